	.target	sm_90a

	.elftype	@"ET_EXEC"


//--------------------- .note.nv.tkinfo           --------------------------
	.section	.note.nv.tkinfo,"",@"SHT_NOTE"
	.sectionflags	@"SHF_NOTE_NV_TKINFO"
	.tkinfo
        /*0018*/ 	.word	0x00000002
        /*0030*/ 	.string	""
        /*0030*/ 	.string	"ptxas"
        /*0030*/ 	.string	"Cuda compilation tools, release 13.0, V13.0.88"
        /*0030*/ 	.string	"Build cuda_13.0.r13.0/compiler.36424714_0"
        /*0030*/ 	.string	"-arch sm_90a -m 64 "



//--------------------- .note.nv.cuinfo           --------------------------
	.section	.note.nv.cuinfo,"",@"SHT_NOTE"
	.sectionflags	@"SHF_NOTE_NV_CUINFO"
        /*0018*/ 	.short	0x0002
        /*001a*/ 	.short	0x005a
        /*001c*/ 	.short	0x0082
	.zero		2


//--------------------- .nv.info                  --------------------------
	.section	.nv.info,"",@"SHT_CUDA_INFO"
	.align	4


	//----- nvinfo : EIATTR_REGCOUNT
	.align		4
        /*0000*/ 	.byte	0x04, 0x2f
        /*0002*/ 	.short	(.L_15 - .L_14)
	.align		4
.L_14:
        /*0004*/ 	.word	index@(_ZN7cutlass13device_kernelINS_4gemm6kernel13GemmUniversalINS1_17GroupProblemShapeIN4cute5tupleIJiiiEEEEENS1_10collective13CollectiveMmaINS1_39MainloopSm90ArrayTmaGmmaWarpSpecializedILi8ENS6_IJNS5_1CILi2EEENSC_ILi1EEESE_EEENS1_55KernelPtrArrayTmaWarpSpecializedCooperativeFP8FastAccumEEENS6_IJNSC_ILi256EEENSC_ILi128EEENSC_ILi64EEEEEENS_12float_e4m3_tEPNS6_IJlSE_NSC_ILi0EEEEEESM_SP_NS5_8TiledMMAINS5_8MMA_AtomIJNS5_4SM904GMMA31MMA_64x128x32_F32E4M3E4M3_SS_TNILNST_7ScaleInE1ELSV_1EEEEEENS5_6LayoutISF_NS6_IJSE_SN_SN_EEEEENS6_IJNS5_10UnderscoreES11_S11_EEEEENS5_13SM90_TMA_LOADENS5_14ComposedLayoutINS5_7SwizzleILi2ELi4ELi3EEENS5_18smem_ptr_flag_bitsILi8EEENSY_INS6_IJNSC_ILi8EEESK_EEENS6_IJSK_SE_EEEEEEEvNS5_8identityENS5_23SM90_TMA_LOAD_MULTICASTES1E_vS1F_EENS_8epilogue10collective18CollectiveEpilogueINS1I_30Sm90PtrArrayTmaWarpSpecializedILi4ELi2ELi16ELb1ELb0ELi2EEEJSL_NS6_IJSJ_NSC_ILi32EEEEEENS_6half_tEPNS6_IJSE_lSN_EEES1P_S1R_NS1I_6fusion15FusionCallbacksIS1M_NS1S_17LinearCombinationIS1P_fS1P_fLNS_15FloatRoundStyleE2EEESL_S1O_JEEES14_NS15_INS16_ILi3ELi4ELi3EEENS18_ILi16EEENSY_INS6_IJSK_S1A_EEENS6_IJSE_SK_EEEEEEENS5_17SM75_U16x8_LDSM_TENS5_14SM90_TMA_STOREES23_NS5_17SM90_U16x8_STSM_TENS5_9Copy_AtomIJNS5_17SM90_U32x4_STSM_NES1P_EEEvEEEvvEEEEvNT_6ParamsE)
        /*0008*/ 	.word	0x000000a8


	//----- nvinfo : EIATTR_FRAME_SIZE
	.align		4
.L_15:
        /*000c*/ 	.byte	0x04, 0x11
        /*000e*/ 	.short	(.L_17 - .L_16)
	.align		4
.L_16:
        /*0010*/ 	.word	index@($__internal_0_$__cuda_sm20_div_u64)
        /*0014*/ 	.word	0x00000000


	//----- nvinfo : EIATTR_FRAME_SIZE
	.align		4
.L_17:
        /*0018*/ 	.byte	0x04, 0x11
        /*001a*/ 	.short	(.L_19 - .L_18)
	.align		4
.L_18:
        /*001c*/ 	.word	index@(_ZN7cutlass13device_kernelINS_4gemm6kernel13GemmUniversalINS1_17GroupProblemShapeIN4cute5tupleIJiiiEEEEENS1_10collective13CollectiveMmaINS1_39MainloopSm90ArrayTmaGmmaWarpSpecializedILi8ENS6_IJNS5_1CILi2EEENSC_ILi1EEESE_EEENS1_55KernelPtrArrayTmaWarpSpecializedCooperativeFP8FastAccumEEENS6_IJNSC_ILi256EEENSC_ILi128EEENSC_ILi64EEEEEENS_12float_e4m3_tEPNS6_IJlSE_NSC_ILi0EEEEEESM_SP_NS5_8TiledMMAINS5_8MMA_AtomIJNS5_4SM904GMMA31MMA_64x128x32_F32E4M3E4M3_SS_TNILNST_7ScaleInE1ELSV_1EEEEEENS5_6LayoutISF_NS6_IJSE_SN_SN_EEEEENS6_IJNS5_10UnderscoreES11_S11_EEEEENS5_13SM90_TMA_LOADENS5_14ComposedLayoutINS5_7SwizzleILi2ELi4ELi3EEENS5_18smem_ptr_flag_bitsILi8EEENSY_INS6_IJNSC_ILi8EEESK_EEENS6_IJSK_SE_EEEEEEEvNS5_8identityENS5_23SM90_TMA_LOAD_MULTICASTES1E_vS1F_EENS_8epilogue10collective18CollectiveEpilogueINS1I_30Sm90PtrArrayTmaWarpSpecializedILi4ELi2ELi16ELb1ELb0ELi2EEEJSL_NS6_IJSJ_NSC_ILi32EEEEEENS_6half_tEPNS6_IJSE_lSN_EEES1P_S1R_NS1I_6fusion15FusionCallbacksIS1M_NS1S_17LinearCombinationIS1P_fS1P_fLNS_15FloatRoundStyleE2EEESL_S1O_JEEES14_NS15_INS16_ILi3ELi4ELi3EEENS18_ILi16EEENSY_INS6_IJSK_S1A_EEENS6_IJSE_SK_EEEEEEENS5_17SM75_U16x8_LDSM_TENS5_14SM90_TMA_STOREES23_NS5_17SM90_U16x8_STSM_TENS5_9Copy_AtomIJNS5_17SM90_U32x4_STSM_NES1P_EEEvEEEvvEEEEvNT_6ParamsE)
        /*0020*/ 	.word	0x00000000


	//----- nvinfo : EIATTR_MIN_STACK_SIZE
	.align		4
.L_19:
        /*0024*/ 	.byte	0x04, 0x12
        /*0026*/ 	.short	(.L_21 - .L_20)
	.align		4
.L_20:
        /*0028*/ 	.word	index@(_ZN7cutlass13device_kernelINS_4gemm6kernel13GemmUniversalINS1_17GroupProblemShapeIN4cute5tupleIJiiiEEEEENS1_10collective13CollectiveMmaINS1_39MainloopSm90ArrayTmaGmmaWarpSpecializedILi8ENS6_IJNS5_1CILi2EEENSC_ILi1EEESE_EEENS1_55KernelPtrArrayTmaWarpSpecializedCooperativeFP8FastAccumEEENS6_IJNSC_ILi256EEENSC_ILi128EEENSC_ILi64EEEEEENS_12float_e4m3_tEPNS6_IJlSE_NSC_ILi0EEEEEESM_SP_NS5_8TiledMMAINS5_8MMA_AtomIJNS5_4SM904GMMA31MMA_64x128x32_F32E4M3E4M3_SS_TNILNST_7ScaleInE1ELSV_1EEEEEENS5_6LayoutISF_NS6_IJSE_SN_SN_EEEEENS6_IJNS5_10UnderscoreES11_S11_EEEEENS5_13SM90_TMA_LOADENS5_14ComposedLayoutINS5_7SwizzleILi2ELi4ELi3EEENS5_18smem_ptr_flag_bitsILi8EEENSY_INS6_IJNSC_ILi8EEESK_EEENS6_IJSK_SE_EEEEEEEvNS5_8identityENS5_23SM90_TMA_LOAD_MULTICASTES1E_vS1F_EENS_8epilogue10collective18CollectiveEpilogueINS1I_30Sm90PtrArrayTmaWarpSpecializedILi4ELi2ELi16ELb1ELb0ELi2EEEJSL_NS6_IJSJ_NSC_ILi32EEEEEENS_6half_tEPNS6_IJSE_lSN_EEES1P_S1R_NS1I_6fusion15FusionCallbacksIS1M_NS1S_17LinearCombinationIS1P_fS1P_fLNS_15FloatRoundStyleE2EEESL_S1O_JEEES14_NS15_INS16_ILi3ELi4ELi3EEENS18_ILi16EEENSY_INS6_IJSK_S1A_EEENS6_IJSE_SK_EEEEEEENS5_17SM75_U16x8_LDSM_TENS5_14SM90_TMA_STOREES23_NS5_17SM90_U16x8_STSM_TENS5_9Copy_AtomIJNS5_17SM90_U32x4_STSM_NES1P_EEEvEEEvvEEEEvNT_6ParamsE)
        /*002c*/ 	.word	0x00000000
.L_21:


//--------------------- .nv.compat                --------------------------
	.section	.nv.compat,"",@"SHT_CUDA_COMPAT_INFO"
	.align	4
        /*0000*/ 	.byte	0x02, 0x09, 0x01, 0x00, 0x02, 0x02, 0x04, 0x00, 0x02, 0x05, 0x05, 0x00, 0x03, 0x07, 0x01, 0x01
        /*0010*/ 	.byte	0x02, 0x03, 0x03, 0x00, 0x02, 0x06, 0x01, 0x00, 0x04, 0x0b, 0x08, 0x00, 0x00, 0x00, 0x00, 0x00
        /*0020*/ 	.byte	0x00, 0x00, 0x00, 0x00


//--------------------- .nv.info._ZN7cutlass13device_kernelINS_4gemm6kernel13GemmUniversalINS1_17GroupProblemShapeIN4cute5tupleIJiiiEEEEENS1_10collective13CollectiveMmaINS1_39MainloopSm90ArrayTmaGmmaWarpSpecializedILi8ENS6_IJNS5_1CILi2EEENSC_ILi1EEESE_EEENS1_55KernelPtrArrayTmaWarpSpecializedCooperativeFP8FastAccumEEENS6_IJNSC_ILi256EEENSC_ILi128EEENSC_ILi64EEEEEENS_12float_e4m3_tEPNS6_IJlSE_NSC_ILi0EEEEEESM_SP_NS5_8TiledMMAINS5_8MMA_AtomIJNS5_4SM904GMMA31MMA_64x128x32_F32E4M3E4M3_SS_TNILNST_7ScaleInE1ELSV_1EEEEEENS5_6LayoutISF_NS6_IJSE_SN_SN_EEEEENS6_IJNS5_10UnderscoreES11_S11_EEEEENS5_13SM90_TMA_LOADENS5_14ComposedLayoutINS5_7SwizzleILi2ELi4ELi3EEENS5_18smem_ptr_flag_bitsILi8EEENSY_INS6_IJNSC_ILi8EEESK_EEENS6_IJSK_SE_EEEEEEEvNS5_8identityENS5_23SM90_TMA_LOAD_MULTICASTES1E_vS1F_EENS_8epilogue10collective18CollectiveEpilogueINS1I_30Sm90PtrArrayTmaWarpSpecializedILi4ELi2ELi16ELb1ELb0ELi2EEEJSL_NS6_IJSJ_NSC_ILi32EEEEEENS_6half_tEPNS6_IJSE_lSN_EEES1P_S1R_NS1I_6fusion15FusionCallbacksIS1M_NS1S_17LinearCombinationIS1P_fS1P_fLNS_15FloatRoundStyleE2EEESL_S1O_JEEES14_NS15_INS16_ILi3ELi4ELi3EEENS18_ILi16EEENSY_INS6_IJSK_S1A_EEENS6_IJSE_SK_EEEEEEENS5_17SM75_U16x8_LDSM_TENS5_14SM90_TMA_STOREES23_NS5_17SM90_U16x8_STSM_TENS5_9Copy_AtomIJNS5_17SM90_U32x4_STSM_NES1P_EEEvEEEvvEEEEvNT_6ParamsE --------------------------
	.section	.nv.info._ZN7cutlass13device_kernelINS_4gemm6kernel13GemmUniversalINS1_17GroupProblemShapeIN4cute5tupleIJiiiEEEEENS1_10collective13CollectiveMmaINS1_39MainloopSm90ArrayTmaGmmaWarpSpecializedILi8ENS6_IJNS5_1CILi2EEENSC_ILi1EEESE_EEENS1_55KernelPtrArrayTmaWarpSpecializedCooperativeFP8FastAccumEEENS6_IJNSC_ILi256EEENSC_ILi128EEENSC_ILi64EEEEEENS_12float_e4m3_tEPNS6_IJlSE_NSC_ILi0EEEEEESM_SP_NS5_8TiledMMAINS5_8MMA_AtomIJNS5_4SM904GMMA31MMA_64x128x32_F32E4M3E4M3_SS_TNILNST_7ScaleInE1ELSV_1EEEEEENS5_6LayoutISF_NS6_IJSE_SN_SN_EEEEENS6_IJNS5_10UnderscoreES11_S11_EEEEENS5_13SM90_TMA_LOADENS5_14ComposedLayoutINS5_7SwizzleILi2ELi4ELi3EEENS5_18smem_ptr_flag_bitsILi8EEENSY_INS6_IJNSC_ILi8EEESK_EEENS6_IJSK_SE_EEEEEEEvNS5_8identityENS5_23SM90_TMA_LOAD_MULTICASTES1E_vS1F_EENS_8epilogue10collective18CollectiveEpilogueINS1I_30Sm90PtrArrayTmaWarpSpecializedILi4ELi2ELi16ELb1ELb0ELi2EEEJSL_NS6_IJSJ_NSC_ILi32EEEEEENS_6half_tEPNS6_IJSE_lSN_EEES1P_S1R_NS1I_6fusion15FusionCallbacksIS1M_NS1S_17LinearCombinationIS1P_fS1P_fLNS_15FloatRoundStyleE2EEESL_S1O_JEEES14_NS15_INS16_ILi3ELi4ELi3EEENS18_ILi16EEENSY_INS6_IJSK_S1A_EEENS6_IJSE_SK_EEEEEEENS5_17SM75_U16x8_LDSM_TENS5_14SM90_TMA_STOREES23_NS5_17SM90_U16x8_STSM_TENS5_9Copy_AtomIJNS5_17SM90_U32x4_STSM_NES1P_EEEvEEEvvEEEEvNT_6ParamsE,"",@"SHT_CUDA_INFO"
	.sectionflags	@""
	.align	4


	//----- nvinfo : EIATTR_CUDA_API_VERSION
	.align		4
        /*0000*/ 	.byte	0x04, 0x37
        /*0002*/ 	.short	(.L_23 - .L_22)
.L_22:
        /*0004*/ 	.word	0x00000082


	//----- nvinfo : EIATTR_KPARAM_INFO
	.align		4
.L_23:
        /*0008*/ 	.byte	0x04, 0x17
        /*000a*/ 	.short	(.L_25 - .L_24)
.L_24:
        /*000c*/ 	.word	0x00000000
        /*0010*/ 	.short	0x0000
        /*0012*/ 	.short	0x0070
        /*0014*/ 	.byte	0x00, 0xf0, 0x01, 0x1c


	//----- nvinfo : EIATTR_SPARSE_MMA_MASK
	.align		4
.L_25:
        /*0018*/ 	.byte	0x03, 0x50
        /*001a*/ 	.short	0x0000


	//----- nvinfo : EIATTR_MAXREG_COUNT
	.align		4
        /*001c*/ 	.byte	0x03, 0x1b
        /*001e*/ 	.short	0x00a8


	//----- nvinfo : EIATTR_NUM_BARRIERS
	.align		4
        /*0020*/ 	.byte	0x02, 0x4c
        /*0022*/ 	.byte	0x02
	.zero		1


	//----- nvinfo : EIATTR_EXTERNS
	.align		4
        /*0024*/ 	.byte	0x04, 0x0f
        /*0026*/ 	.short	(.L_27 - .L_26)


	//   ....[0]....
	.align		4
.L_26:
        /*0028*/ 	.word	index@(__assertfail)


	//----- nvinfo : EIATTR_MERCURY_ISA_VERSION
	.align		4
.L_27:
        /*002c*/ 	.byte	0x03, 0x5f
        /*002e*/ 	.short	0x0101


	//----- nvinfo : EIATTR_INT_WARP_WIDE_INSTR_OFFSETS
	.align		4
        /*0030*/ 	.byte	0x04, 0x31
        /*0032*/ 	.short	(.L_29 - .L_28)


	//   ....[0]....
.L_28:
        /*0034*/ 	.word	0x00001380


	//   ....[1]....
        /*0038*/ 	.word	0x000013a0


	//   ....[2]....
        /*003c*/ 	.word	0x000014d0


	//----- nvinfo : EIATTR_COOP_GROUP_MASK_REGIDS
	.align		4
.L_29:
        /*0040*/ 	.byte	0x04, 0x29
        /*0042*/ 	.short	(.L_31 - .L_30)


	//   ....[0]....
.L_30:
        /*0044*/ 	.word	0xffffffff


	//   ....[1]....
        /*0048*/ 	.word	0xffffffff


	//   ....[2]....
        /*004c*/ 	.word	0xffffffff


	//   ....[3]....
        /*0050*/ 	.word	0xffffffff


	//   ....[4]....
        /*0054*/ 	.word	0xffffffff


	//   ....[5]....
        /*0058*/ 	.word	0xffffffff


	//   ....[6]....
        /*005c*/ 	.word	0xffffffff


	//   ....[7]....
        /*0060*/ 	.word	0xffffffff


	//   ....[8]....
        /*0064*/ 	.word	0xffffffff


	//   ....[9]....
        /*0068*/ 	.word	0xffffffff


	//   ....[10]....
        /*006c*/ 	.word	0xffffffff


	//   ....[11]....
        /*0070*/ 	.word	0xffffffff


	//   ....[12]....
        /*0074*/ 	.word	0xffffffff


	//   ....[13]....
        /*0078*/ 	.word	0xffffffff


	//   ....[14]....
        /*007c*/ 	.word	0xffffffff


	//   ....[15]....
        /*0080*/ 	.word	0xffffffff


	//   ....[16]....
        /*0084*/ 	.word	0xffffffff


	//   ....[17]....
        /*0088*/ 	.word	0xffffffff


	//   ....[18]....
        /*008c*/ 	.word	0xffffffff


	//   ....[19]....
        /*0090*/ 	.word	0xffffffff


	//   ....[20]....
        /*0094*/ 	.word	0xffffffff


	//   ....[21]....
        /*0098*/ 	.word	0xffffffff


	//   ....[22]....
        /*009c*/ 	.word	0xffffffff


	//   ....[23]....
        /*00a0*/ 	.word	0xffffffff


	//   ....[24]....
        /*00a4*/ 	.word	0xffffffff


	//   ....[25]....
        /*00a8*/ 	.word	0xffffffff


	//   ....[26]....
        /*00ac*/ 	.word	0xffffffff


	//   ....[27]....
        /*00b0*/ 	.word	0xffffffff


	//   ....[28]....
        /*00b4*/ 	.word	0xffffffff


	//   ....[29]....
        /*00b8*/ 	.word	0xffffffff


	//   ....[30]....
        /*00bc*/ 	.word	0xffffffff


	//   ....[31]....
        /*00c0*/ 	.word	0xffffffff


	//   ....[32]....
        /*00c4*/ 	.word	0xffffffff


	//   ....[33]....
        /*00c8*/ 	.word	0xffffffff


	//   ....[34]....
        /*00cc*/ 	.word	0xffffffff


	//   ....[35]....
        /*00d0*/ 	.word	0xffffffff


	//   ....[36]....
        /*00d4*/ 	.word	0xffffffff


	//   ....[37]....
        /*00d8*/ 	.word	0xffffffff


	//   ....[38]....
        /*00dc*/ 	.word	0xffffffff


	//   ....[39]....
        /*00e0*/ 	.word	0xffffffff


	//   ....[40]....
        /*00e4*/ 	.word	0xffffffff


	//   ....[41]....
        /*00e8*/ 	.word	0xffffffff


	//   ....[42]....
        /*00ec*/ 	.word	0xffffffff


	//   ....[43]....
        /*00f0*/ 	.word	0xffffffff


	//   ....[44]....
        /*00f4*/ 	.word	0xffffffff


	//   ....[45]....
        /*00f8*/ 	.word	0xffffffff


	//   ....[46]....
        /*00fc*/ 	.word	0xffffffff


	//   ....[47]....
        /*0100*/ 	.word	0xffffffff


	//   ....[48]....
        /*0104*/ 	.word	0xffffffff


	//   ....[49]....
        /*0108*/ 	.word	0xffffffff


	//   ....[50]....
        /*010c*/ 	.word	0xffffffff


	//   ....[51]....
        /*0110*/ 	.word	0xffffffff


	//   ....[52]....
        /*0114*/ 	.word	0xffffffff


	//   ....[53]....
        /*0118*/ 	.word	0xffffffff


	//   ....[54]....
        /*011c*/ 	.word	0xffffffff


	//   ....[55]....
        /*0120*/ 	.word	0xffffffff


	//   ....[56]....
        /*0124*/ 	.word	0xffffffff


	//   ....[57]....
        /*0128*/ 	.word	0xffffffff


	//   ....[58]....
        /*012c*/ 	.word	0xffffffff


	//   ....[59]....
        /*0130*/ 	.word	0xffffffff


	//   ....[60]....
        /*0134*/ 	.word	0xffffffff


	//   ....[61]....
        /*0138*/ 	.word	0xffffffff


	//   ....[62]....
        /*013c*/ 	.word	0xffffffff


	//   ....[63]....
        /*0140*/ 	.word	0xffffffff


	//   ....[64]....
        /*0144*/ 	.word	0xffffffff


	//   ....[65]....
        /*0148*/ 	.word	0xffffffff


	//   ....[66]....
        /*014c*/ 	.word	0xffffffff


	//   ....[67]....
        /*0150*/ 	.word	0xffffffff


	//   ....[68]....
        /*0154*/ 	.word	0xffffffff


	//   ....[69]....
        /*0158*/ 	.word	0xffffffff


	//   ....[70]....
        /*015c*/ 	.word	0xffffffff


	//   ....[71]....
        /*0160*/ 	.word	0xffffffff


	//   ....[72]....
        /*0164*/ 	.word	0xffffffff


	//   ....[73]....
        /*0168*/ 	.word	0xffffffff


	//   ....[74]....
        /*016c*/ 	.word	0xffffffff


	//   ....[75]....
        /*0170*/ 	.word	0xffffffff


	//   ....[76]....
        /*0174*/ 	.word	0xffffffff


	//   ....[77]....
        /*0178*/ 	.word	0xffffffff


	//   ....[78]....
        /*017c*/ 	.word	0xffffffff


	//   ....[79]....
        /*0180*/ 	.word	0x0500000f


	//----- nvinfo : EIATTR_COOP_GROUP_INSTR_OFFSETS
	.align		4
.L_31:
        /*0184*/ 	.byte	0x04, 0x28
        /*0186*/ 	.short	(.L_33 - .L_32)


	//   ....[0]....
.L_32:
        /*0188*/ 	.word	0x000007c0


	//   ....[1]....
        /*018c*/ 	.word	0x00000880


	//   ....[2]....
        /*0190*/ 	.word	0x00000d20


	//   ....[3]....
        /*0194*/ 	.word	0x00000fd0


	//   ....[4]....
        /*0198*/ 	.word	0x00001240


	//   ....[5]....
        /*019c*/ 	.word	0x000015f0


	//   ....[6]....
        /*01a0*/ 	.word	0x00001d50


	//   ....[7]....
        /*01a4*/ 	.word	0x00001d80


	//   ....[8]....
        /*01a8*/ 	.word	0x00001e00


	//   ....[9]....
        /*01ac*/ 	.word	0x00001e10


	//   ....[10]....
        /*01b0*/ 	.word	0x00001e50


	//   ....[11]....
        /*01b4*/ 	.word	0x00001e70


	//   ....[12]....
        /*01b8*/ 	.word	0x00001eb0


	//   ....[13]....
        /*01bc*/ 	.word	0x00001ed0


	//   ....[14]....
        /*01c0*/ 	.word	0x00001f10


	//   ....[15]....
        /*01c4*/ 	.word	0x00001f30


	//   ....[16]....
        /*01c8*/ 	.word	0x00001fa0


	//   ....[17]....
        /*01cc*/ 	.word	0x000020c0


	//   ....[18]....
        /*01d0*/ 	.word	0x000020e0


	//   ....[19]....
        /*01d4*/ 	.word	0x00002730


	//   ....[20]....
        /*01d8*/ 	.word	0x00002740


	//   ....[21]....
        /*01dc*/ 	.word	0x00002790


	//   ....[22]....
        /*01e0*/ 	.word	0x000027a0


	//   ....[23]....
        /*01e4*/ 	.word	0x000027f0


	//   ....[24]....
        /*01e8*/ 	.word	0x00002800


	//   ....[25]....
        /*01ec*/ 	.word	0x00002850


	//   ....[26]....
        /*01f0*/ 	.word	0x00002860


	//   ....[27]....
        /*01f4*/ 	.word	0x000028b0


	//   ....[28]....
        /*01f8*/ 	.word	0x000028c0


	//   ....[29]....
        /*01fc*/ 	.word	0x00002950


	//   ....[30]....
        /*0200*/ 	.word	0x000029a0


	//   ....[31]....
        /*0204*/ 	.word	0x00002a30


	//   ....[32]....
        /*0208*/ 	.word	0x00002a50


	//   ....[33]....
        /*020c*/ 	.word	0x00002a60


	//   ....[34]....
        /*0210*/ 	.word	0x00002a70


	//   ....[35]....
        /*0214*/ 	.word	0x00002a80


	//   ....[36]....
        /*0218*/ 	.word	0x00002a90


	//   ....[37]....
        /*021c*/ 	.word	0x00003040


	//   ....[38]....
        /*0220*/ 	.word	0x000032e0


	//   ....[39]....
        /*0224*/ 	.word	0x00003690


	//   ....[40]....
        /*0228*/ 	.word	0x00003b10


	//   ....[41]....
        /*022c*/ 	.word	0x000084f0


	//   ....[42]....
        /*0230*/ 	.word	0x00008a60


	//   ....[43]....
        /*0234*/ 	.word	0x00008e00


	//   ....[44]....
        /*0238*/ 	.word	0x0000a3a0


	//   ....[45]....
        /*023c*/ 	.word	0x0000aa70


	//   ....[46]....
        /*0240*/ 	.word	0x0000af60


	//   ....[47]....
        /*0244*/ 	.word	0x0000bd90


	//   ....[48]....
        /*0248*/ 	.word	0x0000ce10


	//   ....[49]....
        /*024c*/ 	.word	0x0000ce30


	//   ....[50]....
        /*0250*/ 	.word	0x0000ce80


	//   ....[51]....
        /*0254*/ 	.word	0x0000cea0


	//   ....[52]....
        /*0258*/ 	.word	0x0000cee0


	//   ....[53]....
        /*025c*/ 	.word	0x0000cf10


	//   ....[54]....
        /*0260*/ 	.word	0x0000cf50


	//   ....[55]....
        /*0264*/ 	.word	0x0000cf80


	//   ....[56]....
        /*0268*/ 	.word	0x0000cfc0


	//   ....[57]....
        /*026c*/ 	.word	0x0000cff0


	//   ....[58]....
        /*0270*/ 	.word	0x0000d080


	//   ....[59]....
        /*0274*/ 	.word	0x0000d1a0


	//   ....[60]....
        /*0278*/ 	.word	0x0000d1c0


	//   ....[61]....
        /*027c*/ 	.word	0x0000d810


	//   ....[62]....
        /*0280*/ 	.word	0x0000d820


	//   ....[63]....
        /*0284*/ 	.word	0x0000d870


	//   ....[64]....
        /*0288*/ 	.word	0x0000d880


	//   ....[65]....
        /*028c*/ 	.word	0x0000d8d0


	//   ....[66]....
        /*0290*/ 	.word	0x0000d8e0


	//   ....[67]....
        /*0294*/ 	.word	0x0000d930


	//   ....[68]....
        /*0298*/ 	.word	0x0000d940


	//   ....[69]....
        /*029c*/ 	.word	0x0000d990


	//   ....[70]....
        /*02a0*/ 	.word	0x0000d9a0


	//   ....[71]....
        /*02a4*/ 	.word	0x0000da30


	//   ....[72]....
        /*02a8*/ 	.word	0x0000daa0


	//   ....[73]....
        /*02ac*/ 	.word	0x0000db30


	//   ....[74]....
        /*02b0*/ 	.word	0x0000db50


	//   ....[75]....
        /*02b4*/ 	.word	0x0000db60


	//   ....[76]....
        /*02b8*/ 	.word	0x0000db70


	//   ....[77]....
        /*02bc*/ 	.word	0x0000db80


	//   ....[78]....
        /*02c0*/ 	.word	0x0000db90


	//   ....[79]....
        /*02c4*/ 	.word	0x0000f2c0


	//----- nvinfo : EIATTR_REG_RECONFIG
	.align		4
.L_33:
        /*02c8*/ 	.byte	0x01, 0x54
	.zero		2


	//----- nvinfo : EIATTR_SYSCALL_OFFSETS
	.align		4
        /*02cc*/ 	.byte	0x04, 0x46
        /*02ce*/ 	.short	(.L_35 - .L_34)


	//   ....[0]....
.L_34:
        /*02d0*/ 	.word	0x00004aa0


	//   ....[1]....
        /*02d4*/ 	.word	0x00004b90


	//----- nvinfo : EIATTR_MBARRIER_INSTR_OFFSETS
	.align		4
.L_35:
        /*02d8*/ 	.byte	0x04, 0x39
        /*02da*/ 	.short	(.L_37 - .L_36)


	//   ....[0]....
.L_36:
        /*02dc*/ 	.word	0x00000c00
        /*02e0*/ 	.word	0x000000ff
        /*02e4*/ 	.word	0x00038400
        /*02e8*/ 	.short	0x0100
        /*02ea*/ 	.byte	0x0b
	.zero		1


	//   ....[1]....
        /*02ec*/ 	.word	0x00000c10
        /*02f0*/ 	.word	0x000000ff
        /*02f4*/ 	.word	0x00038440
        /*02f8*/ 	.short	0x0100
        /*02fa*/ 	.byte	0x0b
	.zero		1


	//   ....[2]....
        /*02fc*/ 	.word	0x00000c20
        /*0300*/ 	.word	0x000000ff
        /*0304*/ 	.word	0x00038408
        /*0308*/ 	.short	0x0100
        /*030a*/ 	.byte	0x0b
	.zero		1


	//   ....[3]....
        /*030c*/ 	.word	0x00000c30
        /*0310*/ 	.word	0x000000ff
        /*0314*/ 	.word	0x00038448
        /*0318*/ 	.short	0x0100
        /*031a*/ 	.byte	0x0b
	.zero		1


	//   ....[4]....
        /*031c*/ 	.word	0x00000c40
        /*0320*/ 	.word	0x000000ff
        /*0324*/ 	.word	0x00038410
        /*0328*/ 	.short	0x0100
        /*032a*/ 	.byte	0x0b
	.zero		1


	//   ....[5]....
        /*032c*/ 	.word	0x00000c50
        /*0330*/ 	.word	0x000000ff
        /*0334*/ 	.word	0x00038450
        /*0338*/ 	.short	0x0100
        /*033a*/ 	.byte	0x0b
	.zero		1


	//   ....[6]....
        /*033c*/ 	.word	0x00000c60
        /*0340*/ 	.word	0x000000ff
        /*0344*/ 	.word	0x00038418
        /*0348*/ 	.short	0x0100
        /*034a*/ 	.byte	0x0b
	.zero		1


	//   ....[7]....
        /*034c*/ 	.word	0x00000c70
        /*0350*/ 	.word	0x000000ff
        /*0354*/ 	.word	0x00038458
        /*0358*/ 	.short	0x0100
        /*035a*/ 	.byte	0x0b
	.zero		1


	//   ....[8]....
        /*035c*/ 	.word	0x00000c80
        /*0360*/ 	.word	0x000000ff
        /*0364*/ 	.word	0x00038420
        /*0368*/ 	.short	0x0100
        /*036a*/ 	.byte	0x0b
	.zero		1


	//   ....[9]....
        /*036c*/ 	.word	0x00000c90
        /*0370*/ 	.word	0x000000ff
        /*0374*/ 	.word	0x00038460
        /*0378*/ 	.short	0x0100
        /*037a*/ 	.byte	0x0b
	.zero		1


	//   ....[10]....
        /*037c*/ 	.word	0x00000ca0
        /*0380*/ 	.word	0x000000ff
        /*0384*/ 	.word	0x00038428
        /*0388*/ 	.short	0x0100
        /*038a*/ 	.byte	0x0b
	.zero		1


	//   ....[11]....
        /*038c*/ 	.word	0x00000cb0
        /*0390*/ 	.word	0x000000ff
        /*0394*/ 	.word	0x00038468
        /*0398*/ 	.short	0x0100
        /*039a*/ 	.byte	0x0b
	.zero		1


	//   ....[12]....
        /*039c*/ 	.word	0x00000cc0
        /*03a0*/ 	.word	0x000000ff
        /*03a4*/ 	.word	0x00038430
        /*03a8*/ 	.short	0x0100
        /*03aa*/ 	.byte	0x0b
	.zero		1


	//   ....[13]....
        /*03ac*/ 	.word	0x00000cd0
        /*03b0*/ 	.word	0x000000ff
        /*03b4*/ 	.word	0x00038470
        /*03b8*/ 	.short	0x0100
        /*03ba*/ 	.byte	0x0b
	.zero		1


	//   ....[14]....
        /*03bc*/ 	.word	0x00000ce0
        /*03c0*/ 	.word	0x000000ff
        /*03c4*/ 	.word	0x00038438
        /*03c8*/ 	.short	0x0100
        /*03ca*/ 	.byte	0x0b
	.zero		1


	//   ....[15]....
        /*03cc*/ 	.word	0x00000cf0
        /*03d0*/ 	.word	0x000000ff
        /*03d4*/ 	.word	0x00038478
        /*03d8*/ 	.short	0x0100
        /*03da*/ 	.byte	0x0b
	.zero		1


	//   ....[16]....
        /*03dc*/ 	.word	0x00000eb0
        /*03e0*/ 	.word	0x000000ff
        /*03e4*/ 	.word	0x00038480
        /*03e8*/ 	.short	0x0100
        /*03ea*/ 	.byte	0x0b
	.zero		1


	//   ....[17]....
        /*03ec*/ 	.word	0x00000ec0
        /*03f0*/ 	.word	0x000000ff
        /*03f4*/ 	.word	0x000384c0
        /*03f8*/ 	.short	0x0100
        /*03fa*/ 	.byte	0x0b
	.zero		1


	//   ....[18]....
        /*03fc*/ 	.word	0x00000ed0
        /*0400*/ 	.word	0x000000ff
        /*0404*/ 	.word	0x00038488
        /*0408*/ 	.short	0x0100
        /*040a*/ 	.byte	0x0b
	.zero		1


	//   ....[19]....
        /*040c*/ 	.word	0x00000ee0
        /*0410*/ 	.word	0x000000ff
        /*0414*/ 	.word	0x000384c8
        /*0418*/ 	.short	0x0100
        /*041a*/ 	.byte	0x0b
	.zero		1


	//   ....[20]....
        /*041c*/ 	.word	0x00000ef0
        /*0420*/ 	.word	0x000000ff
        /*0424*/ 	.word	0x00038490
        /*0428*/ 	.short	0x0100
        /*042a*/ 	.byte	0x0b
	.zero		1


	//   ....[21]....
        /*042c*/ 	.word	0x00000f00
        /*0430*/ 	.word	0x000000ff
        /*0434*/ 	.word	0x000384d0
        /*0438*/ 	.short	0x0100
        /*043a*/ 	.byte	0x0b
	.zero		1


	//   ....[22]....
        /*043c*/ 	.word	0x00000f10
        /*0440*/ 	.word	0x000000ff
        /*0444*/ 	.word	0x00038498
        /*0448*/ 	.short	0x0100
        /*044a*/ 	.byte	0x0b
	.zero		1


	//   ....[23]....
        /*044c*/ 	.word	0x00000f20
        /*0450*/ 	.word	0x000000ff
        /*0454*/ 	.word	0x000384d8
        /*0458*/ 	.short	0x0100
        /*045a*/ 	.byte	0x0b
	.zero		1


	//   ....[24]....
        /*045c*/ 	.word	0x00000f30
        /*0460*/ 	.word	0x000000ff
        /*0464*/ 	.word	0x000384a0
        /*0468*/ 	.short	0x0100
        /*046a*/ 	.byte	0x0b
	.zero		1


	//   ....[25]....
        /*046c*/ 	.word	0x00000f40
        /*0470*/ 	.word	0x000000ff
        /*0474*/ 	.word	0x000384e0
        /*0478*/ 	.short	0x0100
        /*047a*/ 	.byte	0x0b
	.zero		1


	//   ....[26]....
        /*047c*/ 	.word	0x00000f50
        /*0480*/ 	.word	0x000000ff
        /*0484*/ 	.word	0x000384a8
        /*0488*/ 	.short	0x0100
        /*048a*/ 	.byte	0x0b
	.zero		1


	//   ....[27]....
        /*048c*/ 	.word	0x00000f60
        /*0490*/ 	.word	0x000000ff
        /*0494*/ 	.word	0x000384e8
        /*0498*/ 	.short	0x0100
        /*049a*/ 	.byte	0x0b
	.zero		1


	//   ....[28]....
        /*049c*/ 	.word	0x00000f70
        /*04a0*/ 	.word	0x000000ff
        /*04a4*/ 	.word	0x000384b0
        /*04a8*/ 	.short	0x0100
        /*04aa*/ 	.byte	0x0b
	.zero		1


	//   ....[29]....
        /*04ac*/ 	.word	0x00000f80
        /*04b0*/ 	.word	0x000000ff
        /*04b4*/ 	.word	0x000384f0
        /*04b8*/ 	.short	0x0100
        /*04ba*/ 	.byte	0x0b
	.zero		1


	//   ....[30]....
        /*04bc*/ 	.word	0x00000f90
        /*04c0*/ 	.word	0x000000ff
        /*04c4*/ 	.word	0x000384b8
        /*04c8*/ 	.short	0x0100
        /*04ca*/ 	.byte	0x0b
	.zero		1


	//   ....[31]....
        /*04cc*/ 	.word	0x00000fa0
        /*04d0*/ 	.word	0x000000ff
        /*04d4*/ 	.word	0x000384f8
        /*04d8*/ 	.short	0x0100
        /*04da*/ 	.byte	0x0b
	.zero		1


	//   ....[32]....
        /*04dc*/ 	.word	0x000011a0
        /*04e0*/ 	.word	0x000000ff
        /*04e4*/ 	.word	0x00038500
        /*04e8*/ 	.short	0x0100
        /*04ea*/ 	.byte	0x06
	.zero		1


	//   ....[33]....
        /*04ec*/ 	.word	0x000011b0
        /*04f0*/ 	.word	0x000000ff
        /*04f4*/ 	.word	0x00038520
        /*04f8*/ 	.short	0x0100
        /*04fa*/ 	.byte	0x06
	.zero		1


	//   ....[34]....
        /*04fc*/ 	.word	0x000011c0
        /*0500*/ 	.word	0x000000ff
        /*0504*/ 	.word	0x00038508
        /*0508*/ 	.short	0x0100
        /*050a*/ 	.byte	0x06
	.zero		1


	//   ....[35]....
        /*050c*/ 	.word	0x000011d0
        /*0510*/ 	.word	0x000000ff
        /*0514*/ 	.word	0x00038528
        /*0518*/ 	.short	0x0100
        /*051a*/ 	.byte	0x06
	.zero		1


	//   ....[36]....
        /*051c*/ 	.word	0x000011e0
        /*0520*/ 	.word	0x000000ff
        /*0524*/ 	.word	0x00038510
        /*0528*/ 	.short	0x0100
        /*052a*/ 	.byte	0x06
	.zero		1


	//   ....[37]....
        /*052c*/ 	.word	0x000011f0
        /*0530*/ 	.word	0x000000ff
        /*0534*/ 	.word	0x00038530
        /*0538*/ 	.short	0x0100
        /*053a*/ 	.byte	0x06
	.zero		1


	//   ....[38]....
        /*053c*/ 	.word	0x00001200
        /*0540*/ 	.word	0x000000ff
        /*0544*/ 	.word	0x00038518
        /*0548*/ 	.short	0x0100
        /*054a*/ 	.byte	0x06
	.zero		1


	//   ....[39]....
        /*054c*/ 	.word	0x00001210
        /*0550*/ 	.word	0x000000ff
        /*0554*/ 	.word	0x00038538
        /*0558*/ 	.short	0x0100
        /*055a*/ 	.byte	0x06
	.zero		1


	//   ....[40]....
        /*055c*/ 	.word	0x00001520
        /*0560*/ 	.word	0x000000ff
        /*0564*/ 	.word	0x00038540
        /*0568*/ 	.short	0x0100
        /*056a*/ 	.byte	0x06
	.zero		1


	//   ....[41]....
        /*056c*/ 	.word	0x00001590
        /*0570*/ 	.word	0x000000ff
        /*0574*/ 	.word	0x00038548
        /*0578*/ 	.short	0x0100
        /*057a*/ 	.byte	0x06
	.zero		1


	//   ....[42]....
        /*057c*/ 	.word	0x00004080
        /*0580*/ 	.word	0x000000ff
        /*0584*/ 	.word	0x00038480
        /*0588*/ 	.short	0x010a
        /*058a*/ 	.byte	0x04
	.zero		1


	//   ....[43]....
        /*058c*/ 	.word	0x000040c0
        /*0590*/ 	.word	0x000000ff
        /*0594*/ 	.word	0x00038480
        /*0598*/ 	.short	0x010a
        /*059a*/ 	.byte	0x04
	.zero		1


	//   ....[44]....
        /*059c*/ 	.word	0x00004400
        /*05a0*/ 	.word	0x000000ff
        /*05a4*/ 	.word	0x00038480
        /*05a8*/ 	.short	0x010a
        /*05aa*/ 	.byte	0x04
	.zero		1


	//   ....[45]....
        /*05ac*/ 	.word	0x00004440
        /*05b0*/ 	.word	0x000000ff
        /*05b4*/ 	.word	0x00038480
        /*05b8*/ 	.short	0x010a
        /*05ba*/ 	.byte	0x04
	.zero		1


	//   ....[46]....
        /*05bc*/ 	.word	0x000046d0
        /*05c0*/ 	.word	0x00000005
        /*05c4*/ 	.word	0x00000000
        /*05c8*/ 	.short	0x0101
        /*05ca*/ 	.byte	0x3f
	.zero		1


	//   ....[47]....
        /*05cc*/ 	.word	0x000048a0
        /*05d0*/ 	.word	0x00000003
        /*05d4*/ 	.word	0x00000000
        /*05d8*/ 	.short	0x0101
        /*05da*/ 	.byte	0x3f
	.zero		1


	//   ....[48]....
        /*05dc*/ 	.word	0x00004f40
        /*05e0*/ 	.word	0x000000ff
        /*05e4*/ 	.word	0x00038500
        /*05e8*/ 	.short	0x010a
        /*05ea*/ 	.byte	0x2f
	.zero		1


	//   ....[49]....
        /*05ec*/ 	.word	0x000055c0
        /*05f0*/ 	.word	0x000000ff
        /*05f4*/ 	.word	0x00000000
        /*05f8*/ 	.short	0x0101
        /*05fa*/ 	.byte	0x04
	.zero		1


	//   ....[50]....
        /*05fc*/ 	.word	0x000055f0
        /*0600*/ 	.word	0x000000ff
        /*0604*/ 	.word	0x00038508
        /*0608*/ 	.short	0x010a
        /*060a*/ 	.byte	0x2f
	.zero		1


	//   ....[51]....
        /*060c*/ 	.word	0x00005b90
        /*0610*/ 	.word	0x000000ff
        /*0614*/ 	.word	0x00000000
        /*0618*/ 	.short	0x0101
        /*061a*/ 	.byte	0x04
	.zero		1


	//   ....[52]....
        /*061c*/ 	.word	0x00005bc0
        /*0620*/ 	.word	0x000000ff
        /*0624*/ 	.word	0x00038510
        /*0628*/ 	.short	0x010a
        /*062a*/ 	.byte	0x2f
	.zero		1


	//   ....[53]....
        /*062c*/ 	.word	0x00006190
        /*0630*/ 	.word	0x000000ff
        /*0634*/ 	.word	0x00000000
        /*0638*/ 	.short	0x0101
        /*063a*/ 	.byte	0x04
	.zero		1


	//   ....[54]....
        /*063c*/ 	.word	0x000061c0
        /*0640*/ 	.word	0x000000ff
        /*0644*/ 	.word	0x00038518
        /*0648*/ 	.short	0x010a
        /*064a*/ 	.byte	0x2f
	.zero		1


	//   ....[55]....
        /*064c*/ 	.word	0x00006790
        /*0650*/ 	.word	0x000000ff
        /*0654*/ 	.word	0x00000000
        /*0658*/ 	.short	0x0101
        /*065a*/ 	.byte	0x04
	.zero		1


	//   ....[56]....
        /*065c*/ 	.word	0x000067e0
        /*0660*/ 	.word	0x000000ff
        /*0664*/ 	.word	0x00038500
        /*0668*/ 	.short	0x010a
        /*066a*/ 	.byte	0x2f
	.zero		1


	//   ....[57]....
        /*066c*/ 	.word	0x00006db0
        /*0670*/ 	.word	0x000000ff
        /*0674*/ 	.word	0x00000000
        /*0678*/ 	.short	0x0101
        /*067a*/ 	.byte	0x04
	.zero		1


	//   ....[58]....
        /*067c*/ 	.word	0x00006de0
        /*0680*/ 	.word	0x000000ff
        /*0684*/ 	.word	0x00038508
        /*0688*/ 	.short	0x010a
        /*068a*/ 	.byte	0x2f
	.zero		1


	//   ....[59]....
        /*068c*/ 	.word	0x000073b0
        /*0690*/ 	.word	0x000000ff
        /*0694*/ 	.word	0x00000000
        /*0698*/ 	.short	0x0101
        /*069a*/ 	.byte	0x04
	.zero		1


	//   ....[60]....
        /*069c*/ 	.word	0x000073e0
        /*06a0*/ 	.word	0x000000ff
        /*06a4*/ 	.word	0x00038510
        /*06a8*/ 	.short	0x010a
        /*06aa*/ 	.byte	0x2f
	.zero		1


	//   ....[61]....
        /*06ac*/ 	.word	0x000079b0
        /*06b0*/ 	.word	0x000000ff
        /*06b4*/ 	.word	0x00000000
        /*06b8*/ 	.short	0x0101
        /*06ba*/ 	.byte	0x04
	.zero		1


	//   ....[62]....
        /*06bc*/ 	.word	0x000079e0
        /*06c0*/ 	.word	0x000000ff
        /*06c4*/ 	.word	0x00038518
        /*06c8*/ 	.short	0x010a
        /*06ca*/ 	.byte	0x2f
	.zero		1


	//   ....[63]....
        /*06cc*/ 	.word	0x00008030
        /*06d0*/ 	.word	0x000000ff
        /*06d4*/ 	.word	0x00000000
        /*06d8*/ 	.short	0x0101
        /*06da*/ 	.byte	0x05
	.zero		1


	//   ....[64]....
        /*06dc*/ 	.word	0x00008080
        /*06e0*/ 	.word	0x000000ff
        /*06e4*/ 	.word	0x00038400
        /*06e8*/ 	.short	0x010a
        /*06ea*/ 	.byte	0x04
	.zero		1


	//   ....[65]....
        /*06ec*/ 	.word	0x00008190
        /*06f0*/ 	.word	0x000000ff
        /*06f4*/ 	.word	0x00000000
        /*06f8*/ 	.short	0x0101
        /*06fa*/ 	.byte	0x04
	.zero		1


	//   ....[66]....
        /*06fc*/ 	.word	0x00008790
        /*0700*/ 	.word	0x000000ff
        /*0704*/ 	.word	0x00000000
        /*0708*/ 	.short	0x0101
        /*070a*/ 	.byte	0x2f
	.zero		1


	//   ....[67]....
        /*070c*/ 	.word	0x00008f10
        /*0710*/ 	.word	0x000000ff
        /*0714*/ 	.word	0x00038548
        /*0718*/ 	.short	0x010a
        /*071a*/ 	.byte	0x1f
	.zero		1


	//   ....[68]....
        /*071c*/ 	.word	0x00009010
        /*0720*/ 	.word	0x000000ff
        /*0724*/ 	.word	0x00038400
        /*0728*/ 	.short	0x010a
        /*072a*/ 	.byte	0x08
	.zero		1


	//   ....[69]....
        /*072c*/ 	.word	0x00009140
        /*0730*/ 	.word	0x000000ff
        /*0734*/ 	.word	0x00000000
        /*0738*/ 	.short	0x0101
        /*073a*/ 	.byte	0x08
	.zero		1


	//   ....[70]....
        /*073c*/ 	.word	0x00009330
        /*0740*/ 	.word	0x000000ff
        /*0744*/ 	.word	0x00038520
        /*0748*/ 	.short	0x010a
        /*074a*/ 	.byte	0x1f
	.zero		1


	//   ....[71]....
        /*074c*/ 	.word	0x00009440
        /*0750*/ 	.word	0x000000ff
        /*0754*/ 	.word	0x00038500
        /*0758*/ 	.short	0x010b
        /*075a*/ 	.byte	0x1f
	.zero		1


	//   ....[72]....
        /*075c*/ 	.word	0x000094a0
        /*0760*/ 	.word	0x000000ff
        /*0764*/ 	.word	0x00000000
        /*0768*/ 	.short	0x0101
        /*076a*/ 	.byte	0x10
	.zero		1


	//   ....[73]....
        /*076c*/ 	.word	0x000094d0
        /*0770*/ 	.word	0x000000ff
        /*0774*/ 	.word	0x00038528
        /*0778*/ 	.short	0x010a
        /*077a*/ 	.byte	0x1f
	.zero		1


	//   ....[74]....
        /*077c*/ 	.word	0x00009600
        /*0780*/ 	.word	0x000000ff
        /*0784*/ 	.word	0x00038508
        /*0788*/ 	.short	0x010b
        /*078a*/ 	.byte	0x1f
	.zero		1


	//   ....[75]....
        /*078c*/ 	.word	0x00009670
        /*0790*/ 	.word	0x000000ff
        /*0794*/ 	.word	0x00000000
        /*0798*/ 	.short	0x0101
        /*079a*/ 	.byte	0x24
	.zero		1


	//   ....[76]....
        /*079c*/ 	.word	0x000096a0
        /*07a0*/ 	.word	0x000000ff
        /*07a4*/ 	.word	0x00038530
        /*07a8*/ 	.short	0x010a
        /*07aa*/ 	.byte	0x1f
	.zero		1


	//   ....[77]....
        /*07ac*/ 	.word	0x000097c0
        /*07b0*/ 	.word	0x000000ff
        /*07b4*/ 	.word	0x00038510
        /*07b8*/ 	.short	0x010b
        /*07ba*/ 	.byte	0x1f
	.zero		1


	//   ....[78]....
        /*07bc*/ 	.word	0x00009820
        /*07c0*/ 	.word	0x000000ff
        /*07c4*/ 	.word	0x00000000
        /*07c8*/ 	.short	0x0101
        /*07ca*/ 	.byte	0x23
	.zero		1


	//   ....[79]....
        /*07cc*/ 	.word	0x00009850
        /*07d0*/ 	.word	0x000000ff
        /*07d4*/ 	.word	0x00038538
        /*07d8*/ 	.short	0x010a
        /*07da*/ 	.byte	0x1f
	.zero		1


	//   ....[80]....
        /*07dc*/ 	.word	0x00009970
        /*07e0*/ 	.word	0x000000ff
        /*07e4*/ 	.word	0x00038518
        /*07e8*/ 	.short	0x010b
        /*07ea*/ 	.byte	0x1f
	.zero		1


	//   ....[81]....
        /*07ec*/ 	.word	0x000099e0
        /*07f0*/ 	.word	0x000000ff
        /*07f4*/ 	.word	0x00000000
        /*07f8*/ 	.short	0x0101
        /*07fa*/ 	.byte	0x25
	.zero		1


	//   ....[82]....
        /*07fc*/ 	.word	0x00009a20
        /*0800*/ 	.word	0x000000ff
        /*0804*/ 	.word	0x00038520
        /*0808*/ 	.short	0x010a
        /*080a*/ 	.byte	0x1f
	.zero		1


	//   ....[83]....
        /*080c*/ 	.word	0x00009b30
        /*0810*/ 	.word	0x000000ff
        /*0814*/ 	.word	0x00038500
        /*0818*/ 	.short	0x010b
        /*081a*/ 	.byte	0x1f
	.zero		1


	//   ....[84]....
        /*081c*/ 	.word	0x00009b70
        /*0820*/ 	.word	0x000000ff
        /*0824*/ 	.word	0x00000000
        /*0828*/ 	.short	0x0101
        /*082a*/ 	.byte	0x10
	.zero		1


	//   ....[85]....
        /*082c*/ 	.word	0x00009ba0
        /*0830*/ 	.word	0x000000ff
        /*0834*/ 	.word	0x00038528
        /*0838*/ 	.short	0x010a
        /*083a*/ 	.byte	0x1f
	.zero		1


	//   ....[86]....
        /*083c*/ 	.word	0x00009cb0
        /*0840*/ 	.word	0x000000ff
        /*0844*/ 	.word	0x00038508
        /*0848*/ 	.short	0x010b
        /*084a*/ 	.byte	0x1f
	.zero		1


	//   ....[87]....
        /*084c*/ 	.word	0x00009cf0
        /*0850*/ 	.word	0x000000ff
        /*0854*/ 	.word	0x00000000
        /*0858*/ 	.short	0x0101
        /*085a*/ 	.byte	0x24
	.zero		1


	//   ....[88]....
        /*085c*/ 	.word	0x00009d30
        /*0860*/ 	.word	0x000000ff
        /*0864*/ 	.word	0x00038530
        /*0868*/ 	.short	0x010a
        /*086a*/ 	.byte	0x1f
	.zero		1


	//   ....[89]....
        /*086c*/ 	.word	0x00009e30
        /*0870*/ 	.word	0x000000ff
        /*0874*/ 	.word	0x00038510
        /*0878*/ 	.short	0x010b
        /*087a*/ 	.byte	0x1f
	.zero		1


	//   ....[90]....
        /*087c*/ 	.word	0x00009e70
        /*0880*/ 	.word	0x000000ff
        /*0884*/ 	.word	0x00000000
        /*0888*/ 	.short	0x0101
        /*088a*/ 	.byte	0x23
	.zero		1


	//   ....[91]....
        /*088c*/ 	.word	0x00009ea0
        /*0890*/ 	.word	0x000000ff
        /*0894*/ 	.word	0x00038538
        /*0898*/ 	.short	0x010a
        /*089a*/ 	.byte	0x1f
	.zero		1


	//   ....[92]....
        /*089c*/ 	.word	0x00009fc0
        /*08a0*/ 	.word	0x000000ff
        /*08a4*/ 	.word	0x00038518
        /*08a8*/ 	.short	0x010b
        /*08aa*/ 	.byte	0x1f
	.zero		1


	//   ....[93]....
        /*08ac*/ 	.word	0x0000a010
        /*08b0*/ 	.word	0x000000ff
        /*08b4*/ 	.word	0x00000000
        /*08b8*/ 	.short	0x0101
        /*08ba*/ 	.byte	0x25
	.zero		1


	//   ....[94]....
        /*08bc*/ 	.word	0x0000a560
        /*08c0*/ 	.word	0x000000ff
        /*08c4*/ 	.word	0x00038520
        /*08c8*/ 	.short	0x010a
        /*08ca*/ 	.byte	0x1f
	.zero		1


	//   ....[95]....
        /*08cc*/ 	.word	0x0000a5a0
        /*08d0*/ 	.word	0x000000ff
        /*08d4*/ 	.word	0x00038528
        /*08d8*/ 	.short	0x010a
        /*08da*/ 	.byte	0x1f
	.zero		1


	//   ....[96]....
        /*08dc*/ 	.word	0x0000a5e0
        /*08e0*/ 	.word	0x000000ff
        /*08e4*/ 	.word	0x00038530
        /*08e8*/ 	.short	0x010a
        /*08ea*/ 	.byte	0x1f
	.zero		1


	//   ....[97]....
        /*08ec*/ 	.word	0x0000a650
        /*08f0*/ 	.word	0x00000003
        /*08f4*/ 	.word	0x00038538
        /*08f8*/ 	.short	0x010a
        /*08fa*/ 	.byte	0x3f
	.zero		1


	//   ....[98]....
        /*08fc*/ 	.word	0x0000b380
        /*0900*/ 	.word	0x00000008
        /*0904*/ 	.word	0x000384c0
        /*0908*/ 	.short	0x010a
        /*090a*/ 	.byte	0x3f
	.zero		1


	//   ....[99]....
        /*090c*/ 	.word	0x0000b610
        /*0910*/ 	.word	0x000000ff
        /*0914*/ 	.word	0x00038548
        /*0918*/ 	.short	0x0101
        /*091a*/ 	.byte	0x12
	.zero		1


	//   ....[100]....
        /*091c*/ 	.word	0x0000b700
        /*0920*/ 	.word	0x00000003
        /*0924*/ 	.word	0x00038400
        /*0928*/ 	.short	0x010a
        /*092a*/ 	.byte	0x3f
	.zero		1


	//   ....[101]....
        /*092c*/ 	.word	0x0000b840
        /*0930*/ 	.word	0x00000002
        /*0934*/ 	.word	0x00000000
        /*0938*/ 	.short	0x0101
        /*093a*/ 	.byte	0x3f
	.zero		1


	//   ....[102]....
        /*093c*/ 	.word	0x0000c020
        /*0940*/ 	.word	0x00000007
        /*0944*/ 	.word	0x00000000
        /*0948*/ 	.short	0x010a
        /*094a*/ 	.byte	0x3f
	.zero		1


	//   ....[103]....
        /*094c*/ 	.word	0x0000c0a0
        /*0950*/ 	.word	0x00000009
        /*0954*/ 	.word	0x00000000
        /*0958*/ 	.short	0x010a
        /*095a*/ 	.byte	0x3f
	.zero		1


	//   ....[104]....
        /*095c*/ 	.word	0x0000c130
        /*0960*/ 	.word	0x00000006
        /*0964*/ 	.word	0x00000000
        /*0968*/ 	.short	0x010a
        /*096a*/ 	.byte	0x3f
	.zero		1


	//   ....[105]....
        /*096c*/ 	.word	0x0000c1c0
        /*0970*/ 	.word	0x00000009
        /*0974*/ 	.word	0x00000000
        /*0978*/ 	.short	0x010a
        /*097a*/ 	.byte	0x3f
	.zero		1


	//   ....[106]....
        /*097c*/ 	.word	0x0000c250
        /*0980*/ 	.word	0x00000006
        /*0984*/ 	.word	0x00000000
        /*0988*/ 	.short	0x010a
        /*098a*/ 	.byte	0x3f
	.zero		1


	//   ....[107]....
        /*098c*/ 	.word	0x0000c2e0
        /*0990*/ 	.word	0x00000009
        /*0994*/ 	.word	0x00000000
        /*0998*/ 	.short	0x010a
        /*099a*/ 	.byte	0x3f
	.zero		1


	//   ....[108]....
        /*099c*/ 	.word	0x0000c370
        /*09a0*/ 	.word	0x00000006
        /*09a4*/ 	.word	0x00000000
        /*09a8*/ 	.short	0x010a
        /*09aa*/ 	.byte	0x3f
	.zero		1


	//   ....[109]....
        /*09ac*/ 	.word	0x0000c400
        /*09b0*/ 	.word	0x00000003
        /*09b4*/ 	.word	0x00000000
        /*09b8*/ 	.short	0x010a
        /*09ba*/ 	.byte	0x3f
	.zero		1


	//   ....[110]....
        /*09bc*/ 	.word	0x0000e080
        /*09c0*/ 	.word	0x00000011
        /*09c4*/ 	.word	0x00038440
        /*09c8*/ 	.short	0x010a
        /*09ca*/ 	.byte	0x3f
	.zero		1


	//   ....[111]....
        /*09cc*/ 	.word	0x0000e1a0
        /*09d0*/ 	.word	0x00000011
        /*09d4*/ 	.word	0x00038400
        /*09d8*/ 	.short	0x0101
        /*09da*/ 	.byte	0x3f
	.zero		1


	//   ....[112]....
        /*09dc*/ 	.word	0x0000e270
        /*09e0*/ 	.word	0x00000005
        /*09e4*/ 	.word	0x00038440
        /*09e8*/ 	.short	0x010a
        /*09ea*/ 	.byte	0x3f
	.zero		1


	//   ....[113]....
        /*09ec*/ 	.word	0x0000e320
        /*09f0*/ 	.word	0x00000007
        /*09f4*/ 	.word	0x00038440
        /*09f8*/ 	.short	0x010a
        /*09fa*/ 	.byte	0x3f
	.zero		1


	//   ....[114]....
        /*09fc*/ 	.word	0x0000e3d0
        /*0a00*/ 	.word	0x00000007
        /*0a04*/ 	.word	0x00038440
        /*0a08*/ 	.short	0x010a
        /*0a0a*/ 	.byte	0x3f
	.zero		1


	//   ....[115]....
        /*0a0c*/ 	.word	0x0000e480
        /*0a10*/ 	.word	0x00000007
        /*0a14*/ 	.word	0x00038440
        /*0a18*/ 	.short	0x010a
        /*0a1a*/ 	.byte	0x3f
	.zero		1


	//   ....[116]....
        /*0a1c*/ 	.word	0x0000e530
        /*0a20*/ 	.word	0x00000007
        /*0a24*/ 	.word	0x00038440
        /*0a28*/ 	.short	0x010a
        /*0a2a*/ 	.byte	0x3f
	.zero		1


	//   ....[117]....
        /*0a2c*/ 	.word	0x0000e5e0
        /*0a30*/ 	.word	0x00000007
        /*0a34*/ 	.word	0x00038440
        /*0a38*/ 	.short	0x010a
        /*0a3a*/ 	.byte	0x3f
	.zero		1


	//   ....[118]....
        /*0a3c*/ 	.word	0x0000e690
        /*0a40*/ 	.word	0x00000007
        /*0a44*/ 	.word	0x00038440
        /*0a48*/ 	.short	0x010a
        /*0a4a*/ 	.byte	0x3f
	.zero		1


	//   ....[119]....
        /*0a4c*/ 	.word	0x0000e740
        /*0a50*/ 	.word	0x00000003
        /*0a54*/ 	.word	0x00038440
        /*0a58*/ 	.short	0x010a
        /*0a5a*/ 	.byte	0x3f
	.zero		1


	//   ....[120]....
        /*0a5c*/ 	.word	0x0000e7a0
        /*0a60*/ 	.word	0x00000003
        /*0a64*/ 	.word	0x00038480
        /*0a68*/ 	.short	0x010a
        /*0a6a*/ 	.byte	0x3f
	.zero		1


	//   ....[121]....
        /*0a6c*/ 	.word	0x0000e800
        /*0a70*/ 	.word	0x00000008
        /*0a74*/ 	.word	0x00038480
        /*0a78*/ 	.short	0x010a
        /*0a7a*/ 	.byte	0x3f
	.zero		1


	//   ....[122]....
        /*0a7c*/ 	.word	0x0000e8c0
        /*0a80*/ 	.word	0x00000006
        /*0a84*/ 	.word	0x00038500
        /*0a88*/ 	.short	0x010a
        /*0a8a*/ 	.byte	0x3f
	.zero		1


	//   ....[123]....
        /*0a8c*/ 	.word	0x0000e920
        /*0a90*/ 	.word	0x0000000c
        /*0a94*/ 	.word	0x00038508
        /*0a98*/ 	.short	0x010a
        /*0a9a*/ 	.byte	0x3f
	.zero		1


	//   ....[124]....
        /*0a9c*/ 	.word	0x0000e980
        /*0aa0*/ 	.word	0x0000000c
        /*0aa4*/ 	.word	0x00038510
        /*0aa8*/ 	.short	0x010a
        /*0aaa*/ 	.byte	0x3f
	.zero		1


	//   ....[125]....
        /*0aac*/ 	.word	0x0000e9e0
        /*0ab0*/ 	.word	0x0000000c
        /*0ab4*/ 	.word	0x00038518
        /*0ab8*/ 	.short	0x010a
        /*0aba*/ 	.byte	0x3f
	.zero		1


	//   ....[126]....
        /*0abc*/ 	.word	0x0000ea40
        /*0ac0*/ 	.word	0x0000000c
        /*0ac4*/ 	.word	0x00038500
        /*0ac8*/ 	.short	0x010a
        /*0aca*/ 	.byte	0x3f
	.zero		1


	//   ....[127]....
        /*0acc*/ 	.word	0x0000eaa0
        /*0ad0*/ 	.word	0x0000000c
        /*0ad4*/ 	.word	0x00038508
        /*0ad8*/ 	.short	0x010a
        /*0ada*/ 	.byte	0x3f
	.zero		1


	//   ....[128]....
        /*0adc*/ 	.word	0x0000eb00
        /*0ae0*/ 	.word	0x0000000c
        /*0ae4*/ 	.word	0x00038510
        /*0ae8*/ 	.short	0x010a
        /*0aea*/ 	.byte	0x3f
	.zero		1


	//   ....[129]....
        /*0aec*/ 	.word	0x0000eb60
        /*0af0*/ 	.word	0x0000000c
        /*0af4*/ 	.word	0x00038518
        /*0af8*/ 	.short	0x010a
        /*0afa*/ 	.byte	0x3f
	.zero		1


	//   ....[130]....
        /*0afc*/ 	.word	0x0000ebc0
        /*0b00*/ 	.word	0x00000003
        /*0b04*/ 	.word	0x00038400
        /*0b08*/ 	.short	0x010a
        /*0b0a*/ 	.byte	0x3f
	.zero		1


	//   ....[131]....
        /*0b0c*/ 	.word	0x0000ec20
        /*0b10*/ 	.word	0x00000003
        /*0b14*/ 	.word	0x00038548
        /*0b18*/ 	.short	0x010a
        /*0b1a*/ 	.byte	0x3f
	.zero		1


	//   ....[132]....
        /*0b1c*/ 	.word	0x0000ec80
        /*0b20*/ 	.word	0x00000003
        /*0b24*/ 	.word	0x00038400
        /*0b28*/ 	.short	0x010a
        /*0b2a*/ 	.byte	0x3f
	.zero		1


	//   ....[133]....
        /*0b2c*/ 	.word	0x0000ece0
        /*0b30*/ 	.word	0x00000003
        /*0b34*/ 	.word	0x00038520
        /*0b38*/ 	.short	0x010a
        /*0b3a*/ 	.byte	0x3f
	.zero		1


	//   ....[134]....
        /*0b3c*/ 	.word	0x0000ed40
        /*0b40*/ 	.word	0x00000003
        /*0b44*/ 	.word	0x00038528
        /*0b48*/ 	.short	0x010a
        /*0b4a*/ 	.byte	0x3f
	.zero		1


	//   ....[135]....
        /*0b4c*/ 	.word	0x0000eda0
        /*0b50*/ 	.word	0x00000003
        /*0b54*/ 	.word	0x00038530
        /*0b58*/ 	.short	0x010a
        /*0b5a*/ 	.byte	0x3f
	.zero		1


	//   ....[136]....
        /*0b5c*/ 	.word	0x0000ee00
        /*0b60*/ 	.word	0x00000003
        /*0b64*/ 	.word	0x00038538
        /*0b68*/ 	.short	0x010a
        /*0b6a*/ 	.byte	0x3f
	.zero		1


	//   ....[137]....
        /*0b6c*/ 	.word	0x0000ee60
        /*0b70*/ 	.word	0x00000003
        /*0b74*/ 	.word	0x00038520
        /*0b78*/ 	.short	0x010a
        /*0b7a*/ 	.byte	0x3f
	.zero		1


	//   ....[138]....
        /*0b7c*/ 	.word	0x0000eec0
        /*0b80*/ 	.word	0x00000003
        /*0b84*/ 	.word	0x00038528
        /*0b88*/ 	.short	0x010a
        /*0b8a*/ 	.byte	0x3f
	.zero		1


	//   ....[139]....
        /*0b8c*/ 	.word	0x0000ef20
        /*0b90*/ 	.word	0x00000003
        /*0b94*/ 	.word	0x00038530
        /*0b98*/ 	.short	0x010a
        /*0b9a*/ 	.byte	0x3f
	.zero		1


	//   ....[140]....
        /*0b9c*/ 	.word	0x0000ef80
        /*0ba0*/ 	.word	0x00000003
        /*0ba4*/ 	.word	0x00038538
        /*0ba8*/ 	.short	0x010a
        /*0baa*/ 	.byte	0x3f
	.zero		1


	//   ....[141]....
        /*0bac*/ 	.word	0x0000efe0
        /*0bb0*/ 	.word	0x00000003
        /*0bb4*/ 	.word	0x00038520
        /*0bb8*/ 	.short	0x010a
        /*0bba*/ 	.byte	0x3f
	.zero		1


	//   ....[142]....
        /*0bbc*/ 	.word	0x0000f040
        /*0bc0*/ 	.word	0x00000003
        /*0bc4*/ 	.word	0x00038528
        /*0bc8*/ 	.short	0x010a
        /*0bca*/ 	.byte	0x3f
	.zero		1


	//   ....[143]....
        /*0bcc*/ 	.word	0x0000f0a0
        /*0bd0*/ 	.word	0x00000003
        /*0bd4*/ 	.word	0x00038530
        /*0bd8*/ 	.short	0x010a
        /*0bda*/ 	.byte	0x3f
	.zero		1


	//   ....[144]....
        /*0bdc*/ 	.word	0x0000f170
        /*0be0*/ 	.word	0x00000008
        /*0be4*/ 	.word	0x000384c0
        /*0be8*/ 	.short	0x010a
        /*0bea*/ 	.byte	0x3f
	.zero		1


	//   ....[145]....
        /*0bec*/ 	.word	0x0000f1c0
        /*0bf0*/ 	.word	0x00000003
        /*0bf4*/ 	.word	0x00038400
        /*0bf8*/ 	.short	0x010a
        /*0bfa*/ 	.byte	0x3f
	.zero		1


	//   ....[146]....
        /*0bfc*/ 	.word	0x0000f3d0
        /*0c00*/ 	.word	0x00000007
        /*0c04*/ 	.word	0x00000000
        /*0c08*/ 	.short	0x010a
        /*0c0a*/ 	.byte	0x3f
	.zero		1


	//   ....[147]....
        /*0c0c*/ 	.word	0x0000f420
        /*0c10*/ 	.word	0x00000009
        /*0c14*/ 	.word	0x00000000
        /*0c18*/ 	.short	0x010a
        /*0c1a*/ 	.byte	0x3f
	.zero		1


	//   ....[148]....
        /*0c1c*/ 	.word	0x0000f470
        /*0c20*/ 	.word	0x00000006
        /*0c24*/ 	.word	0x00000000
        /*0c28*/ 	.short	0x010a
        /*0c2a*/ 	.byte	0x3f
	.zero		1


	//   ....[149]....
        /*0c2c*/ 	.word	0x0000f4c0
        /*0c30*/ 	.word	0x00000009
        /*0c34*/ 	.word	0x00000000
        /*0c38*/ 	.short	0x010a
        /*0c3a*/ 	.byte	0x3f
	.zero		1


	//   ....[150]....
        /*0c3c*/ 	.word	0x0000f510
        /*0c40*/ 	.word	0x00000006
        /*0c44*/ 	.word	0x00000000
        /*0c48*/ 	.short	0x010a
        /*0c4a*/ 	.byte	0x3f
	.zero		1


	//   ....[151]....
        /*0c4c*/ 	.word	0x0000f560
        /*0c50*/ 	.word	0x00000009
        /*0c54*/ 	.word	0x00000000
        /*0c58*/ 	.short	0x010a
        /*0c5a*/ 	.byte	0x3f
	.zero		1


	//   ....[152]....
        /*0c5c*/ 	.word	0x0000f5b0
        /*0c60*/ 	.word	0x00000006
        /*0c64*/ 	.word	0x00000000
        /*0c68*/ 	.short	0x010a
        /*0c6a*/ 	.byte	0x3f
	.zero		1


	//   ....[153]....
        /*0c6c*/ 	.word	0x0000f600
        /*0c70*/ 	.word	0x00000011
        /*0c74*/ 	.word	0x00038440
        /*0c78*/ 	.short	0x010a
        /*0c7a*/ 	.byte	0x3f
	.zero		1


	//   ....[154]....
        /*0c7c*/ 	.word	0x0000f650
        /*0c80*/ 	.word	0x00000005
        /*0c84*/ 	.word	0x00038440
        /*0c88*/ 	.short	0x010a
        /*0c8a*/ 	.byte	0x3f
	.zero		1


	//   ....[155]....
        /*0c8c*/ 	.word	0x0000f6a0
        /*0c90*/ 	.word	0x00000007
        /*0c94*/ 	.word	0x00038440
        /*0c98*/ 	.short	0x010a
        /*0c9a*/ 	.byte	0x3f
	.zero		1


	//   ....[156]....
        /*0c9c*/ 	.word	0x0000f6f0
        /*0ca0*/ 	.word	0x00000007
        /*0ca4*/ 	.word	0x00038440
        /*0ca8*/ 	.short	0x010a
        /*0caa*/ 	.byte	0x3f
	.zero		1


	//   ....[157]....
        /*0cac*/ 	.word	0x0000f740
        /*0cb0*/ 	.word	0x00000007
        /*0cb4*/ 	.word	0x00038440
        /*0cb8*/ 	.short	0x010a
        /*0cba*/ 	.byte	0x3f
	.zero		1


	//   ....[158]....
        /*0cbc*/ 	.word	0x0000f790
        /*0cc0*/ 	.word	0x00000007
        /*0cc4*/ 	.word	0x00038440
        /*0cc8*/ 	.short	0x010a
        /*0cca*/ 	.byte	0x3f
	.zero		1


	//   ....[159]....
        /*0ccc*/ 	.word	0x0000f7e0
        /*0cd0*/ 	.word	0x00000007
        /*0cd4*/ 	.word	0x00038440
        /*0cd8*/ 	.short	0x010a
        /*0cda*/ 	.byte	0x3f
	.zero		1


	//   ....[160]....
        /*0cdc*/ 	.word	0x0000f830
        /*0ce0*/ 	.word	0x00000007
        /*0ce4*/ 	.word	0x00038440
        /*0ce8*/ 	.short	0x010a
        /*0cea*/ 	.byte	0x3f
	.zero		1


	//----- nvinfo : EIATTR_NUM_MBARRIERS
	.align		4
.L_37:
        /*0cec*/ 	.byte	0x03, 0x38
        /*0cee*/ 	.short	0x002a


	//----- nvinfo : EIATTR_EXIT_INSTR_OFFSETS
	.align		4
        /*0cf0*/ 	.byte	0x04, 0x1c
        /*0cf2*/ 	.short	(.L_39 - .L_38)


	//   ....[0]....
.L_38:
        /*0cf4*/ 	.word	0x00002f30


	//   ....[1]....
        /*0cf8*/ 	.word	0x00002ff0


	//   ....[2]....
        /*0cfc*/ 	.word	0x000087a0


	//   ....[3]....
        /*0d00*/ 	.word	0x00008840


	//   ....[4]....
        /*0d04*/ 	.word	0x0000a6a0


	//   ....[5]....
        /*0d08*/ 	.word	0x0000c450


	//   ....[6]....
        /*0d0c*/ 	.word	0x0000e770


	//----- nvinfo : EIATTR_MAX_THREADS
	.align		4
.L_39:
        /*0d10*/ 	.byte	0x04, 0x05
        /*0d12*/ 	.short	(.L_41 - .L_40)
.L_40:
        /*0d14*/ 	.word	0x00000180
        /*0d18*/ 	.word	0x00000001
        /*0d1c*/ 	.word	0x00000001


	//----- nvinfo : EIATTR_CRS_STACK_SIZE
	.align		4
.L_41:
        /*0d20*/ 	.byte	0x04, 0x1e
        /*0d22*/ 	.short	(.L_43 - .L_42)
.L_42:
        /*0d24*/ 	.word	0x00000000


	//----- nvinfo : EIATTR_CBANK_PARAM_SIZE
	.align		4
.L_43:
        /*0d28*/ 	.byte	0x03, 0x19
        /*0d2a*/ 	.short	0x0770


	//----- nvinfo : EIATTR_PARAM_CBANK
	.align		4
        /*0d2c*/ 	.byte	0x04, 0x0a
        /*0d2e*/ 	.short	(.L_45 - .L_44)
	.align		4
.L_44:
        /*0d30*/ 	.word	index@(.nv.constant0._ZN7cutlass13device_kernelINS_4gemm6kernel13GemmUniversalINS1_17GroupProblemShapeIN4cute5tupleIJiiiEEEEENS1_10collective13CollectiveMmaINS1_39MainloopSm90ArrayTmaGmmaWarpSpecializedILi8ENS6_IJNS5_1CILi2EEENSC_ILi1EEESE_EEENS1_55KernelPtrArrayTmaWarpSpecializedCooperativeFP8FastAccumEEENS6_IJNSC_ILi256EEENSC_ILi128EEENSC_ILi64EEEEEENS_12float_e4m3_tEPNS6_IJlSE_NSC_ILi0EEEEEESM_SP_NS5_8TiledMMAINS5_8MMA_AtomIJNS5_4SM904GMMA31MMA_64x128x32_F32E4M3E4M3_SS_TNILNST_7ScaleInE1ELSV_1EEEEEENS5_6LayoutISF_NS6_IJSE_SN_SN_EEEEENS6_IJNS5_10UnderscoreES11_S11_EEEEENS5_13SM90_TMA_LOADENS5_14ComposedLayoutINS5_7SwizzleILi2ELi4ELi3EEENS5_18smem_ptr_flag_bitsILi8EEENSY_INS6_IJNSC_ILi8EEESK_EEENS6_IJSK_SE_EEEEEEEvNS5_8identityENS5_23SM90_TMA_LOAD_MULTICASTES1E_vS1F_EENS_8epilogue10collective18CollectiveEpilogueINS1I_30Sm90PtrArrayTmaWarpSpecializedILi4ELi2ELi16ELb1ELb0ELi2EEEJSL_NS6_IJSJ_NSC_ILi32EEEEEENS_6half_tEPNS6_IJSE_lSN_EEES1P_S1R_NS1I_6fusion15FusionCallbacksIS1M_NS1S_17LinearCombinationIS1P_fS1P_fLNS_15FloatRoundStyleE2EEESL_S1O_JEEES14_NS15_INS16_ILi3ELi4ELi3EEENS18_ILi16EEENSY_INS6_IJSK_S1A_EEENS6_IJSE_SK_EEEEEEENS5_17SM75_U16x8_LDSM_TENS5_14SM90_TMA_STOREES23_NS5_17SM90_U16x8_STSM_TENS5_9Copy_AtomIJNS5_17SM90_U32x4_STSM_NES1P_EEEvEEEvvEEEEvNT_6ParamsE)
        /*0d34*/ 	.short	0x0210
        /*0d36*/ 	.short	0x0770


	//----- nvinfo : EIATTR_SW_WAR
	.align		4
.L_45:
        /*0d38*/ 	.byte	0x04, 0x36
        /*0d3a*/ 	.short	(.L_47 - .L_46)
.L_46:
        /*0d3c*/ 	.word	0x00000008
.L_47:


//--------------------- .nv.callgraph             --------------------------
	.section	.nv.callgraph,"",@"SHT_CUDA_CALLGRAPH"
	.align	4
	.sectionentsize	8
	.align		4
        /*0000*/ 	.word	0x00000000
	.align		4
        /*0004*/ 	.word	0xffffffff
	.align		4
        /*0008*/ 	.word	index@(_ZN7cutlass13device_kernelINS_4gemm6kernel13GemmUniversalINS1_17GroupProblemShapeIN4cute5tupleIJiiiEEEEENS1_10collective13CollectiveMmaINS1_39MainloopSm90ArrayTmaGmmaWarpSpecializedILi8ENS6_IJNS5_1CILi2EEENSC_ILi1EEESE_EEENS1_55KernelPtrArrayTmaWarpSpecializedCooperativeFP8FastAccumEEENS6_IJNSC_ILi256EEENSC_ILi128EEENSC_ILi64EEEEEENS_12float_e4m3_tEPNS6_IJlSE_NSC_ILi0EEEEEESM_SP_NS5_8TiledMMAINS5_8MMA_AtomIJNS5_4SM904GMMA31MMA_64x128x32_F32E4M3E4M3_SS_TNILNST_7ScaleInE1ELSV_1EEEEEENS5_6LayoutISF_NS6_IJSE_SN_SN_EEEEENS6_IJNS5_10UnderscoreES11_S11_EEEEENS5_13SM90_TMA_LOADENS5_14ComposedLayoutINS5_7SwizzleILi2ELi4ELi3EEENS5_18smem_ptr_flag_bitsILi8EEENSY_INS6_IJNSC_ILi8EEESK_EEENS6_IJSK_SE_EEEEEEEvNS5_8identityENS5_23SM90_TMA_LOAD_MULTICASTES1E_vS1F_EENS_8epilogue10collective18CollectiveEpilogueINS1I_30Sm90PtrArrayTmaWarpSpecializedILi4ELi2ELi16ELb1ELb0ELi2EEEJSL_NS6_IJSJ_NSC_ILi32EEEEEENS_6half_tEPNS6_IJSE_lSN_EEES1P_S1R_NS1I_6fusion15FusionCallbacksIS1M_NS1S_17LinearCombinationIS1P_fS1P_fLNS_15FloatRoundStyleE2EEESL_S1O_JEEES14_NS15_INS16_ILi3ELi4ELi3EEENS18_ILi16EEENSY_INS6_IJSK_S1A_EEENS6_IJSE_SK_EEEEEEENS5_17SM75_U16x8_LDSM_TENS5_14SM90_TMA_STOREES23_NS5_17SM90_U16x8_STSM_TENS5_9Copy_AtomIJNS5_17SM90_U32x4_STSM_NES1P_EEEvEEEvvEEEEvNT_6ParamsE)
	.align		4
        /*000c*/ 	.word	index@(__assertfail)
	.align		4
        /*0010*/ 	.word	0x00000000
	.align		4
        /*0014*/ 	.word	0xfffffffe
	.align		4
        /*0018*/ 	.word	0x00000000
	.align		4
        /*001c*/ 	.word	0xfffffffd
	.align		4
        /*0020*/ 	.word	0x00000000
	.align		4
        /*0024*/ 	.word	0xfffffffc


//--------------------- .nv.constant4             --------------------------
	.section	.nv.constant4,"a",@progbits
	.align	8
	.align		8
.nv.constant4:
        /*0000*/ 	.dword	__assertfail
	.align		8
        /*0008*/ 	.dword	__unnamed_1
	.align		8
        /*0010*/ 	.dword	_ZN39_INTERNAL_8a8f61a5_4_k_cu_8fd62636_27944cuda3std3__45__cpo5beginE
	.align		8
        /*0018*/ 	.dword	_ZN39_INTERNAL_8a8f61a5_4_k_cu_8fd62636_27944cuda3std3__45__cpo3endE
	.align		8
        /*0020*/ 	.dword	_ZN39_INTERNAL_8a8f61a5_4_k_cu_8fd62636_27944cuda3std3__45__cpo6cbeginE
	.align		8
        /*0028*/ 	.dword	_ZN39_INTERNAL_8a8f61a5_4_k_cu_8fd62636_27944cuda3std3__45__cpo4cendE
	.align		8
        /*0030*/ 	.dword	_ZN39_INTERNAL_8a8f61a5_4_k_cu_8fd62636_27944cuda3std3__441_GLOBAL__N__8a8f61a5_4_k_cu_8fd62636_27946ignoreE
	.align		8
        /*0038*/ 	.dword	_ZN39_INTERNAL_8a8f61a5_4_k_cu_8fd62636_27944cuda3std3__419piecewise_constructE
	.align		8
        /*0040*/ 	.dword	_ZN39_INTERNAL_8a8f61a5_4_k_cu_8fd62636_27944cuda3std3__48in_placeE
	.align		8
        /*0048*/ 	.dword	_ZN39_INTERNAL_8a8f61a5_4_k_cu_8fd62636_27944cuda3std6ranges3__45__cpo4swapE
	.align		8
        /*0050*/ 	.dword	_ZN39_INTERNAL_8a8f61a5_4_k_cu_8fd62636_27944cuda3std6ranges3__45__cpo9iter_moveE
	.align		8
        /*0058*/ 	.dword	_ZN39_INTERNAL_8a8f61a5_4_k_cu_8fd62636_27944cute7productE
	.align		8
        /*0060*/ 	.dword	_ZN39_INTERNAL_8a8f61a5_4_k_cu_8fd62636_27944cute1_E
	.align		8
        /*0068*/ 	.dword	$str$24
	.align		8
        /*0070*/ 	.dword	$str$25


//--------------------- .text._ZN7cutlass13device_kernelINS_4gemm6kernel13GemmUniversalINS1_17GroupProblemShapeIN4cute5tupleIJiiiEEEEENS1_10collective13CollectiveMmaINS1_39MainloopSm90ArrayTmaGmmaWarpSpecializedILi8ENS6_IJNS5_1CILi2EEENSC_ILi1EEESE_EEENS1_55KernelPtrArrayTmaWarpSpecializedCooperativeFP8FastAccumEEENS6_IJNSC_ILi256EEENSC_ILi128EEENSC_ILi64EEEEEENS_12float_e4m3_tEPNS6_IJlSE_NSC_ILi0EEEEEESM_SP_NS5_8TiledMMAINS5_8MMA_AtomIJNS5_4SM904GMMA31MMA_64x128x32_F32E4M3E4M3_SS_TNILNST_7ScaleInE1ELSV_1EEEEEENS5_6LayoutISF_NS6_IJSE_SN_SN_EEEEENS6_IJNS5_10UnderscoreES11_S11_EEEEENS5_13SM90_TMA_LOADENS5_14ComposedLayoutINS5_7SwizzleILi2ELi4ELi3EEENS5_18smem_ptr_flag_bitsILi8EEENSY_INS6_IJNSC_ILi8EEESK_EEENS6_IJSK_SE_EEEEEEEvNS5_8identityENS5_23SM90_TMA_LOAD_MULTICASTES1E_vS1F_EENS_8epilogue10collective18CollectiveEpilogueINS1I_30Sm90PtrArrayTmaWarpSpecializedILi4ELi2ELi16ELb1ELb0ELi2EEEJSL_NS6_IJSJ_NSC_ILi32EEEEEENS_6half_tEPNS6_IJSE_lSN_EEES1P_S1R_NS1I_6fusion15FusionCallbacksIS1M_NS1S_17LinearCombinationIS1P_fS1P_fLNS_15FloatRoundStyleE2EEESL_S1O_JEEES14_NS15_INS16_ILi3ELi4ELi3EEENS18_ILi16EEENSY_INS6_IJSK_S1A_EEENS6_IJSE_SK_EEEEEEENS5_17SM75_U16x8_LDSM_TENS5_14SM90_TMA_STOREES23_NS5_17SM90_U16x8_STSM_TENS5_9Copy_AtomIJNS5_17SM90_U32x4_STSM_NES1P_EEEvEEEvvEEEEvNT_6ParamsE --------------------------
	.section	.text._ZN7cutlass13device_kernelINS_4gemm6kernel13GemmUniversalINS1_17GroupProblemShapeIN4cute5tupleIJiiiEEEEENS1_10collective13CollectiveMmaINS1_39MainloopSm90ArrayTmaGmmaWarpSpecializedILi8ENS6_IJNS5_1CILi2EEENSC_ILi1EEESE_EEENS1_55KernelPtrArrayTmaWarpSpecializedCooperativeFP8FastAccumEEENS6_IJNSC_ILi256EEENSC_ILi128EEENSC_ILi64EEEEEENS_12float_e4m3_tEPNS6_IJlSE_NSC_ILi0EEEEEESM_SP_NS5_8TiledMMAINS5_8MMA_AtomIJNS5_4SM904GMMA31MMA_64x128x32_F32E4M3E4M3_SS_TNILNST_7ScaleInE1ELSV_1EEEEEENS5_6LayoutISF_NS6_IJSE_SN_SN_EEEEENS6_IJNS5_10UnderscoreES11_S11_EEEEENS5_13SM90_TMA_LOADENS5_14ComposedLayoutINS5_7SwizzleILi2ELi4ELi3EEENS5_18smem_ptr_flag_bitsILi8EEENSY_INS6_IJNSC_ILi8EEESK_EEENS6_IJSK_SE_EEEEEEEvNS5_8identityENS5_23SM90_TMA_LOAD_MULTICASTES1E_vS1F_EENS_8epilogue10collective18CollectiveEpilogueINS1I_30Sm90PtrArrayTmaWarpSpecializedILi4ELi2ELi16ELb1ELb0ELi2EEEJSL_NS6_IJSJ_NSC_ILi32EEEEEENS_6half_tEPNS6_IJSE_lSN_EEES1P_S1R_NS1I_6fusion15FusionCallbacksIS1M_NS1S_17LinearCombinationIS1P_fS1P_fLNS_15FloatRoundStyleE2EEESL_S1O_JEEES14_NS15_INS16_ILi3ELi4ELi3EEENS18_ILi16EEENSY_INS6_IJSK_S1A_EEENS6_IJSE_SK_EEEEEEENS5_17SM75_U16x8_LDSM_TENS5_14SM90_TMA_STOREES23_NS5_17SM90_U16x8_STSM_TENS5_9Copy_AtomIJNS5_17SM90_U32x4_STSM_NES1P_EEEvEEEvvEEEEvNT_6ParamsE,"ax",@progbits
	.align	128
.text._ZN7cutlass13device_kernelINS_4gemm6kernel13GemmUniversalINS1_17GroupProblemShapeIN4cute5tupleIJiiiEEEEENS1_10collective13CollectiveMmaINS1_39MainloopSm90ArrayTmaGmmaWarpSpecializedILi8ENS6_IJNS5_1CILi2EEENSC_ILi1EEESE_EEENS1_55KernelPtrArrayTmaWarpSpecializedCooperativeFP8FastAccumEEENS6_IJNSC_ILi256EEENSC_ILi128EEENSC_ILi64EEEEEENS_12float_e4m3_tEPNS6_IJlSE_NSC_ILi0EEEEEESM_SP_NS5_8TiledMMAINS5_8MMA_AtomIJNS5_4SM904GMMA31MMA_64x128x32_F32E4M3E4M3_SS_TNILNST_7ScaleInE1ELSV_1EEEEEENS5_6LayoutISF_NS6_IJSE_SN_SN_EEEEENS6_IJNS5_10UnderscoreES11_S11_EEEEENS5_13SM90_TMA_LOADENS5_14ComposedLayoutINS5_7SwizzleILi2ELi4ELi3EEENS5_18smem_ptr_flag_bitsILi8EEENSY_INS6_IJNSC_ILi8EEESK_EEENS6_IJSK_SE_EEEEEEEvNS5_8identityENS5_23SM90_TMA_LOAD_MULTICASTES1E_vS1F_EENS_8epilogue10collective18CollectiveEpilogueINS1I_30Sm90PtrArrayTmaWarpSpecializedILi4ELi2ELi16ELb1ELb0ELi2EEEJSL_NS6_IJSJ_NSC_ILi32EEEEEENS_6half_tEPNS6_IJSE_lSN_EEES1P_S1R_NS1I_6fusion15FusionCallbacksIS1M_NS1S_17LinearCombinationIS1P_fS1P_fLNS_15FloatRoundStyleE2EEESL_S1O_JEEES14_NS15_INS16_ILi3ELi4ELi3EEENS18_ILi16EEENSY_INS6_IJSK_S1A_EEENS6_IJSE_SK_EEEEEEENS5_17SM75_U16x8_LDSM_TENS5_14SM90_TMA_STOREES23_NS5_17SM90_U16x8_STSM_TENS5_9Copy_AtomIJNS5_17SM90_U32x4_STSM_NES1P_EEEvEEEvvEEEEvNT_6ParamsE:
        .type           _ZN7cutlass13device_kernelINS_4gemm6kernel13GemmUniversalINS1_17GroupProblemShapeIN4cute5tupleIJiiiEEEEENS1_10collective13CollectiveMmaINS1_39MainloopSm90ArrayTmaGmmaWarpSpecializedILi8ENS6_IJNS5_1CILi2EEENSC_ILi1EEESE_EEENS1_55KernelPtrArrayTmaWarpSpecializedCooperativeFP8FastAccumEEENS6_IJNSC_ILi256EEENSC_ILi128EEENSC_ILi64EEEEEENS_12float_e4m3_tEPNS6_IJlSE_NSC_ILi0EEEEEESM_SP_NS5_8TiledMMAINS5_8MMA_AtomIJNS5_4SM904GMMA31MMA_64x128x32_F32E4M3E4M3_SS_TNILNST_7ScaleInE1ELSV_1EEEEEENS5_6LayoutISF_NS6_IJSE_SN_SN_EEEEENS6_IJNS5_10UnderscoreES11_S11_EEEEENS5_13SM90_TMA_LOADENS5_14ComposedLayoutINS5_7SwizzleILi2ELi4ELi3EEENS5_18smem_ptr_flag_bitsILi8EEENSY_INS6_IJNSC_ILi8EEESK_EEENS6_IJSK_SE_EEEEEEEvNS5_8identityENS5_23SM90_TMA_LOAD_MULTICASTES1E_vS1F_EENS_8epilogue10collective18CollectiveEpilogueINS1I_30Sm90PtrArrayTmaWarpSpecializedILi4ELi2ELi16ELb1ELb0ELi2EEEJSL_NS6_IJSJ_NSC_ILi32EEEEEENS_6half_tEPNS6_IJSE_lSN_EEES1P_S1R_NS1I_6fusion15FusionCallbacksIS1M_NS1S_17LinearCombinationIS1P_fS1P_fLNS_15FloatRoundStyleE2EEESL_S1O_JEEES14_NS15_INS16_ILi3ELi4ELi3EEENS18_ILi16EEENSY_INS6_IJSK_S1A_EEENS6_IJSE_SK_EEEEEEENS5_17SM75_U16x8_LDSM_TENS5_14SM90_TMA_STOREES23_NS5_17SM90_U16x8_STSM_TENS5_9Copy_AtomIJNS5_17SM90_U32x4_STSM_NES1P_EEEvEEEvvEEEEvNT_6ParamsE,@function
        .size           _ZN7cutlass13device_kernelINS_4gemm6kernel13GemmUniversalINS1_17GroupProblemShapeIN4cute5tupleIJiiiEEEEENS1_10collective13CollectiveMmaINS1_39MainloopSm90ArrayTmaGmmaWarpSpecializedILi8ENS6_IJNS5_1CILi2EEENSC_ILi1EEESE_EEENS1_55KernelPtrArrayTmaWarpSpecializedCooperativeFP8FastAccumEEENS6_IJNSC_ILi256EEENSC_ILi128EEENSC_ILi64EEEEEENS_12float_e4m3_tEPNS6_IJlSE_NSC_ILi0EEEEEESM_SP_NS5_8TiledMMAINS5_8MMA_AtomIJNS5_4SM904GMMA31MMA_64x128x32_F32E4M3E4M3_SS_TNILNST_7ScaleInE1ELSV_1EEEEEENS5_6LayoutISF_NS6_IJSE_SN_SN_EEEEENS6_IJNS5_10UnderscoreES11_S11_EEEEENS5_13SM90_TMA_LOADENS5_14ComposedLayoutINS5_7SwizzleILi2ELi4ELi3EEENS5_18smem_ptr_flag_bitsILi8EEENSY_INS6_IJNSC_ILi8EEESK_EEENS6_IJSK_SE_EEEEEEEvNS5_8identityENS5_23SM90_TMA_LOAD_MULTICASTES1E_vS1F_EENS_8epilogue10collective18CollectiveEpilogueINS1I_30Sm90PtrArrayTmaWarpSpecializedILi4ELi2ELi16ELb1ELb0ELi2EEEJSL_NS6_IJSJ_NSC_ILi32EEEEEENS_6half_tEPNS6_IJSE_lSN_EEES1P_S1R_NS1I_6fusion15FusionCallbacksIS1M_NS1S_17LinearCombinationIS1P_fS1P_fLNS_15FloatRoundStyleE2EEESL_S1O_JEEES14_NS15_INS16_ILi3ELi4ELi3EEENS18_ILi16EEENSY_INS6_IJSK_S1A_EEENS6_IJSE_SK_EEEEEEENS5_17SM75_U16x8_LDSM_TENS5_14SM90_TMA_STOREES23_NS5_17SM90_U16x8_STSM_TENS5_9Copy_AtomIJNS5_17SM90_U32x4_STSM_NES1P_EEEvEEEvvEEEEvNT_6ParamsE,(.L_x_327 - _ZN7cutlass13device_kernelINS_4gemm6kernel13GemmUniversalINS1_17GroupProblemShapeIN4cute5tupleIJiiiEEEEENS1_10collective13CollectiveMmaINS1_39MainloopSm90ArrayTmaGmmaWarpSpecializedILi8ENS6_IJNS5_1CILi2EEENSC_ILi1EEESE_EEENS1_55KernelPtrArrayTmaWarpSpecializedCooperativeFP8FastAccumEEENS6_IJNSC_ILi256EEENSC_ILi128EEENSC_ILi64EEEEEENS_12float_e4m3_tEPNS6_IJlSE_NSC_ILi0EEEEEESM_SP_NS5_8TiledMMAINS5_8MMA_AtomIJNS5_4SM904GMMA31MMA_64x128x32_F32E4M3E4M3_SS_TNILNST_7ScaleInE1ELSV_1EEEEEENS5_6LayoutISF_NS6_IJSE_SN_SN_EEEEENS6_IJNS5_10UnderscoreES11_S11_EEEEENS5_13SM90_TMA_LOADENS5_14ComposedLayoutINS5_7SwizzleILi2ELi4ELi3EEENS5_18smem_ptr_flag_bitsILi8EEENSY_INS6_IJNSC_ILi8EEESK_EEENS6_IJSK_SE_EEEEEEEvNS5_8identityENS5_23SM90_TMA_LOAD_MULTICASTES1E_vS1F_EENS_8epilogue10collective18CollectiveEpilogueINS1I_30Sm90PtrArrayTmaWarpSpecializedILi4ELi2ELi16ELb1ELb0ELi2EEEJSL_NS6_IJSJ_NSC_ILi32EEEEEENS_6half_tEPNS6_IJSE_lSN_EEES1P_S1R_NS1I_6fusion15FusionCallbacksIS1M_NS1S_17LinearCombinationIS1P_fS1P_fLNS_15FloatRoundStyleE2EEESL_S1O_JEEES14_NS15_INS16_ILi3ELi4ELi3EEENS18_ILi16EEENSY_INS6_IJSK_S1A_EEENS6_IJSE_SK_EEEEEEENS5_17SM75_U16x8_LDSM_TENS5_14SM90_TMA_STOREES23_NS5_17SM90_U16x8_STSM_TENS5_9Copy_AtomIJNS5_17SM90_U32x4_STSM_NES1P_EEEvEEEvvEEEEvNT_6ParamsE)
        .other          _ZN7cutlass13device_kernelINS_4gemm6kernel13GemmUniversalINS1_17GroupProblemShapeIN4cute5tupleIJiiiEEEEENS1_10collective13CollectiveMmaINS1_39MainloopSm90ArrayTmaGmmaWarpSpecializedILi8ENS6_IJNS5_1CILi2EEENSC_ILi1EEESE_EEENS1_55KernelPtrArrayTmaWarpSpecializedCooperativeFP8FastAccumEEENS6_IJNSC_ILi256EEENSC_ILi128EEENSC_ILi64EEEEEENS_12float_e4m3_tEPNS6_IJlSE_NSC_ILi0EEEEEESM_SP_NS5_8TiledMMAINS5_8MMA_AtomIJNS5_4SM904GMMA31MMA_64x128x32_F32E4M3E4M3_SS_TNILNST_7ScaleInE1ELSV_1EEEEEENS5_6LayoutISF_NS6_IJSE_SN_SN_EEEEENS6_IJNS5_10UnderscoreES11_S11_EEEEENS5_13SM90_TMA_LOADENS5_14ComposedLayoutINS5_7SwizzleILi2ELi4ELi3EEENS5_18smem_ptr_flag_bitsILi8EEENSY_INS6_IJNSC_ILi8EEESK_EEENS6_IJSK_SE_EEEEEEEvNS5_8identityENS5_23SM90_TMA_LOAD_MULTICASTES1E_vS1F_EENS_8epilogue10collective18CollectiveEpilogueINS1I_30Sm90PtrArrayTmaWarpSpecializedILi4ELi2ELi16ELb1ELb0ELi2EEEJSL_NS6_IJSJ_NSC_ILi32EEEEEENS_6half_tEPNS6_IJSE_lSN_EEES1P_S1R_NS1I_6fusion15FusionCallbacksIS1M_NS1S_17LinearCombinationIS1P_fS1P_fLNS_15FloatRoundStyleE2EEESL_S1O_JEEES14_NS15_INS16_ILi3ELi4ELi3EEENS18_ILi16EEENSY_INS6_IJSK_S1A_EEENS6_IJSE_SK_EEEEEEENS5_17SM75_U16x8_LDSM_TENS5_14SM90_TMA_STOREES23_NS5_17SM90_U16x8_STSM_TENS5_9Copy_AtomIJNS5_17SM90_U32x4_STSM_NES1P_EEEvEEEvvEEEEvNT_6ParamsE,@"STO_CUDA_ENTRY STV_DEFAULT"
_ZN7cutlass13device_kernelINS_4gemm6kernel13GemmUniversalINS1_17GroupProblemShapeIN4cute5tupleIJiiiEEEEENS1_10collective13CollectiveMmaINS1_39MainloopSm90ArrayTmaGmmaWarpSpecializedILi8ENS6_IJNS5_1CILi2EEENSC_ILi1EEESE_EEENS1_55KernelPtrArrayTmaWarpSpecializedCooperativeFP8FastAccumEEENS6_IJNSC_ILi256EEENSC_ILi128EEENSC_ILi64EEEEEENS_12float_e4m3_tEPNS6_IJlSE_NSC_ILi0EEEEEESM_SP_NS5_8TiledMMAINS5_8MMA_AtomIJNS5_4SM904GMMA31MMA_64x128x32_F32E4M3E4M3_SS_TNILNST_7ScaleInE1ELSV_1EEEEEENS5_6LayoutISF_NS6_IJSE_SN_SN_EEEEENS6_IJNS5_10UnderscoreES11_S11_EEEEENS5_13SM90_TMA_LOADENS5_14ComposedLayoutINS5_7SwizzleILi2ELi4ELi3EEENS5_18smem_ptr_flag_bitsILi8EEENSY_INS6_IJNSC_ILi8EEESK_EEENS6_IJSK_SE_EEEEEEEvNS5_8identityENS5_23SM90_TMA_LOAD_MULTICASTES1E_vS1F_EENS_8epilogue10collective18CollectiveEpilogueINS1I_30Sm90PtrArrayTmaWarpSpecializedILi4ELi2ELi16ELb1ELb0ELi2EEEJSL_NS6_IJSJ_NSC_ILi32EEEEEENS_6half_tEPNS6_IJSE_lSN_EEES1P_S1R_NS1I_6fusion15FusionCallbacksIS1M_NS1S_17LinearCombinationIS1P_fS1P_fLNS_15FloatRoundStyleE2EEESL_S1O_JEEES14_NS15_INS16_ILi3ELi4ELi3EEENS18_ILi16EEENSY_INS6_IJSK_S1A_EEENS6_IJSE_SK_EEEEEEENS5_17SM75_U16x8_LDSM_TENS5_14SM90_TMA_STOREES23_NS5_17SM90_U16x8_STSM_TENS5_9Copy_AtomIJNS5_17SM90_U32x4_STSM_NES1P_EEEvEEEvvEEEEvNT_6ParamsE:
[----:B------:R-:W1:Y:S08]  /*0000*/  LDC R1, c[0x0][0x28] ;  /* 0x00000a00ff017b82 */ /* 0x000e700000000800 */
[----:B------:R-:W2:Y:S01]  /*0010*/  LDC.64 R4, c[0x0][0x918] ;  /* 0x00024600ff047b82 */ /* 0x000ea20000000a00 */
[----:B------:R-:W-:Y:S01]  /*0020*/  ULDC.64 UR58, c[0x0][0x208] ;  /* 0x00008200003a7ab9 */ /* 0x000fe20000000a00 */
[----:B------:R-:W3:Y:S01]  /*0030*/  S2R R19, SR_TID.X ;  /* 0x0000000000137919 */ /* 0x000ee20000002100 */
[----:B------:R-:W-:Y:S01]  /*0040*/  ULDC UR4, c[0x0][0x910] ;  /* 0x0002440000047ab9 */ /* 0x000fe20000000800 */
[----:B------:R-:W-:Y:S01]  /*0050*/  ULDC.64 UR20, c[0x0][0x8d0] ;  /* 0x0002340000147ab9 */ /* 0x000fe20000000a00 */
[----:B------:R-:W-:Y:S01]  /*0060*/  ULDC.64 UR14, c[0x0][0x8c8] ;  /* 0x00023200000e7ab9 */ /* 0x000fe20000000a00 */
[----:B------:R-:W-:Y:S01]  /*0070*/  IMAD.MOV.U32 R8, RZ, RZ, RZ ;  /* 0x000000ffff087224 */ /* 0x000fe200078e00ff */
[----:B------:R-:W-:Y:S01]  /*0080*/  ULDC.64 UR16, c[0x0][0x8e0] ;  /* 0x0002380000107ab9 */ /* 0x000fe20000000a00 */
[----:B------:R-:W4:Y:S01]  /*0090*/  S2UR UR8, SR_CTAID.Y ;  /* 0x00000000000879c3 */ /* 0x000f220000002600 */
[----:B------:R-:W-:Y:S01]  /*00a0*/  IMAD.MOV.U32 R10, RZ, RZ, RZ ;  /* 0x000000ffff0a7224 */ /* 0x000fe200078e00ff */
[----:B------:R-:W-:Y:S01]  /*00b0*/  ULDC.64 UR22, c[0x0][0x8e8] ;  /* 0x00023a0000167ab9 */ /* 0x000fe20000000a00 */
[----:B--2---:R-:W2:Y:S01]  /*00c0*/  LDG.E R7, desc[UR58][R4.64] ;  /* 0x0000003a04077981 */ /* 0x004ea2000c1e1900 */
[----:B------:R-:W-:-:S03]  /*00d0*/  IMAD.U32 R0, RZ, RZ, UR4 ;  /* 0x00000004ff007e24 */ /* 0x000fc6000f8e00ff */
[----:B------:R-:W2:Y:S01]  /*00e0*/  LDG.E R6, desc[UR58][R4.64+0x4] ;  /* 0x0000043a04067981 */ /* 0x000ea2000c1e1900 */
[----:B---3--:R-:W-:Y:S01]  /*00f0*/  LOP3.LUT R9, R19, 0x1f, RZ, 0xc0, !PT ;  /* 0x0000001f13097812 */ /* 0x008fe200078ec0ff */
[----:B------:R-:W-:Y:S01]  /*0100*/  UISETP.NE.U32.AND UP0, UPT, UR20, URZ, UPT ;  /* 0x0000003f1400728c */ /* 0x000fe2000bf05070 */
[----:B------:R-:W3:Y:S01]  /*0110*/  S2UR UR40, SR_CTAID.X ;  /* 0x00000000002879c3 */ /* 0x000ee20000002500 */
[----:B------:R-:W-:Y:S01]  /*0120*/  ULDC UR4, c[0x0][0x908] ;  /* 0x0002420000047ab9 */ /* 0x000fe20000000800 */
[----:B------:R-:W-:Y:S01]  /*0130*/  ISETP.GE.AND P0, PT, R9, R0, PT ;  /* 0x000000000900720c */ /* 0x000fe20003f06270 */
[----:B------:R-:W-:Y:S02]  /*0140*/  UISETP.NE.AND.EX UP0, UPT, UR21, URZ, UPT, UP0 ;  /* 0x0000003f1500728c */ /* 0x000fe4000bf05300 */
[----:B------:R-:W-:-:S09]  /*0150*/  UISETP.NE.AND UP3, UPT, UR4, 0x1, UPT ;  /* 0x000000010400788c */ /* 0x000fd2000bf65270 */
[----:B------:R-:W-:Y:S01]  /*0160*/  @UP0 ULDC UR10, c[0x0][0x8dc] ;  /* 0x00023700000a0ab9 */ /* 0x000fe20000000800 */
[----:B------:R-:W1:Y:S01]  /*0170*/  @!P0 LDC.64 R2, c[0x0][0x918] ;  /* 0x00024600ff028b82 */ /* 0x000e620000000a00 */
[----:B----4-:R-:W-:Y:S01]  /*0180*/  @UP3 UMOV UR6, UR8 ;  /* 0x0000000800063c82 */ /* 0x010fe20008000000 */
[----:B------:R-:W-:Y:S01]  /*0190*/  @UP3 ULDC UR18, c[0x0][0x10] ;  /* 0x0000040000123ab9 */ /* 0x000fe20000000800 */
[----:B------:R-:W-:Y:S01]  /*01a0*/  @UP3 UMOV UR4, UR6 ;  /* 0x0000000600043c82 */ /* 0x000fe20008000000 */
[----:B------:R-:W-:Y:S01]  /*01b0*/  @UP3 UMOV UR5, URZ ;  /* 0x0000003f00053c82 */ /* 0x000fe20008000000 */
[----:B------:R-:W-:Y:S01]  /*01c0*/  @!UP3 UMOV UR6, UR8 ;  /* 0x000000080006bc82 */ /* 0x000fe20008000000 */
[----:B---3--:R-:W-:Y:S01]  /*01d0*/  @UP3 UIMAD.WIDE.U32 UR18, UR40, UR18, UR4 ;  /* 0x00000012281232a5 */ /* 0x008fe2000f8e0004 */
[----:B------:R-:W-:Y:S01]  /*01e0*/  @UP3 UMOV UR9, URZ ;  /* 0x0000003f00093c82 */ /* 0x000fe20008000000 */
[----:B-1----:R-:W-:-:S05]  /*01f0*/  @!P0 IMAD.WIDE.U32 R2, R9, 0xc, R2 ;  /* 0x0000000c09028825 */ /* 0x002fca00078e0002 */
[----:B------:R1:W5:Y:S04]  /*0200*/  @!P0 LDG.E R8, desc[UR58][R2.64] ;  /* 0x0000003a02088981 */ /* 0x000368000c1e1900 */
[----:B------:R1:W5:Y:S01]  /*0210*/  @!P0 LDG.E R10, desc[UR58][R2.64+0x4] ;  /* 0x0000043a020a8981 */ /* 0x000362000c1e1900 */
[----:B------:R-:W-:Y:S01]  /*0220*/  ISETP.NE.U32.AND P0, PT, RZ, UR22, PT ;  /* 0x00000016ff007c0c */ /* 0x000fe2000bf05070 */
[----:B------:R-:W-:-:S03]  /*0230*/  @!UP3 ULDC UR7, c[0x0][0xc] ;  /* 0x000003000007bab9 */ /* 0x000fc60000000800 */
[----:B------:R-:W-:Y:S01]  /*0240*/  ISETP.NE.AND.EX P0, PT, RZ, UR23, PT, P0 ;  /* 0x00000017ff007c0c */ /* 0x000fe2000bf05300 */
[----:B------:R-:W-:Y:S01]  /*0250*/  UMOV UR41, URZ ;  /* 0x0000003f00297c82 */ /* 0x000fe20008000000 */
[----:B------:R-:W-:Y:S01]  /*0260*/  @UP3 UIADD3 UR9, UR19, UR9, URZ ;  /* 0x0000000913093290 */ /* 0x000fe2000fffe03f */
[----:B--2---:R-:W-:Y:S02]  /*0270*/  R2UR UR12, R7 ;  /* 0x00000000070c72ca */ /* 0x004fe400000e0000 */
[----:B------:R-:W-:-:S11]  /*0280*/  R2UR UR26, R6 ;  /* 0x00000000061a72ca */ /* 0x000fd600000e0000 */
[----:B------:R-:W-:-:S04]  /*0290*/  UIADD3 UR11, UP1, UR12, UR14, URZ ;  /* 0x0000000e0c0b7290 */ /* 0x000fc8000ff3e03f */
[----:B------:R-:W-:Y:S02]  /*02a0*/  ULEA.HI.X.SX32 UR12, UR12, UR15, 0x1, UP1 ;  /* 0x0000000f0c0c7291 */ /* 0x000fe400088f0e3f */
[----:B------:R-:W-:-:S04]  /*02b0*/  UIADD3 UR11, UP1, UR11, -0x1, URZ ;  /* 0xffffffff0b0b7890 */ /* 0x000fc8000ff3e03f */
[----:B------:R-:W-:Y:S02]  /*02c0*/  UIADD3.X UR12, UR12, -0x1, URZ, UP1, !UPT ;  /* 0xffffffff0c0c7890 */ /* 0x000fe40008ffe43f */
[----:B------:R-:W-:-:S04]  /*02d0*/  @UP0 UIADD3 UR10, UP1, UR11, UR10, URZ ;  /* 0x0000000a0b0a0290 */ /* 0x000fc8000ff3e03f */
[----:B------:R-:W-:Y:S02]  /*02e0*/  @UP0 UIADD3.X UR28, URZ, UR12, URZ, UP1, !UPT ;  /* 0x0000000c3f1c0290 */ /* 0x000fe40008ffe43f */
[----:B------:R-:W-:Y:S02]  /*02f0*/  UIADD3 UR13, UP1, UR26, UR16, URZ ;  /* 0x000000101a0d7290 */ /* 0x000fe4000ff3e03f */
[----:B------:R-:W-:Y:S02]  /*0300*/  @UP0 UIMAD.WIDE.U32 UR24, UR28, UR20, URZ ;  /* 0x000000141c1802a5 */ /* 0x000fe4000f8e003f */
[----:B------:R-:W-:Y:S02]  /*0310*/  ULEA.HI.X.SX32 UR8, UR26, UR17, 0x1, UP1 ;  /* 0x000000111a087291 */ /* 0x000fe400088f0e3f */
[----:B------:R-:W-:Y:S02]  /*0320*/  @UP0 UIMAD.WIDE.U32 UR24, UP1, UR10, UR21, UR24 ;  /* 0x000000150a1802a5 */ /* 0x000fe4000f820018 */
[----:B------:R-:W-:-:S02]  /*0330*/  @UP0 UIMAD.WIDE.U32 UR4, UR10, UR20, URZ ;  /* 0x000000140a0402a5 */ /* 0x000fc4000f8e003f */
[----:B------:R-:W-:Y:S02]  /*0340*/  @UP0 UIADD3.X UR27, URZ, URZ, URZ, UP1, !UPT ;  /* 0x0000003f3f1b0290 */ /* 0x000fe40008ffe43f */
[----:B------:R-:W-:Y:S01]  /*0350*/  @UP0 UIADD3 URZ, UP1, UR5, UR24, URZ ;  /* 0x00000018053f0290 */ /* 0x000fe2000ff3e03f */
[----:B------:R-:W-:Y:S01]  /*0360*/  @UP0 UMOV UR26, UR25 ;  /* 0x00000019001a0c82 */ /* 0x000fe20008000000 */
[----:B------:R-:W-:Y:S02]  /*0370*/  @!UP3 UIMAD.WIDE.U32 UR4, UR7, UR6, UR40 ;  /* 0x000000060704b2a5 */ /* 0x000fe4000f8e0028 */
[----:B------:R-:W-:Y:S02]  /*0380*/  @UP0 UIMAD.WIDE.U32.X UR24, UR28, UR21, UR26, UP1 ;  /* 0x000000151c1802a5 */ /* 0x000fe400088e041a */
[----:B------:R-:W-:Y:S01]  /*0390*/  UIADD3 UR13, UP2, UR13, -0x1, URZ ;  /* 0xffffffff0d0d7890 */ /* 0x000fe2000ff5e03f */
[----:B------:R-:W-:Y:S02]  /*03a0*/  @UP3 UMOV UR10, UR18 ;  /* 0x00000012000a3c82 */ /* 0x000fe40008000000 */
[----:B------:R-:W-:Y:S01]  /*03b0*/  @!UP3 UMOV UR10, UR4 ;  /* 0x00000004000abc82 */ /* 0x000fe20008000000 */
[----:B------:R-:W-:Y:S01]  /*03c0*/  UIADD3.X UR19, UR8, -0x1, URZ, UP2, !UPT ;  /* 0xffffffff08137890 */ /* 0x000fe200097fe43f */
[----:B------:R-:W-:Y:S01]  /*03d0*/  @!UP3 UMOV UR9, UR5 ;  /* 0x000000050009bc82 */ /* 0x000fe20008000000 */
[----:B------:R-:W-:Y:S01]  /*03e0*/  @UP0 UMOV UR11, UR24 ;  /* 0x00000018000b0c82 */ /* 0x000fe20008000000 */
[----:B------:R-:W-:Y:S01]  /*03f0*/  @UP0 UMOV UR12, UR25 ;  /* 0x00000019000c0c82 */ /* 0x000fe20008000000 */
[----:B-1----:R-:W-:Y:S08]  /*0400*/  @!P0 BRA `(.L_x_0) ;  /* 0x0000000000308947 */ /* 0x002ff00003800000 */
[----:B------:R-:W-:Y:S02]  /*0410*/  ULDC UR7, c[0x0][0x8f4] ;  /* 0x00023d0000077ab9 */ /* 0x000fe40000000800 */
[----:B------:R-:W-:-:S04]  /*0420*/  UIADD3 UR7, UP1, UR13, UR7, URZ ;  /* 0x000000070d077290 */ /* 0x000fc8000ff3e03f */
[----:B------:R-:W-:-:S04]  /*0430*/  UIADD3.X UR8, URZ, UR19, URZ, UP1, !UPT ;  /* 0x000000133f087290 */ /* 0x000fc80008ffe43f */
[----:B------:R-:W-:-:S04]  /*0440*/  UIMAD.WIDE.U32 UR4, UR8, UR22, URZ ;  /* 0x00000016080472a5 */ /* 0x000fc8000f8e003f */
[----:B------:R-:W-:Y:S02]  /*0450*/  UIMAD.WIDE.U32 UR18, UP1, UR7, UR23, UR4 ;  /* 0x00000017071272a5 */ /* 0x000fe4000f820004 */
[----:B------:R-:W-:Y:S02]  /*0460*/  UIMAD.WIDE.U32 UR4, UR7, UR22, URZ ;  /* 0x00000016070472a5 */ /* 0x000fe4000f8e003f */
[----:B------:R-:W-:Y:S02]  /*0470*/  UIADD3.X UR25, URZ, URZ, URZ, UP1, !UPT ;  /* 0x0000003f3f197290 */ /* 0x000fe40008ffe43f */
[----:B------:R-:W-:Y:S01]  /*0480*/  UIADD3 URZ, UP1, UR5, UR18, URZ ;  /* 0x00000012053f7290 */ /* 0x000fe2000ff3e03f */
[----:B------:R-:W-:-:S03]  /*0490*/  UMOV UR24, UR19 ;  /* 0x0000001300187c82 */ /* 0x000fc60008000000 */
[----:B------:R-:W-:-:S07]  /*04a0*/  UIMAD.WIDE.U32.X UR4, UR8, UR23, UR24, UP1 ;  /* 0x00000017080472a5 */ /* 0x000fce00088e0418 */
[----:B------:R-:W-:Y:S01]  /*04b0*/  UMOV UR13, UR4 ;  /* 0x00000004000d7c82 */ /* 0x000fe20008000000 */
[----:B------:R-:W-:-:S05]  /*04c0*/  UMOV UR19, UR5 ;  /* 0x0000000500137c82 */ /* 0x000fca0008000000 */
.L_x_0:
[----:B------:R-:W-:Y:S01]  /*04d0*/  ULDC UR8, c[0x0][0x934] ;  /* 0x00024d0000087ab9 */ /* 0x000fe20000000800 */
[----:B------:R-:W-:Y:S01]  /*04e0*/  ULDC UR7, c[0x0][0x904] ;  /* 0x0002410000077ab9 */ /* 0x000fe20000000800 */
[----:B------:R-:W-:Y:S01]  /*04f0*/  ULDC UR4, c[0x0][0x938] ;  /* 0x00024e0000047ab9 */ /* 0x000fe20000000800 */
[----:B------:R-:W-:Y:S01]  /*0500*/  USHF.L.U32 UR8, UR8, UR7, URZ ;  /* 0x0000000708087299 */ /* 0x000fe2000800063f */
[----:B------:R-:W-:Y:S01]  /*0510*/  SHF.R.U32.HI R13, RZ, 0x5, R19 ;  /* 0x00000005ff0d7819 */ /* 0x000fe20000011613 */
[----:B------:R-:W-:Y:S01]  /*0520*/  USHF.L.U32 UR7, UR4, UR7, URZ ;  /* 0x0000000704077299 */ /* 0x000fe2000800063f */
[----:B------:R-:W-:Y:S01]  /*0530*/  ULDC UR26, c[0x0][0x8d8] ;  /* 0x00023600001a7ab9 */ /* 0x000fe20000000800 */
[----:B------:R-:W-:Y:S02]  /*0540*/  ULDC UR30, c[0x0][0x8f0] ;  /* 0x00023c00001e7ab9 */ /* 0x000fe40000000800 */
[----:B------:R-:W-:Y:S01]  /*0550*/  IMAD.U32 R11, RZ, RZ, UR8 ;  /* 0x00000008ff0b7e24 */ /* 0x000fe2000f8e00ff */
[----:B------:R-:W-:Y:S01]  /*0560*/  USHF.R.U64 UR18, UR11, UR26, UR12 ;  /* 0x0000001a0b127299 */ /* 0x000fe2000800120c */
[----:B------:R-:W-:Y:S01]  /*0570*/  IMAD.U32 R20, RZ, RZ, UR7 ;  /* 0x00000007ff147e24 */ /* 0x000fe2000f8e00ff */
[----:B------:R-:W-:-:S02]  /*0580*/  USHF.R.U64 UR11, UR13, UR30, UR19 ;  /* 0x0000001e0d0b7299 */ /* 0x000fc40008001213 */
[----:B------:R-:W-:Y:S01]  /*0590*/  IABS R2, R11 ;  /* 0x0000000b00027213 */ /* 0x000fe20000000000 */
[----:B------:R-:W-:Y:S01]  /*05a0*/  UIADD3 UR18, UR18, -0x1, UR8 ;  /* 0xffffffff12127890 */ /* 0x000fe2000fffe008 */
[----:B------:R-:W-:Y:S01]  /*05b0*/  IABS R3, R20 ;  /* 0x0000001400037213 */ /* 0x000fe20000000000 */
[----:B------:R-:W-:Y:S01]  /*05c0*/  UIADD3 UR11, UR11, -0x1, UR7 ;  /* 0xffffffff0b0b7890 */ /* 0x000fe2000fffe007 */
[----:B------:R-:W-:Y:S01]  /*05d0*/  R2UR UR28, R2 ;  /* 0x00000000021c72ca */ /* 0x000fe200000e0000 */
[----:B------:R-:W-:Y:S01]  /*05e0*/  UMOV UR12, URZ ;  /* 0x0000003f000c7c82 */ /* 0x000fe20008000000 */
[----:B------:R-:W-:Y:S01]  /*05f0*/  UISETP.GE.AND UP5, UPT, UR18, URZ, UPT ;  /* 0x0000003f1200728c */ /* 0x000fe2000bfa6270 */
[----:B------:R-:W-:Y:S01]  /*0600*/  IMAD.MOV.U32 R2, RZ, RZ, R3 ;  /* 0x000000ffff027224 */ /* 0x000fe200078e0003 */
[----:B------:R-:W-:Y:S01]  /*0610*/  UISETP.NE.AND UP4, UPT, UR8, URZ, UPT ;  /* 0x0000003f0800728c */ /* 0x000fe2000bf85270 */
[----:B------:R-:W-:-:S03]  /*0620*/  UMOV UR54, 0x1 ;  /* 0x0000000100367882 */ /* 0x000fc60000000000 */
[----:B------:R-:W-:-:S05]  /*0630*/  R2UR UR27, R2 ;  /* 0x00000000021b72ca */ /* 0x000fca00000e0000 */
[----:B------:R-:W1:Y:S08]  /*0640*/  I2F.RP R2, UR28 ;  /* 0x0000001c00027d06 */ /* 0x000e700008209400 */
[----:B------:R-:W2:Y:S08]  /*0650*/  I2F.RP R4, UR27 ;  /* 0x0000001b00047d06 */ /* 0x000eb00008209400 */
[----:B-1----:R-:W1:Y:S08]  /*0660*/  MUFU.RCP R2, R2 ;  /* 0x0000000200027308 */ /* 0x002e700000001000 */
[----:B--2---:R-:W2:Y:S01]  /*0670*/  MUFU.RCP R4, R4 ;  /* 0x0000000400047308 */ /* 0x004ea20000001000 */
[----:B-1----:R-:W-:-:S02]  /*0680*/  VIADD R3, R2, 0xffffffe ;  /* 0x0ffffffe02037836 */ /* 0x002fc40000000000 */
[----:B------:R-:W-:-:S05]  /*0690*/  IMAD.U32 R2, RZ, RZ, UR18 ;  /* 0x00000012ff027e24 */ /* 0x000fca000f8e00ff */
[----:B------:R-:W1:Y:S01]  /*06a0*/  F2I.FTZ.U32.TRUNC.NTZ R3, R3 ;  /* 0x0000000300037305 */ /* 0x000e62000021f000 */
[----:B------:R-:W-:Y:S01]  /*06b0*/  IABS R2, R2 ;  /* 0x0000000200027213 */ /* 0x000fe20000000000 */
[----:B--2---:R-:W-:Y:S01]  /*06c0*/  VIADD R5, R4, 0xffffffe ;  /* 0x0ffffffe04057836 */ /* 0x004fe20000000000 */
[----:B------:R-:W-:Y:S02]  /*06d0*/  IABS R4, R11 ;  /* 0x0000000b00047213 */ /* 0x000fe40000000000 */
[----:B------:R-:W-:-:S03]  /*06e0*/  R2UR UR32, R2 ;  /* 0x00000000022072ca */ /* 0x000fc600000e0000 */
[----:B------:R-:W2:Y:S01]  /*06f0*/  F2I.FTZ.U32.TRUNC.NTZ R5, R5 ;  /* 0x0000000500057305 */ /* 0x000ea2000021f000 */
[----:B------:R-:W-:Y:S01]  /*0700*/  IMAD.MOV R4, RZ, RZ, -R4 ;  /* 0x000000ffff047224 */ /* 0x000fe200078e0a04 */
[----:B-1----:R-:W-:Y:S01]  /*0710*/  R2UR UR13, R3 ;  /* 0x00000000030d72ca */ /* 0x002fe200000e0000 */
[----:B------:R-:W-:Y:S01]  /*0720*/  IMAD.U32 R3, RZ, RZ, UR11 ;  /* 0x0000000bff037e24 */ /* 0x000fe2000f8e00ff */
[----:B--2---:R-:W-:-:S04]  /*0730*/  R2UR UR5, R5 ;  /* 0x00000000050572ca */ /* 0x004fc800000e0000 */
[----:B------:R-:W-:Y:S01]  /*0740*/  IABS R5, R3 ;  /* 0x0000000300057213 */ /* 0x000fe20000000000 */
[----:B------:R-:W-:Y:S01]  /*0750*/  IMAD.MOV.U32 R3, RZ, RZ, R4 ;  /* 0x000000ffff037224 */ /* 0x000fe200078e0004 */
[----:B------:R-:W-:-:S05]  /*0760*/  IABS R4, R20 ;  /* 0x0000001400047213 */ /* 0x000fca0000000000 */
[----:B------:R-:W-:Y:S01]  /*0770*/  UIADD3 UR4, URZ, -UR13, URZ ;  /* 0x8000000d3f047290 */ /* 0x000fe2000fffe03f */
[----:B------:R-:W-:Y:S01]  /*0780*/  IMAD.MOV.U32 R2, RZ, RZ, R5 ;  /* 0x000000ffff027224 */ /* 0x000fe200078e0005 */
[----:B------:R-:W-:Y:S01]  /*0790*/  R2UR UR29, R3 ;  /* 0x00000000031d72ca */ /* 0x000fe200000e0000 */
[----:B------:R-:W-:Y:S01]  /*07a0*/  IMAD.MOV R4, RZ, RZ, -R4 ;  /* 0x000000ffff047224 */ /* 0x000fe200078e0a04 */
[----:B------:R-:W-:Y:S01]  /*07b0*/  UIMAD UR4, UR4, UR28, URZ ;  /* 0x0000001c040472a4 */ /* 0x000fe2000f8e023f */
[----:B------:R-:W1:Y:S01]  /*07c0*/  SHFL.IDX PT, R3, R13, RZ, 0x1f ;  /* 0x00001fff0d037589 */ /* 0x000e6200000e0000 */
[----:B------:R-:W-:Y:S01]  /*07d0*/  R2UR UR33, R2 ;  /* 0x00000000022172ca */ /* 0x000fe200000e0000 */
[----:B------:R-:W-:Y:S01]  /*07e0*/  UIADD3 UR24, URZ, -UR5, URZ ;  /* 0x800000053f187290 */ /* 0x000fe2000fffe03f */
[----:B------:R-:W-:Y:S01]  /*07f0*/  IMAD.MOV.U32 R2, RZ, RZ, R4 ;  /* 0x000000ffff027224 */ /* 0x000fe200078e0004 */
[----:B------:R-:W-:Y:S02]  /*0800*/  UIMAD.WIDE.U32 UR12, UR13, UR4, UR12 ;  /* 0x000000040d0c72a5 */ /* 0x000fe4000f8e000c */
[----:B------:R-:W-:Y:S01]  /*0810*/  UIMAD UR24, UR24, UR27, URZ ;  /* 0x0000001b181872a4 */ /* 0x000fe2000f8e023f */
[----:B------:R-:W-:Y:S01]  /*0820*/  UMOV UR4, URZ ;  /* 0x0000003f00047c82 */ /* 0x000fe20008000000 */
[----:B------:R-:W-:-:S02]  /*0830*/  R2UR UR31, R2 ;  /* 0x00000000021f72ca */ /* 0x000fc400000e0000 */
[----:B------:R-:W-:Y:S01]  /*0840*/  UIMAD.WIDE.U32 UR24, UR5, UR24, UR4 ;  /* 0x00000018051872a5 */ /* 0x000fe2000f8e0004 */
[----:B------:R-:W-:Y:S01]  /*0850*/  SHF.R.U32.HI R2, RZ, 0x7, R19 ;  /* 0x00000007ff027819 */ /* 0x000fe20000011613 */
[----:B------:R-:W-:-:S04]  /*0860*/  UIMAD.WIDE.U32 UR4, UR13, UR32, URZ ;  /* 0x000000200d0472a5 */ /* 0x000fc8000f8e003f */
[----:B------:R-:W-:Y:S01]  /*0870*/  UIMAD UR5, UR5, UR29, UR32 ;  /* 0x0000001d050572a4 */ /* 0x000fe2000f8e0220 */
[----:B------:R-:W2:Y:S01]  /*0880*/  SHFL.IDX PT, R2, R2, RZ, 0x1f ;  /* 0x00001fff02027589 */ /* 0x000ea200000e0000 */
[----:B------:R-:W-:Y:S01]  /*0890*/  UMOV UR19, UR25 ;  /* 0x0000001900137c82 */ /* 0x000fe20008000000 */
[----:B------:R-:W-:Y:S02]  /*08a0*/  ULOP3.LUT UR32, URZ, UR8, URZ, 0x33, !UPT ;  /* 0x000000083f207292 */ /* 0x000fe4000f8e333f */
[----:B------:R-:W-:Y:S02]  /*08b0*/  UIMAD.WIDE.U32 UR24, UR19, UR33, URZ ;  /* 0x00000021131872a5 */ /* 0x000fe4000f8e003f */
[----:B------:R-:W-:Y:S01]  /*08c0*/  UISETP.GT.U32.AND UP1, UPT, UR28, UR5, UPT ;  /* 0x000000051c00728c */ /* 0x000fe2000bf24070 */
[----:B-1----:R-:W-:Y:S01]  /*08d0*/  R2UR UR34, R3 ;  /* 0x00000000032272ca */ /* 0x002fe200000e0000 */
[----:B------:R-:W-:Y:S02]  /*08e0*/  UIMAD UR25, UR25, UR31, UR33 ;  /* 0x0000001f191972a4 */ /* 0x000fe4000f8e0221 */
[----:B------:R-:W-:-:S02]  /*08f0*/  ULOP3.LUT UR33, URZ, UR7, URZ, 0x33, !UPT ;  /* 0x000000073f217292 */ /* 0x000fc4000f8e333f */
[----:B------:R-:W-:-:S05]  /*0900*/  UISETP.GT.U32.AND UP2, UPT, UR27, UR25, UPT ;  /* 0x000000191b00728c */ /* 0x000fca000bf44070 */
[----:B------:R-:W-:-:S03]  /*0910*/  @!UP1 UIADD3 UR5, UR5, -UR28, URZ ;  /* 0x8000001c05059290 */ /* 0x000fc6000fffe03f */
[----:B------:R-:W-:Y:S02]  /*0920*/  USHF.R.S32.HI UR4, URZ, 0x1f, UR34 ;  /* 0x0000001f3f047899 */ /* 0x000fe40008011422 */
[----:B------:R-:W-:Y:S01]  /*0930*/  ISETP.NE.AND P1, PT, RZ, UR34, PT ;  /* 0x00000022ff007c0c */ /* 0x000fe2000bf25270 */
[----:B------:R-:W-:Y:S02]  /*0940*/  UISETP.GT.U32.AND UP6, UPT, UR28, UR5, UPT ;  /* 0x000000051c00728c */ /* 0x000fe4000bfc4070 */
[----:B------:R-:W-:Y:S01]  /*0950*/  @!UP2 UIADD3 UR25, UR25, -UR27, URZ ;  /* 0x8000001b1919a290 */ /* 0x000fe2000fffe03f */
[----:B--2---:R-:W-:Y:S01]  /*0960*/  R2UR UR12, R2 ;  /* 0x00000000020c72ca */ /* 0x004fe200000e0000 */
[----:B------:R-:W-:Y:S02]  /*0970*/  UISETP.NE.AND UP2, UPT, UR7, URZ, UPT ;  /* 0x0000003f0700728c */ /* 0x000fe4000bf45270 */
[----:B------:R-:W-:Y:S02]  /*0980*/  UISETP.GT.U32.AND UP1, UPT, UR27, UR25, UPT ;  /* 0x000000191b00728c */ /* 0x000fe4000bf24070 */
[----:B------:R-:W-:-:S03]  /*0990*/  ULEA.HI UR4, UR4, UR34, URZ, 0x2 ;  /* 0x0000002204047291 */ /* 0x000fc6000f8f103f */
[----:B------:R-:W-:Y:S02]  /*09a0*/  @!UP6 UIADD3 UR5, UR5, -UR28, URZ ;  /* 0x8000001c0505e290 */ /* 0x000fe4000fffe03f */
[----:B------:R-:W-:Y:S02]  /*09b0*/  UISETP.GE.AND UP6, UPT, UR11, URZ, UPT ;  /* 0x0000003f0b00728c */ /* 0x000fe4000bfc6270 */
[----:B------:R-:W-:Y:S02]  /*09c0*/  @!UP5 UIADD3 UR5, -UR5, URZ, URZ ;  /* 0x0000003f0505d290 */ /* 0x000fe4000fffe13f */
[----:B------:R-:W-:Y:S02]  /*09d0*/  @!UP1 UIADD3 UR25, UR25, -UR27, URZ ;  /* 0x8000001b19199290 */ /* 0x000fe4000fffe03f */
[----:B------:R-:W-:Y:S02]  /*09e0*/  USEL UR5, UR32, UR5, !UP4 ;  /* 0x0000000520057287 */ /* 0x000fe4000e000000 */
[----:B------:R-:W-:-:S02]  /*09f0*/  ULOP3.LUT UR4, UR4, 0xfffffffc, URZ, 0xc0, !UPT ;  /* 0xfffffffc04047892 */ /* 0x000fc4000f8ec03f */
[----:B------:R-:W-:Y:S02]  /*0a00*/  UIADD3 UR5, UR18, -UR5, URZ ;  /* 0x8000000512057290 */ /* 0x000fe4000fffe03f */
[----:B------:R-:W-:Y:S02]  /*0a10*/  @!UP6 UIADD3 UR25, -UR25, URZ, URZ ;  /* 0x0000003f1919e290 */ /* 0x000fe4000fffe13f */
[----:B------:R-:W-:Y:S02]  /*0a20*/  UIADD3 UR55, UR34, -UR4, URZ ;  /* 0x8000000422377290 */ /* 0x000fe4000fffe03f */
[----:B------:R-:W-:Y:S02]  /*0a30*/  USEL UR25, UR33, UR25, !UP2 ;  /* 0x0000001921197287 */ /* 0x000fe4000d000000 */
[----:B------:R-:W-:Y:S02]  /*0a40*/  UISETP.NE.AND UP1, UPT, UR12, URZ, UPT ;  /* 0x0000003f0c00728c */ /* 0x000fe4000bf25270 */
[----:B------:R-:W-:-:S02]  /*0a50*/  UIADD3 UR25, UR11, -UR25, URZ ;  /* 0x800000190b197290 */ /* 0x000fc4000fffe03f */
[----:B------:R-:W-:Y:S02]  /*0a60*/  UISETP.EQ.AND UP5, UPT, UR55, 0x3, !UP1 ;  /* 0x000000033700788c */ /* 0x000fe4000cfa2270 */
[----:B------:R-:W-:Y:S02]  /*0a70*/  UIMAD UR24, UR5, UR25, URZ ;  /* 0x00000019051872a4 */ /* 0x000fe4000f8e023f */
[----:B------:R-:W-:Y:S02]  /*0a80*/  USEL UR4, UR25, UR5, !UP3 ;  /* 0x0000000519047287 */ /* 0x000fe4000d800000 */
[----:B------:R-:W-:Y:S02]  /*0a90*/  USHF.R.S32.HI UR25, URZ, 0x1f, UR24 ;  /* 0x0000001f3f197899 */ /* 0x000fe40008011418 */
[----:B------:R-:W-:Y:S01]  /*0aa0*/  USHF.R.S32.HI UR5, URZ, 0x1f, UR4 ;  /* 0x0000001f3f057899 */ /* 0x000fe20008011404 */
[----:B------:R-:W-:Y:S01]  /*0ab0*/  MOV R6, UR24 ;  /* 0x0000001800067c02 */ /* 0x000fe20008000f00 */
[----:B------:R-:W-:Y:S01]  /*0ac0*/  USEL UR54, UR54, 0x2, UP5 ;  /* 0x0000000236367887 */ /* 0x000fe2000a800000 */
[----:B------:R-:W-:-:S02]  /*0ad0*/  IMAD.U32 R4, RZ, RZ, UR4 ;  /* 0x00000004ff047e24 */ /* 0x000fc4000f8e00ff */
[----:B------:R-:W-:Y:S02]  /*0ae0*/  IMAD.U32 R7, RZ, RZ, UR25 ;  /* 0x00000019ff077e24 */ /* 0x000fe4000f8e00ff */
[----:B------:R-:W-:Y:S01]  /*0af0*/  IMAD.U32 R5, RZ, RZ, UR5 ;  /* 0x00000005ff057e24 */ /* 0x000fe2000f8e00ff */
[----:B------:R-:W-:Y:S06]  /*0b00*/  @P1 BRA `(.L_x_1) ;  /* 0x0000000000841947 */ /* 0x000fec0003800000 */
[----:B------:R-:W-:Y:S01]  /*0b10*/  ELECT P1, URZ, PT ;  /* 0x00000000003f782f */ /* 0x000fe20003820000 */
[----:B------:R-:W-:-:S12]  /*0b20*/  BSSY B0, `(.L_x_1) ;  /* 0x000001f000007945 */ /* 0x000fd80003800000 */
[----:B------:R-:W-:Y:S05]  /*0b30*/  @!P1 BRA `(.L_x_2) ;  /* 0x0000000000749947 */ /* 0x000fea0003800000 */
[----:B------:R-:W1:Y:S01]  /*0b40*/  S2UR UR11, SR_CgaCtaId ;  /* 0x00000000000b79c3 */ /* 0x000e620000008800 */
[----:B------:R-:W-:Y:S01]  /*0b50*/  UMOV UR4, 0x400 ;  /* 0x0000040000047882 */ /* 0x000fe20000000000 */
[----:B------:R-:W-:Y:S01]  /*0b60*/  UMOV UR5, 0x1 ;  /* 0x0000000100057882 */ /* 0x000fe20000000000 */
[----:B------:R-:W-:Y:S02]  /*0b70*/  UMOV UR24, 0x140 ;  /* 0x0000014000187882 */ /* 0x000fe40000000000 */
[----:B------:R-:W-:-:S04]  /*0b80*/  UIADD3 UR24, -UR24, 0x100000, URZ ;  /* 0x0010000018187890 */ /* 0x000fc8000fffe13f */
[----:B------:R-:W-:Y:S02]  /*0b90*/  USHF.L.U32 UR25, UR24, 0xb, URZ ;  /* 0x0000000b18197899 */ /* 0x000fe4000800063f */
[----:B------:R-:W-:Y:S02]  /*0ba0*/  USHF.L.U32 UR24, UR24, 0x1, URZ ;  /* 0x0000000118187899 */ /* 0x000fe4000800063f */
[----:B-1----:R-:W-:Y:S02]  /*0bb0*/  ULEA UR11, UR11, UR4, 0x18 ;  /* 0x000000040b0b7291 */ /* 0x002fe4000f8ec03f */
[----:B------:R-:W-:-:S04]  /*0bc0*/  UIADD3 UR4, -UR5, 0x100000, URZ ;  /* 0x0010000005047890 */ /* 0x000fc8000fffe13f */
[----:B------:R-:W-:Y:S02]  /*0bd0*/  USHF.L.U32 UR5, UR4, 0xb, URZ ;  /* 0x0000000b04057899 */ /* 0x000fe4000800063f */
[----:B------:R-:W-:Y:S01]  /*0be0*/  USHF.L.U32 UR4, UR4, 0x1, URZ ;  /* 0x0000000104047899 */ /* 0x000fe2000800063f */
[----:B------:R-:W1:Y:S11]  /*0bf0*/  FENCE.VIEW.ASYNC.S ;  /* 0x00000000000073c6 */ /* 0x000e760000000000 */
[----:B-1----:R1:W2:Y:S01]  /*0c00*/  SYNCS.EXCH.64 URZ, [UR11+0x38400], UR4 ;  /* 0x038400040b3f75b2 */ /* 0x0022a20008000100 */
[----:B------:R1:W3:Y:S01]  /*0c10*/  SYNCS.EXCH.64 URZ, [UR11+0x38440], UR24 ;  /* 0x038440180b3f75b2 */ /* 0x0002e20008000100 */
[----:B------:R1:W4:Y:S01]  /*0c20*/  SYNCS.EXCH.64 URZ, [UR11+0x38408], UR4 ;  /* 0x038408040b3f75b2 */ /* 0x0003220008000100 */
[----:B------:R1:W1:Y:S01]  /*0c30*/  SYNCS.EXCH.64 URZ, [UR11+0x38448], UR24 ;  /* 0x038448180b3f75b2 */ /* 0x0002620008000100 */
        /* <DEDUP_REMOVED lines=12> */
[----:B------:R-:W-:Y:S01]  /*0d00*/  NOP ;  /* 0x0000000000007918 */ /* 0x000fe20000000000 */
.L_x_2:
[----:B-1----:R-:W-:Y:S05]  /*0d10*/  BSYNC B0 ;  /* 0x0000000000007941 */ /* 0x002fea0003800000 */
.L_x_1:
[----:B------:R-:W1:Y:S01]  /*0d20*/  SHFL.IDX PT, R2, R13, RZ, 0x1f ;  /* 0x00001fff0d027589 */ /* 0x000e6200000e0000 */
[----:B------:R-:W-:Y:S01]  /*0d30*/  UIADD3 UR18, UR12, -0x1, URZ ;  /* 0xffffffff0c127890 */ /* 0x000fe2000fffe03f */
[----:B------:R-:W-:Y:S01]  /*0d40*/  I2FP.F32.U32 R3, UR6 ;  /* 0x0000000600037c45 */ /* 0x000fe20008201000 */
[----:B------:R-:W-:Y:S01]  /*0d50*/  UISETP.LT.U32.AND UP6, UPT, UR55, 0x2, !UP1 ;  /* 0x000000023700788c */ /* 0x000fe2000cfc1070 */
[----:B------:R-:W-:Y:S01]  /*0d60*/  NOP ;  /* 0x0000000000007918 */ /* 0x000fe20000000000 */
[----:B------:R-:W-:Y:S02]  /*0d70*/  UISETP.GE.U32.AND UP5, UPT, UR18, 0x2, UPT ;  /* 0x000000021200788c */ /* 0x000fe4000bfa6070 */
[----:B------:R-:W-:-:S04]  /*0d80*/  USEL UR53, URZ, 0x1, !UP6 ;  /* 0x000000013f357887 */ /* 0x000fc8000f000000 */
[----:B------:R-:W-:Y:S01]  /*0d90*/  USEL UR53, UR53, 0x2, UP5 ;  /* 0x0000000235357887 */ /* 0x000fe2000a800000 */
[----:B-1----:R-:W-:-:S13]  /*0da0*/  ISETP.NE.AND P1, PT, R2, RZ, PT ;  /* 0x000000ff0200720c */ /* 0x002fda0003f25270 */
[----:B------:R-:W-:Y:S05]  /*0db0*/  @P1 BRA `(.L_x_3) ;  /* 0x0000000000841947 */ /* 0x000fea0003800000 */
[----:B------:R-:W-:Y:S01]  /*0dc0*/  ELECT P1, URZ, PT ;  /* 0x00000000003f782f */ /* 0x000fe20003820000 */
[----:B------:R-:W-:-:S12]  /*0dd0*/  BSSY B0, `(.L_x_3) ;  /* 0x000001f000007945 */ /* 0x000fd80003800000 */
[----:B------:R-:W-:Y:S05]  /*0de0*/  @!P1 BRA `(.L_x_4) ;  /* 0x0000000000749947 */ /* 0x000fea0003800000 */
[----:B------:R-:W1:Y:S01]  /*0df0*/  S2UR UR5, SR_CgaCtaId ;  /* 0x00000000000579c3 */ /* 0x000e620000008800 */
[----:B------:R-:W-:Y:S01]  /*0e00*/  UMOV UR4, 0x400 ;  /* 0x0000040000047882 */ /* 0x000fe20000000000 */
[----:B------:R-:W-:Y:S01]  /*0e10*/  UMOV UR24, 0x1 ;  /* 0x0000000100187882 */ /* 0x000fe20000000000 */
[----:B------:R-:W-:Y:S01]  /*0e20*/  UMOV UR25, 0x4 ;  /* 0x0000000400197882 */ /* 0x000fe20000000000 */
[----:B-1----:R-:W-:Y:S02]  /*0e30*/  ULEA UR11, UR5, UR4, 0x18 ;  /* 0x00000004050b7291 */ /* 0x002fe4000f8ec03f */
[----:B------:R-:W-:-:S04]  /*0e40*/  UIADD3 UR4, -UR24, 0x100000, URZ ;  /* 0x0010000018047890 */ /* 0x000fc8000fffe13f */
[----:B------:R-:W-:Y:S02]  /*0e50*/  USHF.L.U32 UR5, UR4, 0xb, URZ ;  /* 0x0000000b04057899 */ /* 0x000fe4000800063f */
[----:B------:R-:W-:Y:S02]  /*0e60*/  USHF.L.U32 UR4, UR4, 0x1, URZ ;  /* 0x0000000104047899 */ /* 0x000fe4000800063f */
[----:B------:R-:W-:-:S04]  /*0e70*/  UIADD3 UR24, -UR25, 0x100000, URZ ;  /* 0x0010000019187890 */ /* 0x000fc8000fffe13f */
[----:B------:R-:W-:Y:S02]  /*0e80*/  USHF.L.U32 UR25, UR24, 0xb, URZ ;  /* 0x0000000b18197899 */ /* 0x000fe4000800063f */
[----:B------:R-:W-:Y:S01]  /*0e90*/  USHF.L.U32 UR24, UR24, 0x1, URZ ;  /* 0x0000000118187899 */ /* 0x000fe2000800063f */
[----:B------:R-:W1:Y:S03]  /*0ea0*/  FENCE.VIEW.ASYNC.S ;  /* 0x00000000000073c6 */ /* 0x000e660000000000 */
[----:B-1----:R1:W1:Y:S08]  /*0eb0*/  SYNCS.EXCH.64 URZ, [UR11+0x38480], UR4 ;  /* 0x038480040b3f75b2 */ /* 0x0022700008000100 */
        /* <DEDUP_REMOVED lines=16> */
.L_x_4:
[----:B-1----:R-:W-:Y:S05]  /*0fc0*/  BSYNC B0 ;  /* 0x0000000000007941 */ /* 0x002fea0003800000 */
.L_x_3:
[----:B------:R-:W1:Y:S01]  /*0fd0*/  SHFL.IDX PT, R15, R13, RZ, 0x1f ;  /* 0x00001fff0d0f7589 */ /* 0x000e6200000e0000 */
[----:B------:R-:W-:Y:S01]  /*0fe0*/  ULDC UR4, c[0x0][0x154] ;  /* 0x0000550000047ab9 */ /* 0x000fe20000000800 */
[----:B------:R-:W2:Y:S01]  /*0ff0*/  LDC R14, c[0x0][0x148] ;  /* 0x00005200ff0e7b82 */ /* 0x000ea20000000800 */
[----:B------:R-:W-:Y:S01]  /*1000*/  FMUL R12, R3, UR4 ;  /* 0x00000004030c7c20 */ /* 0x000fe20008400000 */
[----:B------:R-:W-:Y:S01]  /*1010*/  UISETP.EQ.AND UP6, UPT, UR55, 0x2, !UP1 ;  /* 0x000000023700788c */ /* 0x000fe2000cfc2270 */
[----:B------:R-:W-:Y:S01]  /*1020*/  I2FP.F32.U32 R3, UR40 ;  /* 0x0000002800037c45 */ /* 0x000fe20008201000 */
[----:B------:R-:W-:Y:S01]  /*1030*/  ULDC UR4, c[0x0][0x150] ;  /* 0x0000540000047ab9 */ /* 0x000fe20000000800 */
[----:B------:R-:W-:Y:S01]  /*1040*/  NOP ;  /* 0x0000000000007918 */ /* 0x000fe20000000000 */
[----:B------:R-:W-:Y:S01]  /*1050*/  USEL UR52, URZ, 0x1, !UP6 ;  /* 0x000000013f347887 */ /* 0x000fe2000f000000 */
[----:B------:R-:W3:Y:S01]  /*1060*/  F2I.U32.TRUNC.NTZ R12, R12 ;  /* 0x0000000c000c7305 */ /* 0x000ee2000020f000 */
[----:B------:R-:W-:-:S02]  /*1070*/  FMUL R17, R3, UR4 ;  /* 0x0000000403117c20 */ /* 0x000fc40008400000 */
[----:B------:R-:W-:Y:S01]  /*1080*/  USEL UR52, UR52, 0x2, UP5 ;  /* 0x0000000234347887 */ /* 0x000fe2000a800000 */
[----:B-1----:R-:W-:Y:S01]  /*1090*/  ISETP.NE.AND P1, PT, R15, RZ, PT ;  /* 0x000000ff0f00720c */ /* 0x002fe20003f25270 */
[----:B---3--:R-:W-:-:S04]  /*10a0*/  IMAD.MOV R21, RZ, RZ, -R12 ;  /* 0x000000ffff157224 */ /* 0x008fc800078e0a0c */
[----:B--2---:R-:W-:-:S08]  /*10b0*/  IMAD R21, R14, R21, UR6 ;  /* 0x000000060e157e24 */ /* 0x004fd0000f8e0215 */
[----:B------:R-:W-:Y:S05]  /*10c0*/  @P1 BRA `(.L_x_5) ;  /* 0x0000000000581947 */ /* 0x000fea0003800000 */
[----:B------:R-:W1:Y:S01]  /*10d0*/  S2UR UR5, SR_CgaCtaId ;  /* 0x00000000000579c3 */ /* 0x000e620000008800 */
[----:B------:R-:W-:Y:S01]  /*10e0*/  UMOV UR4, 0x400 ;  /* 0x0000040000047882 */ /* 0x000fe20000000000 */
[----:B------:R-:W-:Y:S01]  /*10f0*/  UMOV UR11, 0x20 ;  /* 0x00000020000b7882 */ /* 0x000fe20000000000 */
[----:B------:R-:W-:Y:S01]  /*1100*/  UMOV UR24, 0x100 ;  /* 0x0000010000187882 */ /* 0x000fe20000000000 */
[----:B------:R-:W-:Y:S01]  /*1110*/  ELECT P1, URZ, PT ;  /* 0x00000000003f782f */ /* 0x000fe20003820000 */
        /* <DEDUP_REMOVED lines=10> */
[----:B------:R1:W1:Y:S01]  /*11c0*/  SYNCS.EXCH.64 URZ, [UR6+0x38508], UR4 ;  /* 0x03850804063f75b2 */ /* 0x0002620008000100 */
[----:B------:R1:W1:Y:S01]  /*11d0*/  SYNCS.EXCH.64 URZ, [UR6+0x38528], UR24 ;  /* 0x03852818063f75b2 */ /* 0x0002620008000100 */
[----:B------:R1:W1:Y:S01]  /*11e0*/  SYNCS.EXCH.64 URZ, [UR6+0x38510], UR4 ;  /* 0x03851004063f75b2 */ /* 0x0002620008000100 */
[----:B------:R1:W1:Y:S01]  /*11f0*/  SYNCS.EXCH.64 URZ, [UR6+0x38530], UR24 ;  /* 0x03853018063f75b2 */ /* 0x0002620008000100 */
[----:B------:R1:W1:Y:S01]  /*1200*/  SYNCS.EXCH.64 URZ, [UR6+0x38518], UR4 ;  /* 0x03851804063f75b2 */ /* 0x0002620008000100 */
[----:B------:R1:W1:Y:S01]  /*1210*/  SYNCS.EXCH.64 URZ, [UR6+0x38538], UR24 ;  /* 0x03853818063f75b2 */ /* 0x0002620008000100 */
[----:B------:R-:W-:Y:S01]  /*1220*/  NOP ;  /* 0x0000000000007918 */ /* 0x000fe20000000000 */
.L_x_5:
[----:B------:R-:W-:Y:S01]  /*1230*/  SHF.R.S32.HI R14, RZ, 0x1f, R19 ;  /* 0x0000001fff0e7819 */ /* 0x000fe20000011413 */
[----:B------:R-:W4:Y:S01]  /*1240*/  SHFL.IDX PT, R15, R13, RZ, 0x1f ;  /* 0x00001fff0d0f7589 */ /* 0x000f2200000e0000 */
[----:B------:R-:W-:Y:S01]  /*1250*/  ELECT P1, URZ, PT ;  /* 0x00000000003f782f */ /* 0x000fe20003820000 */
[----:B------:R-:W2:Y:S01]  /*1260*/  LDC R18, c[0x0][0x144] ;  /* 0x00005100ff127b82 */ /* 0x000ea20000000800 */
[----:B------:R-:W-:Y:S01]  /*1270*/  LEA.HI R3, R14, R19, RZ, 0x7 ;  /* 0x000000130e037211 */ /* 0x000fe200078f38ff */
[----:B------:R-:W3:Y:S01]  /*1280*/  F2I.U32.TRUNC.NTZ R17, R17 ;  /* 0x0000001100117305 */ /* 0x000ee2000020f000 */
[----:B-1----:R-:W-:Y:S01]  /*1290*/  UMOV UR4, 0x20 ;  /* 0x0000002000047882 */ /* 0x002fe20000000000 */
[----:B------:R-:W-:Y:S01]  /*12a0*/  NOP ;  /* 0x0000000000007918 */ /* 0x000fe20000000000 */
[----:B------:R-:W-:Y:S01]  /*12b0*/  LOP3.LUT R12, R3, 0xffffff80, RZ, 0xc0, !PT ;  /* 0xffffff80030c7812 */ /* 0x000fe200078ec0ff */
[----:B------:R-:W-:Y:S01]  /*12c0*/  IMAD.MOV.U32 R23, RZ, RZ, 0x1 ;  /* 0x00000001ff177424 */ /* 0x000fe200078e00ff */
[----:B------:R-:W-:-:S03]  /*12d0*/  ULDC UR41, c[0x0][0xc] ;  /* 0x0000030000297ab9 */ /* 0x000fc60000000800 */
[----:B------:R-:W-:-:S05]  /*12e0*/  IMAD.IADD R12, R19, 0x1, -R12 ;  /* 0x00000001130c7824 */ /* 0x000fca00078e0a0c */
[----:B------:R-:W-:-:S04]  /*12f0*/  SHF.R.S32.HI R3, RZ, 0x1f, R12 ;  /* 0x0000001fff037819 */ /* 0x000fc8000001140c */
[----:B------:R-:W-:Y:S02]  /*1300*/  LEA.HI R3, R3, R12, RZ, 0x3 ;  /* 0x0000000c03037211 */ /* 0x000fe400078f18ff */
[----:B----4-:R-:W-:Y:S02]  /*1310*/  ISETP.NE.OR P1, PT, R15, RZ, !P1 ;  /* 0x000000ff0f00720c */ /* 0x010fe40004f25670 */
[--C-:B------:R-:W-:Y:S02]  /*1320*/  SHF.R.S32.HI R15, RZ, 0x3, R3.reuse ;  /* 0x00000003ff0f7819 */ /* 0x100fe40000011403 */
[----:B------:R-:W-:Y:S02]  /*1330*/  SHF.R.S32.HI R16, RZ, 0x1f, R3 ;  /* 0x0000001fff107819 */ /* 0x000fe40000011403 */
[----:B------:R-:W-:Y:S02]  /*1340*/  SHF.R.S32.HI R3, RZ, 0x1f, R2 ;  /* 0x0000001fff037819 */ /* 0x000fe40000011402 */
[----:B------:R-:W-:-:S02]  /*1350*/  LEA.HI R16, R16, R15, RZ, 0x2 ;  /* 0x0000000f10107211 */ /* 0x000fc400078f10ff */
[----:B------:R-:W-:Y:S02]  /*1360*/  LEA.HI R3, R3, R2, RZ, 0x2 ;  /* 0x0000000203037211 */ /* 0x000fe400078f10ff */
[----:B------:R-:W-:Y:S01]  /*1370*/  LOP3.LUT R16, R16, 0xfffffffc, RZ, 0xc0, !PT ;  /* 0xfffffffc10107812 */ /* 0x000fe200078ec0ff */
[----:B------:R-:W-:Y:S01]  /*1380*/  VOTEU.ALL UP5, P1 ;  /* 0x00000000003f7886 */ /* 0x000fe200008a0000 */
[----:B------:R-:W-:Y:S01]  /*1390*/  LOP3.LUT R3, R3, 0x3ffffffc, RZ, 0xc0, !PT ;  /* 0x3ffffffc03037812 */ /* 0x000fe200078ec0ff */
[----:B------:R-:W-:Y:S02]  /*13a0*/  VOTEU.ALL UP6, P1 ;  /* 0x00000000003f7886 */ /* 0x000fe400008c0000 */
[----:B------:R-:W-:Y:S01]  /*13b0*/  IMAD.IADD R16, R15, 0x1, -R16 ;  /* 0x000000010f107824 */ /* 0x000fe200078e0a10 */
[----:B------:R-:W1:Y:S01]  /*13c0*/  @!UP5 S2UR UR11, SR_CgaCtaId ;  /* 0x00000000000bd9c3 */ /* 0x000e620000008800 */
[----:B------:R-:W-:Y:S01]  /*13d0*/  IMAD.IADD R3, R2, 0x1, -R3 ;  /* 0x0000000102037824 */ /* 0x000fe200078e0a03 */
[----:B------:R-:W-:Y:S01]  /*13e0*/  @!UP5 UMOV UR6, 0x400 ;  /* 0x000004000006d882 */ /* 0x000fe20000000000 */
[----:B---3--:R-:W-:Y:S01]  /*13f0*/  IMAD.MOV R15, RZ, RZ, -R17 ;  /* 0x000000ffff0f7224 */ /* 0x008fe200078e0a11 */
[----:B------:R-:W-:-:S04]  /*1400*/  @!UP5 UIADD3 UR4, -UR4, 0x100000, URZ ;  /* 0x001000000404d890 */ /* 0x000fc8000fffe13f */
[----:B------:R-:W-:Y:S02]  /*1410*/  @!UP5 USHF.L.U32 UR5, UR4, 0xb, URZ ;  /* 0x0000000b0405d899 */ /* 0x000fe4000800063f */
[----:B------:R-:W-:Y:S01]  /*1420*/  @!UP5 USHF.L.U32 UR4, UR4, 0x1, URZ ;  /* 0x000000010404d899 */ /* 0x000fe2000800063f */
[----:B------:R-:W-:Y:S02]  /*1430*/  IMAD R3, R3, 0x4, R16 ;  /* 0x0000000403037824 */ /* 0x000fe400078e0210 */
[----:B--2---:R-:W-:Y:S02]  /*1440*/  IMAD R15, R18, R15, UR40 ;  /* 0x00000028120f7e24 */ /* 0x004fe4000f8e020f */
[C---:B------:R-:W-:Y:S01]  /*1450*/  IMAD.SHL.U32 R22, R3.reuse, 0x4, RZ ;  /* 0x0000000403167824 */ /* 0x040fe200078e00ff */
[----:B------:R-:W-:-:S04]  /*1460*/  LEA.HI R2, R3, R3, RZ, 0x1 ;  /* 0x0000000303027211 */ /* 0x000fc800078f08ff */
[----:B------:R-:W-:Y:S02]  /*1470*/  LOP3.LUT R2, R2, 0xfffffffe, RZ, 0xc0, !PT ;  /* 0xfffffffe02027812 */ /* 0x000fe400078ec0ff */
[----:B------:R-:W-:-:S03]  /*1480*/  LOP3.LUT R22, R3, 0xc, R22, 0x78, !PT ;  /* 0x0000000c03167812 */ /* 0x000fc600078e7816 */
[----:B------:R-:W-:-:S05]  /*1490*/  IMAD.IADD R2, R3, 0x1, -R2 ;  /* 0x0000000103027824 */ /* 0x000fca00078e0a02 */
[----:B------:R-:W-:Y:S01]  /*14a0*/  ISETP.NE.AND P2, PT, R2, R15, PT ;  /* 0x0000000f0200720c */ /* 0x000fe20003f45270 */
[----:B-1----:R-:W-:Y:S01]  /*14b0*/  @!UP5 ULEA UR6, UR11, UR6, 0x18 ;  /* 0x000000060b06d291 */ /* 0x002fe2000f8ec03f */
[----:B------:R-:W1:Y:S01]  /*14c0*/  LDC R15, c[0x0][0x140] ;  /* 0x00005000ff0f7b82 */ /* 0x000e620000000800 */
[----:B------:R-:W-:Y:S01]  /*14d0*/  VOTEU.ALL UP5, P1 ;  /* 0x00000000003f7886 */ /* 0x000fe200008a0000 */
[----:B------:R-:W-:-:S04]  /*14e0*/  LOP3.LUT P1, RZ, R12, 0x7, RZ, 0xc0, !PT ;  /* 0x000000070cff7812 */ /* 0x000fc8000782c0ff */
[----:B------:R-:W-:-:S05]  /*14f0*/  ISETP.LT.U32.AND P1, PT, R22, 0x2, !P1 ;  /* 0x000000021600780c */ /* 0x000fca0004f21070 */
[----:B------:R-:W-:Y:S01]  /*1500*/  @P2 LEA.HI R2, R22, R22, RZ, 0x1 ;  /* 0x0000001616022211 */ /* 0x000fe200078f08ff */
[----:B------:R-:W2:Y:S02]  /*1510*/  FENCE.VIEW.ASYNC.S ;  /* 0x00000000000073c6 */ /* 0x000ea40000000000 */
[----:B--2---:R-:W2:Y:S01]  /*1520*/  @!UP5 SYNCS.EXCH.64 URZ, [UR6+0x38540], UR4 ;  /* 0x03854004063fd5b2 */ /* 0x004ea20008000100 */
[----:B------:R-:W-:-:S04]  /*1530*/  @P2 SHF.R.S32.HI R2, RZ, 0x1, R2 ;  /* 0x00000001ff022819 */ /* 0x000fc80000011402 */
[----:B------:R-:W-:Y:S02]  /*1540*/  @P2 ISETP.NE.AND P3, PT, R2, R21, PT ;  /* 0x000000150200220c */ /* 0x000fe40003f65270 */
[----:B------:R-:W-:Y:S02]  /*1550*/  SEL R2, RZ, 0x1, !P1 ;  /* 0x00000001ff027807 */ /* 0x000fe40004800000 */
[----:B------:R-:W-:Y:S02]  /*1560*/  @P2 SEL R23, RZ, 0x1, P3 ;  /* 0x00000001ff172807 */ /* 0x000fe40001800000 */
[----:B-1----:R-:W-:Y:S02]  /*1570*/  ISETP.EQ.U32.AND P4, PT, R15, 0x1, PT ;  /* 0x000000010f00780c */ /* 0x002fe40003f82070 */
[----:B------:R-:W-:Y:S01]  /*1580*/  LOP3.LUT R23, R23, R2, RZ, 0xc0, !PT ;  /* 0x0000000217177212 */ /* 0x000fe200078ec0ff */
[----:B------:R1:W3:Y:S01]  /*1590*/  @!UP6 SYNCS.EXCH.64 URZ, [UR6+0x38548], UR4 ;  /* 0x03854804063fe5b2 */ /* 0x0002e20008000100 */
[----:B------:R-:W-:Y:S01]  /*15a0*/  NOP ;  /* 0x0000000000007918 */ /* 0x000fe20000000000 */
[----:B-1----:R-:W-:-:S08]  /*15b0*/  ULDC.U8 UR4, c[0x0][0x900] ;  /* 0x0002400000047ab9 */ /* 0x002fd00000000000 */
[----:B--2---:R-:W-:Y:S05]  /*15c0*/  @!P4 BRA `(.L_x_6) ;  /* 0x000000000008c947 */ /* 0x004fea0003800000 */
[----:B---3--:R-:W-:Y:S01]  /*15d0*/  UCGABAR_ARV ;  /* 0x00000000000079c7 */ /* 0x008fe20008000000 */
[----:B------:R-:W-:Y:S05]  /*15e0*/  BRA `(.L_x_7) ;  /* 0x0000000000047947 */ /* 0x000fea0003800000 */
.L_x_6:
[----:B---3--:R-:W-:Y:S01]  /*15f0*/  NOP ;  /* 0x0000000000007918 */ /* 0x008fe20000000000 */
.L_x_7:
[----:B------:R-:W-:Y:S05]  /*1600*/  @!P4 BRA `(.L_x_8) ;  /* 0x00000000000cc947 */ /* 0x000fea0003800000 */
[----:B------:R-:W-:Y:S01]  /*1610*/  UCGABAR_WAIT ;  /* 0x0000000000007dc7 */ /* 0x000fe20008000000 */
[----:B------:R-:W-:Y:S01]  /*1620*/  CCTL.IVALL ;  /* 0x00000000ff00798f */ /* 0x000fe20002000000 */
[----:B------:R-:W-:Y:S05]  /*1630*/  BRA `(.L_x_9) ;  /* 0x0000000000047947 */ /* 0x000fea0003800000 */
.L_x_8:
[----:B------:R-:W-:Y:S06]  /*1640*/  BAR.SYNC.DEFER_BLOCKING 0x0 ;  /* 0x0000000000007b1d */ /* 0x000fec0000010000 */
.L_x_9:
[----:B------:R-:W1:Y:S01]  /*1650*/  LDC.64 R16, c[0x0][0x8f8] ;  /* 0x00023e00ff107b82 */ /* 0x000e620000000a00 */
[----:B------:R-:W-:Y:S01]  /*1660*/  IMAD.U32 R2, RZ, RZ, UR9 ;  /* 0x00000009ff027e24 */ /* 0x000fe2000f8e00ff */
[----:B------:R-:W-:Y:S01]  /*1670*/  ISETP.NE.AND P2, PT, RZ, UR4, PT ;  /* 0x00000004ff007c0c */ /* 0x000fe2000bf45270 */
[----:B------:R-:W-:Y:S01]  /*1680*/  UMOV UR6, URZ ;  /* 0x0000003f00067c82 */ /* 0x000fe20008000000 */
[----:B------:R-:W-:Y:S01]  /*1690*/  UMOV UR5, URZ ;  /* 0x0000003f00057c82 */ /* 0x000fe20008000000 */
[----:B------:R-:W-:Y:S01]  /*16a0*/  UMOV UR4, URZ ;  /* 0x0000003f00047c82 */ /* 0x000fe20008000000 */
[----:B------:R-:W-:Y:S01]  /*16b0*/  UMOV UR11, URZ ;  /* 0x0000003f000b7c82 */ /* 0x000fe20008000000 */
[----:B------:R-:W-:Y:S02]  /*16c0*/  P2R R21, PR, RZ, 0x4 ;  /* 0x00000004ff157803 */ /* 0x000fe40000000000 */
[----:B------:R-:W-:Y:S02]  /*16d0*/  MOV R18, 0xffffffff ;  /* 0xffffffff00127802 */ /* 0x000fe40000000f00 */
[----:B-1----:R-:W-:Y:S01]  /*16e0*/  ISETP.LE.U32.AND P1, PT, R16, UR10, PT ;  /* 0x0000000a10007c0c */ /* 0x002fe2000bf23070 */
[----:B------:R-:W-:-:S03]  /*16f0*/  IMAD.MOV.U32 R16, RZ, RZ, -0x1 ;  /* 0xffffffffff107424 */ /* 0x000fc600078e00ff */
[----:B------:R-:W-:Y:S01]  /*1700*/  ISETP.GE.U32.AND.EX P1, PT, R2, R17, PT, P1 ;  /* 0x000000110200720c */ /* 0x000fe20003f26110 */
[----:B------:R-:W-:-:S12]  /*1710*/  IMAD.MOV.U32 R17, RZ, RZ, -0x1 ;  /* 0xffffffffff117424 */ /* 0x000fd800078e00ff */
[----:B------:R-:W-:Y:S05]  /*1720*/  @P2 BRA P1, `(.L_x_10) ;  /* 0x0000001400fc2947 */ /* 0x000fea0000800000 */
[----:B------:R-:W-:Y:S01]  /*1730*/  IMAD.U32 R3, RZ, RZ, UR9 ;  /* 0x00000009ff037e24 */ /* 0x000fe2000f8e00ff */
[----:B------:R-:W-:Y:S01]  /*1740*/  ISETP.LE.U32.AND P1, PT, R6, UR10, PT ;  /* 0x0000000a06007c0c */ /* 0x000fe2000bf23070 */
[----:B------:R-:W-:Y:S01]  /*1750*/  UMOV UR5, URZ ;  /* 0x0000003f00057c82 */ /* 0x000fe20008000000 */
[----:B------:R-:W-:Y:S01]  /*1760*/  UMOV UR4, URZ ;  /* 0x0000003f00047c82 */ /* 0x000fe20008000000 */
[----:B------:R-:W-:Y:S01]  /*1770*/  UMOV UR11, URZ ;  /* 0x0000003f000b7c82 */ /* 0x000fe20008000000 */
[----:B------:R-:W-:Y:S01]  /*1780*/  ISETP.GE.U32.AND.EX P1, PT, R3, R7, PT, P1 ;  /* 0x000000070300720c */ /* 0x000fe20003f26110 */
[----:B------:R-:W-:-:S12]  /*1790*/  UMOV UR6, URZ ;  /* 0x0000003f00067c82 */ /* 0x000fd80008000000 */
[----:B------:R-:W-:Y:S05]  /*17a0*/  @!P1 BRA `(.L_x_11) ;  /* 0x0000001000c89947 */ /* 0x000fea0003800000 */
[----:B------:R-:W-:Y:S02]  /*17b0*/  VIADD R7, R9, 0x20 ;  /* 0x0000002009077836 */ /* 0x000fe40000000000 */
[----:B------:R-:W-:Y:S02]  /*17c0*/  IMAD.MOV.U32 R3, RZ, RZ, R9 ;  /* 0x000000ffff037224 */ /* 0x000fe400078e0009 */
[----:B-----5:R-:W-:Y:S01]  /*17d0*/  IMAD.MOV.U32 R12, RZ, RZ, R8 ;  /* 0x000000ffff0c7224 */ /* 0x020fe200078e0008 */
[----:B------:R-:W-:-:S13]  /*17e0*/  ISETP.GE.AND P1, PT, R7, R0, PT ;  /* 0x000000000700720c */ /* 0x000fda0003f26270 */
[----:B------:R-:W1:Y:S01]  /*17f0*/  @!P1 LDC.64 R24, c[0x0][0x918] ;  /* 0x00024600ff189b82 */ /* 0x000e620000000a00 */
[----:B------:R-:W-:Y:S01]  /*1800*/  @!P1 VIADD R15, R3, 0x20 ;  /* 0x00000020030f9836 */ /* 0x000fe20000000000 */
[----:B------:R-:W-:Y:S02]  /*1810*/  UIADD3 UR16, UP5, UR16, -0x1, URZ ;  /* 0xffffffff10107890 */ /* 0x000fe4000ffbe03f */
[----:B------:R-:W-:Y:S01]  /*1820*/  UIADD3 UR14, UP6, UR14, -0x1, URZ ;  /* 0xffffffff0e0e7890 */ /* 0x000fe2000ffde03f */
[----:B------:R-:W-:Y:S01]  /*1830*/  BSSY B0, `(.L_x_12) ;  /* 0x0000051000007945 */ /* 0x000fe20003800000 */
[----:B------:R-:W-:Y:S01]  /*1840*/  UIADD3.X UR17, UR17, -0x1, URZ, UP5, !UPT ;  /* 0xffffffff11117890 */ /* 0x000fe2000affe43f */
[----:B-1----:R-:W-:-:S04]  /*1850*/  @!P1 IMAD.WIDE R24, R15, 0xc, R24 ;  /* 0x0000000c0f189825 */ /* 0x002fc800078e0218 */
[----:B------:R-:W-:Y:S01]  /*1860*/  IMAD.MOV.U32 R15, RZ, RZ, R10 ;  /* 0x000000ffff0f7224 */ /* 0x000fe200078e000a */
[----:B------:R1:W5:Y:S04]  /*1870*/  @!P1 LDG.E R8, desc[UR58][R24.64] ;  /* 0x0000003a18089981 */ /* 0x000368000c1e1900 */
[----:B------:R1:W5:Y:S01]  /*1880*/  @!P1 LDG.E R10, desc[UR58][R24.64+0x4] ;  /* 0x0000043a180a9981 */ /* 0x000362000c1e1900 */
[----:B------:R-:W-:Y:S01]  /*1890*/  ISETP.GE.AND P1, PT, R3, R0, PT ;  /* 0x000000000300720c */ /* 0x000fe20003f26270 */
[----:B------:R-:W-:Y:S01]  /*18a0*/  UIADD3.X UR15, UR15, -0x1, URZ, UP6, !UPT ;  /* 0xffffffff0f0f7890 */ /* 0x000fe2000b7fe43f */
[----:B------:R-:W-:Y:S01]  /*18b0*/  IMAD.MOV.U32 R6, RZ, RZ, RZ ;  /* 0x000000ffff067224 */ /* 0x000fe200078e00ff */
[----:B------:R-:W-:Y:S01]  /*18c0*/  UIADD3 UR4, UR8, -0x1, URZ ;  /* 0xffffffff08047890 */ /* 0x000fe2000fffe03f */
[----:B------:R-:W-:Y:S01]  /*18d0*/  IMAD.MOV.U32 R2, RZ, RZ, RZ ;  /* 0x000000ffff027224 */ /* 0x000fe200078e00ff */
[----:B------:R-:W-:Y:S01]  /*18e0*/  UIADD3 UR5, UR7, -0x1, URZ ;  /* 0xffffffff07057890 */ /* 0x000fe2000fffe03f */
[----:B------:R-:W-:-:S02]  /*18f0*/  IMAD.MOV.U32 R28, RZ, RZ, 0x7fffffff ;  /* 0x7fffffffff1c7424 */ /* 0x000fc400078e00ff */
[----:B------:R-:W-:-:S05]  /*1900*/  IMAD.MOV.U32 R29, RZ, RZ, RZ ;  /* 0x000000ffff1d7224 */ /* 0x000fca00078e00ff */
[----:B-1----:R-:W-:Y:S05]  /*1910*/  @P1 BRA `(.L_x_13) ;  /* 0x0000000400081947 */ /* 0x002fea0003800000 */
[----:B------:R-:W-:Y:S02]  /*1920*/  PLOP3.LUT P3, PT, PT, PT, UP0, 0x80, 0x0 ;  /* 0x000000000000781c */ /* 0x000fe40003f6f008 */
[C---:B------:R-:W-:Y:S02]  /*1930*/  IADD3 R17, P2, R15.reuse, UR16, RZ ;  /* 0x000000100f117c10 */ /* 0x040fe4000ff5e0ff */
[C---:B------:R-:W-:Y:S02]  /*1940*/  IADD3 R28, P1, R12.reuse, UR14, RZ ;  /* 0x0000000e0c1c7c10 */ /* 0x040fe4000ff3e0ff */
[----:B------:R-:W-:Y:S02]  /*1950*/  LEA.HI.X.SX32 R18, R15, UR17, 0x1, P2 ;  /* 0x000000110f127c11 */ /* 0x000fe400090f0eff */
[----:B------:R-:W-:-:S05]  /*1960*/  LEA.HI.X.SX32 R29, R12, UR15, 0x1, P1 ;  /* 0x0000000f0c1d7c11 */ /* 0x000fca00088f0eff */
[----:B------:R-:W-:Y:S05]  /*1970*/  @!P3 BRA `(.L_x_14) ;  /* 0x000000000030b947 */ /* 0x000fea0003800000 */
[----:B------:R-:W-:Y:S02]  /*1980*/  ULDC UR6, c[0x0][0x8dc] ;  /* 0x0002370000067ab9 */ /* 0x000fe40000000800 */
[----:B------:R-:W-:-:S05]  /*1990*/  IADD3 R15, P1, R28, UR6, RZ ;  /* 0x000000061c0f7c10 */ /* 0x000fca000ff3e0ff */
[----:B------:R-:W-:-:S04]  /*19a0*/  IMAD.X R29, RZ, RZ, R29, P1 ;  /* 0x000000ffff1d7224 */ /* 0x000fc800008e061d */
[----:B------:R-:W-:-:S04]  /*19b0*/  IMAD.WIDE.U32 R4, R29, UR20, RZ ;  /* 0x000000141d047c25 */ /* 0x000fc8000f8e00ff */
[----:B------:R-:W-:-:S04]  /*19c0*/  IMAD.WIDE.U32 R24, P1, R15, UR21, R4 ;  /* 0x000000150f187c25 */ /* 0x000fc8000f820004 */
[----:B------:R-:W-:-:S04]  /*19d0*/  IMAD.WIDE.U32 R4, R15, UR20, RZ ;  /* 0x000000140f047c25 */ /* 0x000fc8000f8e00ff */
[----:B------:R-:W-:Y:S01]  /*19e0*/  IMAD.X R27, RZ, RZ, RZ, P1 ;  /* 0x000000ffff1b7224 */ /* 0x000fe200008e06ff */
[----:B------:R-:W-:Y:S01]  /*19f0*/  IADD3 RZ, P1, R5, R24, RZ ;  /* 0x0000001805ff7210 */ /* 0x000fe20007f3e0ff */
[----:B------:R-:W-:-:S04]  /*1a00*/  IMAD.MOV.U32 R26, RZ, RZ, R25 ;  /* 0x000000ffff1a7224 */ /* 0x000fc800078e0019 */
[----:B------:R-:W-:-:S04]  /*1a10*/  IMAD.WIDE.U32.X R4, R29, UR21, R26, P1 ;  /* 0x000000151d047c25 */ /* 0x000fc800088e041a */
[----:B------:R-:W-:Y:S02]  /*1a20*/  IMAD.MOV.U32 R28, RZ, RZ, R4 ;  /* 0x000000ffff1c7224 */ /* 0x000fe400078e0004 */
[----:B------:R-:W-:-:S07]  /*1a30*/  IMAD.MOV.U32 R29, RZ, RZ, R5 ;  /* 0x000000ffff1d7224 */ /* 0x000fce00078e0005 */
.L_x_14:
[----:B------:R-:W-:Y:S05]  /*1a40*/  @!P0 BRA `(.L_x_15) ;  /* 0x0000000000308947 */ /* 0x000fea0003800000 */
[----:B------:R-:W-:Y:S02]  /*1a50*/  ULDC UR6, c[0x0][0x8f4] ;  /* 0x00023d0000067ab9 */ /* 0x000fe40000000800 */
[----:B------:R-:W-:-:S04]  /*1a60*/  IADD3 R15, P1, R17, UR6, RZ ;  /* 0x00000006110f7c10 */ /* 0x000fc8000ff3e0ff */
[----:B------:R-:W-:-:S05]  /*1a70*/  IADD3.X R17, RZ, R18, RZ, P1, !PT ;  /* 0x00000012ff117210 */ /* 0x000fca0000ffe4ff */
        /* <DEDUP_REMOVED lines=9> */
.L_x_15:
[----:B------:R-:W-:Y:S02]  /*1b10*/  SHF.R.U64 R5, R28, UR26, R29 ;  /* 0x0000001a1c057c19 */ /* 0x000fe4000800121d */
[----:B------:R-:W-:-:S03]  /*1b20*/  SHF.R.U64 R4, R17, UR30, R18 ;  /* 0x0000001e11047c19 */ /* 0x000fc60008001212 */
[----:B------:R-:W-:Y:S02]  /*1b30*/  VIADD R17, R5, UR4 ;  /* 0x0000000405117c36 */ /* 0x000fe40008000000 */
[----:B------:R-:W-:-:S03]  /*1b40*/  VIADD R18, R4, UR5 ;  /* 0x0000000504127c36 */ /* 0x000fc60008000000 */
[----:B------:R-:W-:Y:S02]  /*1b50*/  IABS R15, R17 ;  /* 0x00000011000f7213 */ /* 0x000fe40000000000 */
[----:B------:R-:W-:-:S03]  /*1b60*/  IABS R12, R18 ;  /* 0x00000012000c7213 */ /* 0x000fc60000000000 */
[----:B------:R-:W-:-:S04]  /*1b70*/  IMAD.HI.U32 R4, R15, UR13, RZ ;  /* 0x0000000d0f047c27 */ /* 0x000fc8000f8e00ff */
[----:B------:R-:W-:-:S04]  /*1b80*/  IMAD.HI.U32 R5, R12, UR19, RZ ;  /* 0x000000130c057c27 */ /* 0x000fc8000f8e00ff */
[----:B------:R-:W-:Y:S02]  /*1b90*/  IMAD R4, R4, UR29, R15 ;  /* 0x0000001d04047c24 */ /* 0x000fe4000f8e020f */
[----:B------:R-:W-:Y:S02]  /*1ba0*/  IMAD R5, R5, UR31, R12 ;  /* 0x0000001f05057c24 */ /* 0x000fe4000f8e020c */
[----:B------:R-:W-:Y:S01]  /*1bb0*/  IMAD.U32 R15, RZ, RZ, UR32 ;  /* 0x00000020ff0f7e24 */ /* 0x000fe2000f8e00ff */
[----:B------:R-:W-:Y:S01]  /*1bc0*/  ISETP.LT.U32.AND P1, PT, R4, UR28, PT ;  /* 0x0000001c04007c0c */ /* 0x000fe2000bf21070 */
[----:B------:R-:W-:Y:S01]  /*1bd0*/  IMAD.U32 R12, RZ, RZ, UR33 ;  /* 0x00000021ff0c7e24 */ /* 0x000fe2000f8e00ff */
[----:B------:R-:W-:-:S11]  /*1be0*/  ISETP.LT.U32.AND P2, PT, R5, UR27, PT ;  /* 0x0000001b05007c0c */ /* 0x000fd6000bf41070 */
[----:B------:R-:W-:Y:S01]  /*1bf0*/  @!P1 VIADD R4, R4, -UR28 ;  /* 0x8000001c04049c36 */ /* 0x000fe20008000000 */
[----:B------:R-:W-:Y:S01]  /*1c00*/  ISETP.GE.AND P1, PT, R18, RZ, PT ;  /* 0x000000ff1200720c */ /* 0x000fe20003f26270 */
[----:B------:R-:W-:Y:S01]  /*1c10*/  @!P2 VIADD R5, R5, -UR27 ;  /* 0x8000001b0505ac36 */ /* 0x000fe20008000000 */
[----:B------:R-:W-:Y:S02]  /*1c20*/  ISETP.GE.AND P2, PT, R17, RZ, PT ;  /* 0x000000ff1100720c */ /* 0x000fe40003f46270 */
[----:B------:R-:W-:Y:S02]  /*1c30*/  ISETP.LT.U32.AND P3, PT, R4, UR28, PT ;  /* 0x0000001c04007c0c */ /* 0x000fe4000bf61070 */
[----:B------:R-:W-:-:S11]  /*1c40*/  ISETP.LT.U32.AND P4, PT, R5, UR27, PT ;  /* 0x0000001b05007c0c */ /* 0x000fd6000bf81070 */
[----:B------:R-:W-:Y:S01]  /*1c50*/  @!P3 VIADD R4, R4, -UR28 ;  /* 0x8000001c0404bc36 */ /* 0x000fe20008000000 */
[----:B------:R-:W-:Y:S01]  /*1c60*/  PLOP3.LUT P3, PT, PT, PT, UP4, 0x80, 0x0 ;  /* 0x000000000000781c */ /* 0x000fe20003f6f048 */
[----:B------:R-:W-:Y:S01]  /*1c70*/  @!P4 VIADD R5, R5, -UR27 ;  /* 0x8000001b0505cc36 */ /* 0x000fe20008000000 */
[----:B------:R-:W-:Y:S01]  /*1c80*/  PLOP3.LUT P4, PT, PT, PT, UP2, 0x80, 0x0 ;  /* 0x000000000000781c */ /* 0x000fe20003f8f028 */
[----:B------:R-:W-:Y:S02]  /*1c90*/  @!P2 IMAD.MOV R4, RZ, RZ, -R4 ;  /* 0x000000ffff04a224 */ /* 0x000fe400078e0a04 */
[----:B------:R-:W-:Y:S01]  /*1ca0*/  @!P1 IMAD.MOV R5, RZ, RZ, -R5 ;  /* 0x000000ffff059224 */ /* 0x000fe200078e0a05 */
[----:B------:R-:W-:Y:S02]  /*1cb0*/  PLOP3.LUT P1, PT, PT, PT, UP3, 0x80, 0x0 ;  /* 0x000000000000781c */ /* 0x000fe40003f2f038 */
[----:B------:R-:W-:Y:S02]  /*1cc0*/  SEL R4, R15, R4, !P3 ;  /* 0x000000040f047207 */ /* 0x000fe40005800000 */
[----:B------:R-:W-:-:S03]  /*1cd0*/  SEL R5, R12, R5, !P4 ;  /* 0x000000050c057207 */ /* 0x000fc60006000000 */
[----:B------:R-:W-:Y:S01]  /*1ce0*/  IMAD.IADD R28, R17, 0x1, -R4 ;  /* 0x00000001111c7824 */ /* 0x000fe200078e0a04 */
[----:B------:R-:W-:-:S04]  /*1cf0*/  IADD3 R5, R18, -R5, RZ ;  /* 0x8000000512057210 */ /* 0x000fc80007ffe0ff */
[----:B------:R-:W-:Y:S01]  /*1d00*/  SEL R4, R5, R28, !P1 ;  /* 0x0000001c05047207 */ /* 0x000fe20004800000 */
[----:B------:R-:W-:-:S03]  /*1d10*/  IMAD R28, R28, R5, RZ ;  /* 0x000000051c1c7224 */ /* 0x000fc600078e02ff */
[----:B------:R-:W-:Y:S02]  /*1d20*/  SHF.R.S32.HI R5, RZ, 0x1f, R4 ;  /* 0x0000001fff057819 */ /* 0x000fe40000011404 */
[----:B------:R-:W-:-:S07]  /*1d30*/  SHF.R.S32.HI R29, RZ, 0x1f, R28 ;  /* 0x0000001fff1d7819 */ /* 0x000fce000001141c */
.L_x_13:
[----:B------:R-:W-:Y:S05]  /*1d40*/  BSYNC B0 ;  /* 0x0000000000007941 */ /* 0x000fea0003800000 */
.L_x_12:
[----:B------:R-:W1:Y:S01]  /*1d50*/  SHFL.UP PT, R15, R28, 0x1, RZ ;  /* 0x042000001c0f7989 */ /* 0x000e6200000e00ff */
[C---:B------:R-:W-:Y:S02]  /*1d60*/  ISETP.NE.AND P2, PT, R9.reuse, RZ, PT ;  /* 0x000000ff0900720c */ /* 0x040fe40003f45270 */
[C---:B------:R-:W-:Y:S01]  /*1d70*/  ISETP.GE.U32.AND P3, PT, R9.reuse, 0x2, PT ;  /* 0x000000020900780c */ /* 0x040fe20003f66070 */
[----:B------:R-:W2:Y:S01]  /*1d80*/  SHFL.UP PT, R12, R29, 0x1, RZ ;  /* 0x042000001d0c7989 */ /* 0x000ea200000e00ff */
[C---:B------:R-:W-:Y:S02]  /*1d90*/  ISETP.GE.U32.AND P4, PT, R9.reuse, 0x4, PT ;  /* 0x000000040900780c */ /* 0x040fe40003f86070 */
[C---:B------:R-:W-:Y:S02]  /*1da0*/  ISETP.GE.U32.AND P5, PT, R9.reuse, 0x8, PT ;  /* 0x000000080900780c */ /* 0x040fe40003fa6070 */
[----:B------:R-:W-:Y:S02]  /*1db0*/  ISETP.GE.U32.AND P6, PT, R9, 0x10, PT ;  /* 0x000000100900780c */ /* 0x000fe40003fc6070 */
[----:B-1----:R-:W-:-:S02]  /*1dc0*/  SEL R15, R15, RZ, P2 ;  /* 0x000000ff0f0f7207 */ /* 0x002fc40001000000 */
[----:B--2---:R-:W-:Y:S02]  /*1dd0*/  SEL R12, R12, RZ, P2 ;  /* 0x000000ff0c0c7207 */ /* 0x004fe40001000000 */
[----:B------:R-:W-:-:S05]  /*1de0*/  IADD3 R24, P1, R15, R28, RZ ;  /* 0x0000001c0f187210 */ /* 0x000fca0007f3e0ff */
[----:B------:R-:W-:Y:S01]  /*1df0*/  IMAD.X R17, R12, 0x1, R29, P1 ;  /* 0x000000010c117824 */ /* 0x000fe200008e061d */
[----:B------:R-:W1:Y:S04]  /*1e00*/  SHFL.UP PT, R15, R24, 0x2, RZ ;  /* 0x04400000180f7989 */ /* 0x000e6800000e00ff */
[----:B------:R-:W2:Y:S01]  /*1e10*/  SHFL.UP PT, R12, R17, 0x2, RZ ;  /* 0x04400000110c7989 */ /* 0x000ea200000e00ff */
[----:B-1----:R-:W-:-:S04]  /*1e20*/  SEL R15, R15, RZ, P3 ;  /* 0x000000ff0f0f7207 */ /* 0x002fc80001800000 */
[----:B------:R-:W-:Y:S02]  /*1e30*/  IADD3 R18, P1, R15, R24, RZ ;  /* 0x000000180f127210 */ /* 0x000fe40007f3e0ff */
[----:B--2---:R-:W-:-:S03]  /*1e40*/  SEL R12, R12, RZ, P3 ;  /* 0x000000ff0c0c7207 */ /* 0x004fc60001800000 */
[----:B------:R-:W1:Y:S02]  /*1e50*/  SHFL.UP PT, R15, R18, 0x4, RZ ;  /* 0x04800000120f7989 */ /* 0x000e6400000e00ff */
[----:B------:R-:W-:-:S05]  /*1e60*/  IMAD.X R25, R12, 0x1, R17, P1 ;  /* 0x000000010c197824 */ /* 0x000fca00008e0611 */
        /* <DEDUP_REMOVED lines=15> */
[----:B--2---:R-:W-:-:S05]  /*1f60*/  SEL R12, R12, RZ, P6 ;  /* 0x000000ff0c0c7207 */ /* 0x004fca0003000000 */
[----:B------:R-:W-:Y:S01]  /*1f70*/  IMAD.X R17, R12, 0x1, R25, P1 ;  /* 0x000000010c117824 */ /* 0x000fe200008e0619 */
[----:B------:R-:W-:-:S04]  /*1f80*/  ISETP.GT.U32.AND P1, PT, R15, UR10, PT ;  /* 0x0000000a0f007c0c */ /* 0x000fc8000bf24070 */
[----:B------:R-:W-:-:S13]  /*1f90*/  ISETP.GT.U32.AND.EX P1, PT, R17, UR9, PT, P1 ;  /* 0x0000000911007c0c */ /* 0x000fda000bf24110 */
[----:B------:R-:W-:-:S04]  /*1fa0*/  VOTE.ANY R12, PT, P1 ;  /* 0x00000000000c7806 */ /* 0x000fc800008e0100 */
[----:B------:R-:W-:-:S13]  /*1fb0*/  ISETP.NE.AND P1, PT, R12, RZ, PT ;  /* 0x000000ff0c00720c */ /* 0x000fda0003f25270 */
[----:B------:R-:W-:Y:S05]  /*1fc0*/  @P1 BRA `(.L_x_16) ;  /* 0x00000008006c1947 */ /* 0x000fea0003800000 */
[----:B------:R-:W1:Y:S01]  /*1fd0*/  LDC R0, c[0x0][0x910] ;  /* 0x00024400ff007b82 */ /* 0x000e620000000800 */
[----:B------:R-:W-:Y:S01]  /*1fe0*/  IMAD.MOV.U32 R26, RZ, RZ, R15 ;  /* 0x000000ffff1a7224 */ /* 0x000fe200078e000f */
[----:B------:R-:W-:Y:S01]  /*1ff0*/  ULDC UR13, c[0x0][0x8f4] ;  /* 0x00023d00000d7ab9 */ /* 0x000fe20000000800 */
[----:B------:R-:W-:Y:S01]  /*2000*/  IMAD.MOV.U32 R27, RZ, RZ, R17 ;  /* 0x000000ffff1b7224 */ /* 0x000fe200078e0011 */
[----:B------:R-:W-:Y:S01]  /*2010*/  ULDC UR6, c[0x0][0x8dc] ;  /* 0x0002370000067ab9 */ /* 0x000fe20000000800 */
[----:B------:R-:W-:Y:S01]  /*2020*/  ULDC UR19, c[0x0][0x8d8] ;  /* 0x0002360000137ab9 */ /* 0x000fe20000000800 */
[----:B------:R-:W-:Y:S01]  /*2030*/  ULDC UR24, c[0x0][0x8f0] ;  /* 0x00023c0000187ab9 */ /* 0x000fe20000000800 */
[----:B------:R-:W-:Y:S01]  /*2040*/  ULDC.64 UR20, c[0x0][0x8d0] ;  /* 0x0002340000147ab9 */ /* 0x000fe20000000a00 */
[----:B------:R-:W-:-:S05]  /*2050*/  ULDC.64 UR22, c[0x0][0x8e8] ;  /* 0x00023a0000167ab9 */ /* 0x000fca0000000a00 */
.L_x_21:
[----:B------:R-:W-:Y:S02]  /*2060*/  IMAD.MOV.U32 R3, RZ, RZ, R7 ;  /* 0x000000ffff037224 */ /* 0x000fe400078e0007 */
[----:B------:R-:W-:Y:S02]  /*2070*/  VIADD R7, R7, 0x20 ;  /* 0x0000002007077836 */ /* 0x000fe40000000000 */
[----:B-----5:R-:W-:-:S03]  /*2080*/  IMAD.MOV.U32 R12, RZ, RZ, R8 ;  /* 0x000000ffff0c7224 */ /* 0x020fc600078e0008 */
[----:B-1----:R-:W-:-:S13]  /*2090*/  ISETP.GE.AND P1, PT, R7, R0, PT ;  /* 0x000000000700720c */ /* 0x002fda0003f26270 */
[----:B------:R-:W1:Y:S01]  /*20a0*/  @!P1 LDC.64 R24, c[0x0][0x918] ;  /* 0x00024600ff189b82 */ /* 0x000e620000000a00 */
[----:B------:R-:W-:Y:S01]  /*20b0*/  @!P1 VIADD R15, R3, 0x20 ;  /* 0x00000020030f9836 */ /* 0x000fe20000000000 */
[----:B------:R2:W3:Y:S01]  /*20c0*/  SHFL.IDX PT, R2, R27, 0x1f, 0x1f ;  /* 0x03e01f001b027f89 */ /* 0x0004e200000e0000 */
[----:B------:R-:W-:Y:S03]  /*20d0*/  BSSY B0, `(.L_x_17) ;  /* 0x0000065000007945 */ /* 0x000fe60003800000 */
[----:B------:R2:W4:Y:S01]  /*20e0*/  SHFL.IDX PT, R6, R26, 0x1f, 0x1f ;  /* 0x03e01f001a067f89 */ /* 0x00052200000e0000 */
[----:B-1----:R-:W-:-:S04]  /*20f0*/  @!P1 IMAD.WIDE R24, R15, 0xc, R24 ;  /* 0x0000000c0f189825 */ /* 0x002fc800078e0218 */
[----:B------:R-:W-:Y:S01]  /*2100*/  IMAD.MOV.U32 R15, RZ, RZ, R10 ;  /* 0x000000ffff0f7224 */ /* 0x000fe200078e000a */
[----:B------:R2:W5:Y:S04]  /*2110*/  @!P1 LDG.E R8, desc[UR58][R24.64] ;  /* 0x0000003a18089981 */ /* 0x000568000c1e1900 */
[----:B------:R2:W5:Y:S01]  /*2120*/  @!P1 LDG.E R10, desc[UR58][R24.64+0x4] ;  /* 0x0000043a180a9981 */ /* 0x000562000c1e1900 */
[----:B------:R-:W-:Y:S01]  /*2130*/  ISETP.GE.AND P1, PT, R3, R0, PT ;  /* 0x000000000300720c */ /* 0x000fe20003f26270 */
[----:B------:R-:W-:Y:S02]  /*2140*/  IMAD.MOV.U32 R28, RZ, RZ, 0x7fffffff ;  /* 0x7fffffffff1c7424 */ /* 0x000fe400078e00ff */
[----:B------:R-:W-:-:S10]  /*2150*/  IMAD.MOV.U32 R29, RZ, RZ, RZ ;  /* 0x000000ffff1d7224 */ /* 0x000fd400078e00ff */
[----:B--234-:R-:W-:Y:S05]  /*2160*/  @P1 BRA `(.L_x_18) ;  /* 0x00000004006c1947 */ /* 0x01cfea0003800000 */
[----:B------:R-:W-:Y:S02]  /*2170*/  IABS R31, R20 ;  /* 0x00000014001f7213 */ /* 0x000fe40000000000 */
[C---:B------:R-:W-:Y:S02]  /*2180*/  IADD3 R17, P1, R12.reuse, UR14, RZ ;  /* 0x0000000e0c117c10 */ /* 0x040fe4000ff3e0ff */
[----:B------:R-:W1:Y:S02]  /*2190*/  I2F.RP R4, R31 ;  /* 0x0000001f00047306 */ /* 0x000e640000209400 */
[----:B------:R-:W-:Y:S02]  /*21a0*/  LEA.HI.X.SX32 R18, R12, UR15, 0x1, P1 ;  /* 0x0000000f0c127c11 */ /* 0x000fe400088f0eff */
[----:B------:R-:W-:-:S04]  /*21b0*/  IADD3 R12, P1, R15, UR16, RZ ;  /* 0x000000100f0c7c10 */ /* 0x000fc8000ff3e0ff */
[----:B------:R-:W-:Y:S02]  /*21c0*/  LEA.HI.X.SX32 R15, R15, UR17, 0x1, P1 ;  /* 0x000000110f0f7c11 */ /* 0x000fe400088f0eff */
[----:B------:R-:W-:Y:S01]  /*21d0*/  PLOP3.LUT P1, PT, PT, PT, UP0, 0x80, 0x0 ;  /* 0x000000000000781c */ /* 0x000fe20003f2f008 */
[----:B-1----:R-:W1:Y:S02]  /*21e0*/  MUFU.RCP R4, R4 ;  /* 0x0000000400047308 */ /* 0x002e640000001000 */
[----:B-1----:R-:W-:-:S06]  /*21f0*/  VIADD R5, R4, 0xffffffe ;  /* 0x0ffffffe04057836 */ /* 0x002fcc0000000000 */
[----:B------:R-:W1:Y:S02]  /*2200*/  F2I.FTZ.U32.TRUNC.NTZ R33, R5 ;  /* 0x0000000500217305 */ /* 0x000e64000021f000 */
[----:B-1----:R-:W-:Y:S02]  /*2210*/  IADD3 R28, RZ, -R33, RZ ;  /* 0x80000021ff1c7210 */ /* 0x002fe40007ffe0ff */
[----:B------:R-:W-:Y:S05]  /*2220*/  @!P1 BRA `(.L_x_19) ;  /* 0x00000000002c9947 */ /* 0x000fea0003800000 */
        /* <DEDUP_REMOVED lines=11> */
.L_x_19:
        /* <DEDUP_REMOVED lines=12> */
.L_x_20:
[----:B------:R-:W-:Y:S01]  /*23a0*/  SHF.R.U64 R12, R12, UR24, R15 ;  /* 0x000000180c0c7c19 */ /* 0x000fe2000800120f */
[----:B------:R-:W-:Y:S01]  /*23b0*/  IMAD.MOV.U32 R4, RZ, RZ, R28 ;  /* 0x000000ffff047224 */ /* 0x000fe200078e001c */
[----:B------:R-:W-:Y:S02]  /*23c0*/  IABS R5, R20 ;  /* 0x0000001400057213 */ /* 0x000fe40000000000 */
[----:B------:R-:W-:Y:S01]  /*23d0*/  SHF.R.U64 R17, R17, UR19, R18 ;  /* 0x0000001311117c19 */ /* 0x000fe20008001212 */
[----:B------:R-:W-:Y:S01]  /*23e0*/  VIADD R15, R12, UR5 ;  /* 0x000000050c0f7c36 */ /* 0x000fe20008000000 */
[----:B------:R-:W-:Y:S01]  /*23f0*/  IABS R28, R11 ;  /* 0x0000000b001c7213 */ /* 0x000fe20000000000 */
[----:B------:R-:W-:Y:S02]  /*2400*/  IMAD R12, R4, R31, RZ ;  /* 0x0000001f040c7224 */ /* 0x000fe400078e02ff */
[----:B------:R-:W-:Y:S01]  /*2410*/  IMAD.MOV R25, RZ, RZ, -R5 ;  /* 0x000000ffff197224 */ /* 0x000fe200078e0a05 */
[----:B------:R-:W-:Y:S01]  /*2420*/  IABS R24, R15 ;  /* 0x0000000f00187213 */ /* 0x000fe20000000000 */
[----:B------:R-:W-:-:S02]  /*2430*/  IMAD.MOV.U32 R4, RZ, RZ, RZ ;  /* 0x000000ffff047224 */ /* 0x000fc400078e00ff */
[----:B------:R-:W-:Y:S02]  /*2440*/  IMAD.MOV.U32 R5, RZ, RZ, R33 ;  /* 0x000000ffff057224 */ /* 0x000fe400078e0021 */
[----:B------:R-:W-:Y:S02]  /*2450*/  VIADD R18, R17, UR4 ;  /* 0x0000000411127c36 */ /* 0x000fe40008000000 */
[----:B------:R-:W-:Y:S01]  /*2460*/  IMAD.HI.U32 R4, R33, R12, R4 ;  /* 0x0000000c21047227 */ /* 0x000fe200078e0004 */
[----:B------:R-:W-:Y:S02]  /*2470*/  MOV R5, R24 ;  /* 0x0000001800057202 */ /* 0x000fe40000000f00 */
[----:B------:R-:W-:Y:S01]  /*2480*/  IABS R24, R11 ;  /* 0x0000000b00187213 */ /* 0x000fe20000000000 */
[----:B------:R-:W-:Y:S02]  /*2490*/  IMAD.MOV.U32 R12, RZ, RZ, R25 ;  /* 0x000000ffff0c7224 */ /* 0x000fe400078e0019 */
[----:B------:R-:W-:Y:S01]  /*24a0*/  IMAD.HI.U32 R4, R4, R5, RZ ;  /* 0x0000000504047227 */ /* 0x000fe200078e00ff */
[----:B------:R-:W1:Y:S03]  /*24b0*/  I2F.RP R25, R24 ;  /* 0x0000001800197306 */ /* 0x000e660000209400 */
[----:B------:R-:W-:-:S05]  /*24c0*/  IMAD R12, R4, R12, R5 ;  /* 0x0000000c040c7224 */ /* 0x000fca00078e0205 */
[----:B------:R-:W-:Y:S01]  /*24d0*/  ISETP.GT.U32.AND P1, PT, R31, R12, PT ;  /* 0x0000000c1f00720c */ /* 0x000fe20003f24070 */
[----:B-1----:R-:W1:-:S12]  /*24e0*/  MUFU.RCP R25, R25 ;  /* 0x0000001900197308 */ /* 0x002e580000001000 */
[----:B------:R-:W-:Y:S02]  /*24f0*/  @!P1 IMAD.IADD R12, R12, 0x1, -R31 ;  /* 0x000000010c0c9824 */ /* 0x000fe400078e0a1f */
[----:B-1----:R-:W-:-:S04]  /*2500*/  VIADD R4, R25, 0xffffffe ;  /* 0x0ffffffe19047836 */ /* 0x002fc80000000000 */
[----:B------:R1:W2:Y:S02]  /*2510*/  F2I.FTZ.U32.TRUNC.NTZ R5, R4 ;  /* 0x0000000400057305 */ /* 0x0002a4000021f000 */
[----:B-1----:R-:W-:Y:S02]  /*2520*/  IMAD.MOV.U32 R4, RZ, RZ, RZ ;  /* 0x000000ffff047224 */ /* 0x002fe400078e00ff */
[----:B--2---:R-:W-:-:S04]  /*2530*/  IMAD.MOV R27, RZ, RZ, -R5 ;  /* 0x000000ffff1b7224 */ /* 0x004fc800078e0a05 */
[----:B------:R-:W-:Y:S01]  /*2540*/  IMAD R17, R27, R24, RZ ;  /* 0x000000181b117224 */ /* 0x000fe200078e02ff */
[----:B------:R-:W-:-:S03]  /*2550*/  IABS R27, R18 ;  /* 0x00000012001b7213 */ /* 0x000fc60000000000 */
[----:B------:R-:W-:-:S04]  /*2560*/  IMAD.HI.U32 R26, R5, R17, R4 ;  /* 0x00000011051a7227 */ /* 0x000fc800078e0004 */
[----:B------:R-:W-:Y:S02]  /*2570*/  IMAD.MOV.U32 R5, RZ, RZ, R27 ;  /* 0x000000ffff057224 */ /* 0x000fe400078e001b */
[----:B------:R-:W-:Y:S02]  /*2580*/  IMAD.MOV R17, RZ, RZ, -R28 ;  /* 0x000000ffff117224 */ /* 0x000fe400078e0a1c */
[----:B------:R-:W-:-:S04]  /*2590*/  IMAD.HI.U32 R4, R26, R5, RZ ;  /* 0x000000051a047227 */ /* 0x000fc800078e00ff */
[----:B------:R-:W-:-:S05]  /*25a0*/  IMAD R5, R4, R17, R5 ;  /* 0x0000001104057224 */ /* 0x000fca00078e0205 */
[----:B------:R-:W-:-:S13]  /*25b0*/  ISETP.GT.U32.AND P1, PT, R24, R5, PT ;  /* 0x000000051800720c */ /* 0x000fda0003f24070 */
[----:B------:R-:W-:Y:S01]  /*25c0*/  @!P1 IMAD.IADD R5, R5, 0x1, -R24 ;  /* 0x0000000105059824 */ /* 0x000fe200078e0a18 */
[----:B------:R-:W-:-:S13]  /*25d0*/  ISETP.GT.U32.AND P1, PT, R31, R12, PT ;  /* 0x0000000c1f00720c */ /* 0x000fda0003f24070 */
[----:B------:R-:W-:Y:S01]  /*25e0*/  @!P1 IMAD.IADD R12, R12, 0x1, -R31 ;  /* 0x000000010c0c9824 */ /* 0x000fe200078e0a1f */
[----:B------:R-:W-:-:S03]  /*25f0*/  ISETP.GT.U32.AND P1, PT, R24, R5, PT ;  /* 0x000000051800720c */ /* 0x000fc60003f24070 */
[----:B------:R-:W-:-:S10]  /*2600*/  IMAD.MOV.U32 R4, RZ, RZ, R12 ;  /* 0x000000ffff047224 */ /* 0x000fd400078e000c */
[----:B------:R-:W-:Y:S01]  /*2610*/  @!P1 IMAD.IADD R5, R5, 0x1, -R24 ;  /* 0x0000000105059824 */ /* 0x000fe200078e0a18 */
[----:B------:R-:W-:-:S13]  /*2620*/  ISETP.GE.AND P1, PT, R15, RZ, PT ;  /* 0x000000ff0f00720c */ /* 0x000fda0003f26270 */
[----:B------:R-:W-:Y:S01]  /*2630*/  @!P1 IMAD.MOV R4, RZ, RZ, -R4 ;  /* 0x000000ffff049224 */ /* 0x000fe200078e0a04 */
[----:B------:R-:W-:-:S13]  /*2640*/  ISETP.GE.AND P1, PT, R18, RZ, PT ;  /* 0x000000ff1200720c */ /* 0x000fda0003f26270 */
[----:B------:R-:W-:Y:S01]  /*2650*/  @!P1 IMAD.MOV R5, RZ, RZ, -R5 ;  /* 0x000000ffff059224 */ /* 0x000fe200078e0a05 */
[----:B------:R-:W-:-:S13]  /*2660*/  ISETP.NE.AND P1, PT, RZ, UR7, PT ;  /* 0x00000007ff007c0c */ /* 0x000fda000bf25270 */
[----:B------:R-:W-:Y:S02]  /*2670*/  @!P1 LOP3.LUT R4, RZ, UR7, RZ, 0x33, !PT ;  /* 0x00000007ff049c12 */ /* 0x000fe4000f8e33ff */
[----:B------:R-:W-:-:S03]  /*2680*/  ISETP.NE.AND P1, PT, RZ, UR8, PT ;  /* 0x00000008ff007c0c */ /* 0x000fc6000bf25270 */
[----:B------:R-:W-:-:S10]  /*2690*/  IMAD.IADD R4, R15, 0x1, -R4 ;  /* 0x000000010f047824 */ /* 0x000fd400078e0a04 */
[----:B------:R-:W-:Y:S02]  /*26a0*/  @!P1 LOP3.LUT R5, RZ, UR8, RZ, 0x33, !PT ;  /* 0x00000008ff059c12 */ /* 0x000fe4000f8e33ff */
[----:B------:R-:W-:Y:S02]  /*26b0*/  PLOP3.LUT P1, PT, PT, PT, UP3, 0x80, 0x0 ;  /* 0x000000000000781c */ /* 0x000fe40003f2f038 */
[----:B------:R-:W-:-:S04]  /*26c0*/  IADD3 R5, -R5, R18, RZ ;  /* 0x0000001205057210 */ /* 0x000fc80007ffe1ff */
[CC--:B------:R-:W-:Y:S01]  /*26d0*/  SEL R15, R4.reuse, R5.reuse, !P1 ;  /* 0x00000005040f7207 */ /* 0x0c0fe20004800000 */
[----:B------:R-:W-:-:S03]  /*26e0*/  IMAD R28, R4, R5, RZ ;  /* 0x00000005041c7224 */ /* 0x000fc600078e02ff */
[--C-:B------:R-:W-:Y:S01]  /*26f0*/  SHF.R.S32.HI R5, RZ, 0x1f, R15.reuse ;  /* 0x0000001fff057819 */ /* 0x100fe2000001140f */
[----:B------:R-:W-:Y:S01]  /*2700*/  IMAD.MOV.U32 R4, RZ, RZ, R15 ;  /* 0x000000ffff047224 */ /* 0x000fe200078e000f */
[----:B------:R-:W-:-:S07]  /*2710*/  SHF.R.S32.HI R29, RZ, 0x1f, R28 ;  /* 0x0000001fff1d7819 */ /* 0x000fce000001141c */
.L_x_18:
[----:B------:R-:W-:Y:S05]  /*2720*/  BSYNC B0 ;  /* 0x0000000000007941 */ /* 0x000fea0003800000 */
.L_x_17:
[----:B------:R-:W1:Y:S04]  /*2730*/  SHFL.UP PT, R15, R28, 0x1, RZ ;  /* 0x042000001c0f7989 */ /* 0x000e6800000e00ff */
[----:B------:R-:W2:Y:S01]  /*2740*/  SHFL.UP PT, R12, R29, 0x1, RZ ;  /* 0x042000001d0c7989 */ /* 0x000ea200000e00ff */
[----:B-1----:R-:W-:Y:S02]  /*2750*/  SEL R15, R15, RZ, P2 ;  /* 0x000000ff0f0f7207 */ /* 0x002fe40001000000 */
[----:B--2---:R-:W-:Y:S02]  /*2760*/  SEL R12, R12, RZ, P2 ;  /* 0x000000ff0c0c7207 */ /* 0x004fe40001000000 */
[----:B------:R-:W-:-:S05]  /*2770*/  IADD3 R18, P1, R15, R28, RZ ;  /* 0x0000001c0f127210 */ /* 0x000fca0007f3e0ff */
[----:B------:R-:W-:Y:S01]  /*2780*/  IMAD.X R25, R12, 0x1, R29, P1 ;  /* 0x000000010c197824 */ /* 0x000fe200008e061d */
        /* <DEDUP_REMOVED lines=24> */
[----:B------:R-:W-:-:S05]  /*2910*/  IADD3 R26, P1, R15, R6, RZ ;  /* 0x000000060f1a7210 */ /* 0x000fca0007f3e0ff */
[----:B------:R-:W-:Y:S01]  /*2920*/  IMAD.X R27, R17, 0x1, R2, P1 ;  /* 0x00000001111b7824 */ /* 0x000fe200008e0602 */
[----:B------:R-:W-:-:S04]  /*2930*/  ISETP.GT.U32.AND P1, PT, R26, UR10, PT ;  /* 0x0000000a1a007c0c */ /* 0x000fc8000bf24070 */
[----:B------:R-:W-:-:S13]  /*2940*/  ISETP.GT.U32.AND.EX P1, PT, R27, UR9, PT, P1 ;  /* 0x000000091b007c0c */ /* 0x000fda000bf24110 */
[----:B------:R-:W-:-:S04]  /*2950*/  VOTE.ANY R12, PT, P1 ;  /* 0x00000000000c7806 */ /* 0x000fc800008e0100 */
[----:B------:R-:W-:-:S13]  /*2960*/  ISETP.NE.AND P1, PT, R12, RZ, PT ;  /* 0x000000ff0c00720c */ /* 0x000fda0003f25270 */
[----:B------:R-:W-:Y:S05]  /*2970*/  @!P1 BRA `(.L_x_21) ;  /* 0xfffffff400b89947 */ /* 0x000fea000383ffff */
.L_x_16:
[----:B------:R-:W1:Y:S08]  /*2980*/  BREV R12, R12 ;  /* 0x0000000c000c7301 */ /* 0x000e700000000000 */
[----:B-1----:R-:W1:Y:S02]  /*2990*/  FLO.U32.SH R7, R12 ;  /* 0x0000000c00077300 */ /* 0x002e6400000e0400 */
[----:B-1----:R-:W1:Y:S02]  /*29a0*/  SHFL.IDX PT, R3, R3, R7, 0x1f ;  /* 0x00001f0703037589 */ /* 0x002e6400000e0000 */
[----:B-1----:R-:W-:-:S13]  /*29b0*/  R2UR UR6, R3 ;  /* 0x00000000030672ca */ /* 0x002fda00000e0000 */
[----:B------:R-:W-:-:S05]  /*29c0*/  VIADD R27, R9, UR6 ;  /* 0x00000006091b7c36 */ /* 0x000fca0008000000 */
[----:B------:R-:W-:-:S13]  /*29d0*/  ISETP.GE.AND P1, PT, R27, R0, PT ;  /* 0x000000001b00720c */ /* 0x000fda0003f26270 */
[----:B------:R-:W1:Y:S02]  /*29e0*/  @!P1 LDC.64 R24, c[0x0][0x918] ;  /* 0x00024600ff189b82 */ /* 0x000e640000000a00 */
[----:B-1----:R-:W-:-:S05]  /*29f0*/  @!P1 IMAD.WIDE R24, R27, 0xc, R24 ;  /* 0x0000000c1b189825 */ /* 0x002fca00078e0218 */
[----:B-----5:R1:W5:Y:S04]  /*2a00*/  @!P1 LDG.E R8, desc[UR58][R24.64] ;  /* 0x0000003a18089981 */ /* 0x020368000c1e1900 */
[----:B------:R1:W5:Y:S01]  /*2a10*/  @!P1 LDG.E R10, desc[UR58][R24.64+0x4] ;  /* 0x0000043a180a9981 */ /* 0x000362000c1e1900 */
[----:B------:R-:W-:-:S03]  /*2a20*/  IADD3 R18, P1, P2, R15, R6, -R28 ;  /* 0x000000060f127210 */ /* 0x000fc60007a3e81c */
[----:B------:R-:W-:Y:S01]  /*2a30*/  SHFL.IDX PT, R6, R28, R7, 0x1f ;  /* 0x00001f071c067589 */ /* 0x000fe200000e0000 */
[----:B------:R-:W-:-:S03]  /*2a40*/  IADD3.X R26, R17, R2, ~R29, P1, P2 ;  /* 0x00000002111a7210 */ /* 0x000fc60000fe4c1d */
[----:B------:R-:W2:Y:S04]  /*2a50*/  SHFL.IDX PT, R18, R18, R7, 0x1f ;  /* 0x00001f0712127589 */ /* 0x000ea800000e0000 */
[----:B------:R-:W3:Y:S04]  /*2a60*/  SHFL.IDX PT, R26, R26, R7, 0x1f ;  /* 0x00001f071a1a7589 */ /* 0x000ee800000e0000 */
[----:B------:R-:W4:Y:S04]  /*2a70*/  SHFL.IDX PT, R2, R29, R7, 0x1f ;  /* 0x00001f071d027589 */ /* 0x000f2800000e0000 */
[----:B------:R-:W1:Y:S04]  /*2a80*/  SHFL.IDX PT, R5, R5, R7, 0x1f ;  /* 0x00001f0705057589 */ /* 0x000e6800000e0000 */
[----:B------:R4:W1:Y:S01]  /*2a90*/  SHFL.IDX PT, R4, R4, R7, 0x1f ;  /* 0x00001f0704047589 */ /* 0x00086200000e0000 */
[----:B--2---:R-:W-:-:S02]  /*2aa0*/  R2UR UR5, R18 ;  /* 0x00000000120572ca */ /* 0x004fc400000e0000 */
[----:B---3--:R-:W-:Y:S01]  /*2ab0*/  R2UR UR4, R26 ;  /* 0x000000001a0472ca */ /* 0x008fe200000e0000 */
[----:B----4-:R-:W-:-:S14]  /*2ac0*/  IMAD.MOV.U32 R7, RZ, RZ, R2 ;  /* 0x000000ffff077224 */ /* 0x010fdc00078e0002 */
.L_x_11:
[----:B------:R-:W-:Y:S01]  /*2ad0*/  ISETP.LE.AND P1, PT, R0, UR6, PT ;  /* 0x0000000600007c0c */ /* 0x000fe2000bf23270 */
[----:B------:R-:W-:Y:S02]  /*2ae0*/  IMAD.MOV.U32 R17, RZ, RZ, -0x1 ;  /* 0xffffffffff117424 */ /* 0x000fe400078e00ff */
[----:B------:R-:W-:-:S10]  /*2af0*/  IMAD.MOV.U32 R18, RZ, RZ, -0x1 ;  /* 0xffffffffff127424 */ /* 0x000fd400078e00ff */
[----:B------:R-:W-:Y:S05]  /*2b00*/  @P1 BRA `(.L_x_10) ;  /* 0x0000000400041947 */ /* 0x000fea0003800000 */
[----:B------:R-:W-:Y:S01]  /*2b10*/  UIADD3 UR15, UP2, -UR5, UR10, URZ ;  /* 0x0000000a050f7290 */ /* 0x000fe2000ff5e13f */
[----:B------:R-:W2:Y:S01]  /*2b20*/  S2UR UR19, SR_CTAID.Y ;  /* 0x00000000001379c3 */ /* 0x000ea20000002600 */
[----:B------:R-:W-:Y:S01]  /*2b30*/  ULDC UR17, c[0x0][0x8c0] ;  /* 0x0002300000117ab9 */ /* 0x000fe20000000800 */
[----:B------:R-:W-:Y:S01]  /*2b40*/  ULDC UR21, c[0x0][0x8b0] ;  /* 0x00022c0000157ab9 */ /* 0x000fe20000000800 */
[----:B------:R-:W-:Y:S01]  /*2b50*/  UIADD3.X UR11, ~UR4, UR9, URZ, UP2, !UPT ;  /* 0x00000009040b7290 */ /* 0x000fe200097fe53f */
[--C-:B-1----:R-:W-:Y:S01]  /*2b60*/  SHF.R.U32.HI R25, RZ, UR21, R5.reuse ;  /* 0x00000015ff197c19 */ /* 0x102fe20008011605 */
[----:B------:R-:W-:Y:S01]  /*2b70*/  ULDC UR20, c[0x0][0x904] ;  /* 0x0002410000147ab9 */ /* 0x000fe20000000800 */
[----:B------:R-:W-:Y:S01]  /*2b80*/  ULDC UR13, c[0x0][0x8a8] ;  /* 0x00022a00000d7ab9 */ /* 0x000fe20000000800 */
[----:B------:R-:W-:Y:S01]  /*2b90*/  USHF.R.U32.HI UR16, URZ, UR17, UR11 ;  /* 0x000000113f107299 */ /* 0x000fe2000801160b */
[----:B------:R-:W-:Y:S01]  /*2ba0*/  SHF.R.U64 R24, R4, UR21, R5 ;  /* 0x0000001504187c19 */ /* 0x000fe20008001205 */
[----:B------:R-:W-:-:S02]  /*2bb0*/  USHF.R.U64 UR15, UR15, UR17, UR11 ;  /* 0x000000110f0f7299 */ /* 0x000fc4000800120b */
[----:B------:R-:W-:Y:S02]  /*2bc0*/  USHF.R.U32.HI UR14, URZ, UR21, UR16 ;  /* 0x000000153f0e7299 */ /* 0x000fe40008011610 */
[----:B------:R-:W-:Y:S02]  /*2bd0*/  UIADD3 UR13, UR13, -0x1, URZ ;  /* 0xffffffff0d0d7890 */ /* 0x000fe4000fffe03f */
[----:B------:R-:W-:Y:S02]  /*2be0*/  USHF.R.U32.HI UR22, URZ, UR20, UR14 ;  /* 0x000000143f167299 */ /* 0x000fe4000801160e */
[----:B------:R-:W-:Y:S02]  /*2bf0*/  USHF.R.U64 UR16, UR15, UR21, UR16 ;  /* 0x000000150f107299 */ /* 0x000fe40008001210 */
[----:B------:R-:W-:Y:S02]  /*2c00*/  ULOP3.LUT UR15, UR15, UR13, URZ, 0xc0, !UPT ;  /* 0x0000000d0f0f7292 */ /* 0x000fe4000f8ec03f */
[----:B------:R-:W-:Y:S01]  /*2c10*/  LOP3.LUT R0, R25, UR22, RZ, 0xfc, !PT ;  /* 0x0000001619007c12 */ /* 0x000fe2000f8efcff */
[----:B------:R-:W-:-:S02]  /*2c20*/  USHF.R.U64 UR14, UR16, UR20, UR14 ;  /* 0x00000014100e7299 */ /* 0x000fc4000800120e */
[----:B--2---:R-:W-:Y:S01]  /*2c30*/  USEL UR11, UR40, UR19, !UP3 ;  /* 0x00000013280b7287 */ /* 0x004fe2000d800000 */
[----:B------:R-:W-:-:S13]  /*2c40*/  ISETP.NE.U32.AND P1, PT, R0, RZ, PT ;  /* 0x000000ff0000720c */ /* 0x000fda0003f25070 */
[----:B------:R-:W-:Y:S05]  /*2c50*/  @!P1 BRA `(.L_x_22) ;  /* 0x0000000000149947 */ /* 0x000fea0003800000 */
[----:B------:R-:W-:-:S07]  /*2c60*/  MOV R12, 0x2c80 ;  /* 0x00002c80000c7802 */ /* 0x000fce0000000f00 */
[----:B-----5:R-:W-:Y:S05]  /*2c70*/  CALL.REL.NOINC `($__internal_0_$__cuda_sm20_div_u64) ;  /* 0x000000cc00007944 */ /* 0x020fea0003c00000 */
[----:B------:R-:W-:-:S04]  /*2c80*/  IMAD.MOV R12, RZ, RZ, -R0 ;  /* 0x000000ffff0c7224 */ /* 0x000fc800078e0a00 */
[----:B------:R-:W-:Y:S01]  /*2c90*/  IMAD R12, R24, R12, UR14 ;  /* 0x0000000e180c7e24 */ /* 0x000fe2000f8e020c */
[----:B------:R-:W-:Y:S06]  /*2ca0*/  BRA `(.L_x_23) ;  /* 0x0000000000507947 */ /* 0x000fec0003800000 */
.L_x_22:
[----:B------:R-:W1:Y:S01]  /*2cb0*/  I2F.U32.RP R0, R24 ;  /* 0x0000001800007306 */ /* 0x000e620000209000 */
[----:B------:R-:W-:-:S07]  /*2cc0*/  ISETP.NE.U32.AND P3, PT, R24, RZ, PT ;  /* 0x000000ff1800720c */ /* 0x000fce0003f65070 */
[----:B-1----:R-:W1:Y:S02]  /*2cd0*/  MUFU.RCP R0, R0 ;  /* 0x0000000000007308 */ /* 0x002e640000001000 */
[----:B-1----:R-:W-:-:S06]  /*2ce0*/  VIADD R2, R0, 0xffffffe ;  /* 0x0ffffffe00027836 */ /* 0x002fcc0000000000 */
[----:B------:R1:W2:Y:S02]  /*2cf0*/  F2I.FTZ.U32.TRUNC.NTZ R3, R2 ;  /* 0x0000000200037305 */ /* 0x0002a4000021f000 */
[----:B-1----:R-:W-:Y:S02]  /*2d00*/  IMAD.MOV.U32 R2, RZ, RZ, RZ ;  /* 0x000000ffff027224 */ /* 0x002fe400078e00ff */
[----:B--2---:R-:W-:-:S04]  /*2d10*/  IMAD.MOV R15, RZ, RZ, -R3 ;  /* 0x000000ffff0f7224 */ /* 0x004fc800078e0a03 */
[----:B------:R-:W-:-:S04]  /*2d20*/  IMAD R15, R15, R24, RZ ;  /* 0x000000180f0f7224 */ /* 0x000fc800078e02ff */
[----:B------:R-:W-:-:S06]  /*2d30*/  IMAD.HI.U32 R3, R3, R15, R2 ;  /* 0x0000000f03037227 */ /* 0x000fcc00078e0002 */
[----:B------:R-:W-:-:S05]  /*2d40*/  IMAD.HI.U32 R0, R3, UR14, RZ ;  /* 0x0000000e03007c27 */ /* 0x000fca000f8e00ff */
[----:B------:R-:W-:-:S05]  /*2d50*/  IADD3 R3, -R0, RZ, RZ ;  /* 0x000000ff00037210 */ /* 0x000fca0007ffe1ff */
[----:B------:R-:W-:-:S05]  /*2d60*/  IMAD R3, R24, R3, UR14 ;  /* 0x0000000e18037e24 */ /* 0x000fca000f8e0203 */
[----:B------:R-:W-:-:S13]  /*2d70*/  ISETP.GE.U32.AND P1, PT, R3, R24, PT ;  /* 0x000000180300720c */ /* 0x000fda0003f26070 */
[----:B------:R-:W-:Y:S02]  /*2d80*/  @P1 IMAD.IADD R3, R3, 0x1, -R24 ;  /* 0x0000000103031824 */ /* 0x000fe400078e0a18 */
[----:B------:R-:W-:-:S03]  /*2d90*/  @P1 VIADD R0, R0, 0x1 ;  /* 0x0000000100001836 */ /* 0x000fc60000000000 */
[----:B------:R-:W-:-:S13]  /*2da0*/  ISETP.GE.U32.AND P2, PT, R3, R24, PT ;  /* 0x000000180300720c */ /* 0x000fda0003f46070 */
[----:B------:R-:W-:Y:S01]  /*2db0*/  @P2 VIADD R0, R0, 0x1 ;  /* 0x0000000100002836 */ /* 0x000fe20000000000 */
[----:B------:R-:W-:-:S05]  /*2dc0*/  @!P3 LOP3.LUT R0, RZ, R24, RZ, 0x33, !PT ;  /* 0x00000018ff00b212 */ /* 0x000fca00078e33ff */
[----:B------:R-:W-:-:S04]  /*2dd0*/  IMAD.MOV R12, RZ, RZ, -R0 ;  /* 0x000000ffff0c7224 */ /* 0x000fc800078e0a00 */
[----:B------:R-:W-:-:S07]  /*2de0*/  IMAD R12, R24, R12, UR14 ;  /* 0x0000000e180c7e24 */ /* 0x000fce000f8e020c */
.L_x_23:
[----:B------:R-:W1:Y:S01]  /*2df0*/  LDC R15, c[0x0][0x8a8] ;  /* 0x00022a00ff0f7b82 */ /* 0x000e620000000800 */
[----:B------:R-:W-:Y:S01]  /*2e00*/  ULDC UR14, c[0x0][0x904] ;  /* 0x00024100000e7ab9 */ /* 0x000fe20000000800 */
[----:B------:R-:W-:Y:S01]  /*2e10*/  UMOV UR13, 0xffffffff ;  /* 0xffffffff000d7882 */ /* 0x000fe20000000000 */
[----:B------:R-:W-:Y:S01]  /*2e20*/  PLOP3.LUT P1, PT, PT, PT, UP3, 0x80, 0x0 ;  /* 0x000000000000781c */ /* 0x000fe20003f2f038 */
[----:B------:R-:W-:-:S04]  /*2e30*/  USHF.L.U32 UR13, UR13, UR14, URZ ;  /* 0x0000000e0d0d7299 */ /* 0x000fc8000800063f */
[----:B------:R-:W2:Y:S02]  /*2e40*/  LDC R17, c[0x0][0x8b8] ;  /* 0x00022e00ff117b82 */ /* 0x000ea40000000800 */
[----:B------:R-:W-:Y:S01]  /*2e50*/  LOP3.LUT R2, RZ, UR13, RZ, 0x33, !PT ;  /* 0x0000000dff027c12 */ /* 0x000fe2000f8e33ff */
[----:B------:R-:W-:Y:S02]  /*2e60*/  UMOV UR13, 0x1 ;  /* 0x00000001000d7882 */ /* 0x000fe40000000000 */
[----:B------:R-:W-:Y:S01]  /*2e70*/  USHF.L.U32 UR13, UR13, UR14, URZ ;  /* 0x0000000e0d0d7299 */ /* 0x000fe2000800063f */
[----:B------:R-:W-:Y:S02]  /*2e80*/  LOP3.LUT R3, R2, UR16, RZ, 0xc0, !PT ;  /* 0x0000001002037c12 */ /* 0x000fe4000f8ec0ff */
[----:B------:R-:W-:Y:S02]  /*2e90*/  @P1 IMAD.U32 R18, RZ, RZ, UR6 ;  /* 0x00000006ff121e24 */ /* 0x000fe4000f8e00ff */
[----:B------:R-:W-:-:S02]  /*2ea0*/  @!P1 IMAD.U32 R18, RZ, RZ, UR6 ;  /* 0x00000006ff129e24 */ /* 0x000fc4000f8e00ff */
[----:B------:R-:W-:Y:S02]  /*2eb0*/  IMAD R0, R0, UR13, R3 ;  /* 0x0000000d00007c24 */ /* 0x000fe4000f8e0203 */
[----:B-1----:R-:W-:-:S04]  /*2ec0*/  IMAD R12, R12, R15, UR15 ;  /* 0x0000000f0c0c7e24 */ /* 0x002fc8000f8e020f */
[----:B------:R-:W-:Y:S02]  /*2ed0*/  @P1 IMAD.MOV.U32 R16, RZ, RZ, R12 ;  /* 0x000000ffff101224 */ /* 0x000fe400078e000c */
[----:B--2---:R-:W-:Y:S01]  /*2ee0*/  IMAD R17, R0, R17, UR11 ;  /* 0x0000000b00117e24 */ /* 0x004fe2000f8e0211 */
[----:B------:R-:W-:-:S03]  /*2ef0*/  UMOV UR11, 0x1 ;  /* 0x00000001000b7882 */ /* 0x000fc60000000000 */
[----:B------:R-:W-:Y:S02]  /*2f00*/  @!P1 IMAD.MOV.U32 R16, RZ, RZ, R17 ;  /* 0x000000ffff109224 */ /* 0x000fe400078e0011 */
[----:B------:R-:W-:-:S07]  /*2f10*/  @!P1 IMAD.MOV.U32 R17, RZ, RZ, R12 ;  /* 0x000000ffff119224 */ /* 0x000fce00078e000c */
.L_x_10:
[----:B------:R-:W-:-:S13]  /*2f20*/  ISETP.NE.AND P1, PT, RZ, UR11, PT ;  /* 0x0000000bff007c0c */ /* 0x000fda000bf25270 */
[----:B------:R-:W-:Y:S05]  /*2f30*/  @!P1 EXIT ;  /* 0x000000000000994d */ /* 0x000fea0003800000 */
[----:B-1----:R-:W1:Y:S02]  /*2f40*/  LDC.64 R24, c[0x0][0x290] ;  /* 0x0000a400ff187b82 */ /* 0x002e640000000a00 */
[----:B-1----:R-:W-:-:S05]  /*2f50*/  IMAD.WIDE R24, R18, 0xc, R24 ;  /* 0x0000000c12187825 */ /* 0x002fca00078e0218 */
[----:B------:R1:W5:Y:S04]  /*2f60*/  LDG.E R2, desc[UR58][R24.64] ;  /* 0x0000003a18027981 */ /* 0x000368000c1e1900 */
[----:B------:R1:W5:Y:S04]  /*2f70*/  LDG.E R0, desc[UR58][R24.64+0x4] ;  /* 0x0000043a18007981 */ /* 0x000368000c1e1900 */
[----:B------:R1:W5:Y:S01]  /*2f80*/  LDG.E R36, desc[UR58][R24.64+0x8] ;  /* 0x0000083a18247981 */ /* 0x000362000c1e1900 */
[----:B------:R-:W-:Y:S01]  /*2f90*/  PLOP3.LUT P1, PT, PT, PT, UP1, 0x80, 0x0 ;  /* 0x000000000000781c */ /* 0x000fe20003f2f018 */
[----:B------:R-:W2:Y:S01]  /*2fa0*/  S2UR UR42, SR_CgaCtaId ;  /* 0x00000000002a79c3 */ /* 0x000ea20000008800 */
[----:B------:R-:W-:-:S11]  /*2fb0*/  SHF.R.S32.HI R3, RZ, 0x1f, R18 ;  /* 0x0000001fff037819 */ /* 0x000fd60000011412 */
[----:B-1----:R-:W-:Y:S05]  /*2fc0*/  @!P1 BRA `(.L_x_24) ;  /* 0x0000005400f89947 */ /* 0x002fea0003800000 */
[----:B------:R-:W-:-:S06]  /*2fd0*/  UISETP.GT.U32.AND UP0, UPT, UR18, 0x1, UPT ;  /* 0x000000011200788c */ /* 0x000fcc000bf04070 */
[----:B------:R-:W-:-:S13]  /*2fe0*/  PLOP3.LUT P0, PT, PT, PT, UP0, 0x80, 0x0 ;  /* 0x000000000000781c */ /* 0x000fda0003f0f008 */
[----:B--2---:R-:W-:Y:S05]  /*2ff0*/  @P0 EXIT ;  /* 0x000000000000094d */ /* 0x004fea0003800000 */
.L_x_25:
[----:B------:R-:W-:-:S08]  /*3000*/  NOP ;  /* 0x0000000000007918 */ /* 0x000fd00000000000 */
[----:B------:R-:W1:Y:S02]  /*3010*/  USETMAXREG.TRY_ALLOC.CTAPOOL UP0, 0xe8 ;  /* 0x000000e8000079c8 */ /* 0x000e640008000600 */
[----:B-1----:R-:W-:-:S13]  /*3020*/  PLOP3.LUT P0, PT, PT, PT, UP0, 0x80, 0x0 ;  /* 0x000000000000781c */ /* 0x002fda0003f0f008 */
[----:B------:R-:W-:Y:S05]  /*3030*/  @!P0 BRA `(.L_x_25) ;  /* 0xfffffffc00f08947 */ /* 0x000fea000383ffff */
[----:B------:R-:W1:Y:S01]  /*3040*/  SHFL.IDX PT, R13, R13, RZ, 0x1f ;  /* 0x00001fff0d0d7589 */ /* 0x000e6200000e0000 */
[----:B------:R-:W2:Y:S01]  /*3050*/  S2UR UR4, SR_CTAID.Y ;  /* 0x00000000000479c3 */ /* 0x000ea20000002600 */
[----:B------:R-:W-:Y:S01]  /*3060*/  UMOV UR60, URZ ;  /* 0x0000003f003c7c82 */ /* 0x000fe20008000000 */
[----:B------:R-:W-:Y:S01]  /*3070*/  UMOV UR61, URZ ;  /* 0x0000003f003d7c82 */ /* 0x000fe20008000000 */
[----:B-1----:R-:W-:Y:S01]  /*3080*/  LOP3.LUT P0, RZ, R13, 0x3, RZ, 0xc0, !PT ;  /* 0x000000030dff7812 */ /* 0x002fe2000780c0ff */
[----:B--2---:R-:W-:-:S12]  /*3090*/  UIMAD UR4, UR4, UR41, UR40 ;  /* 0x00000029040472a4 */ /* 0x004fd8000f8e0228 */
[----:B------:R-:W-:Y:S05]  /*30a0*/  @P0 BRA `(.L_x_26) ;  /* 0x0000000000a40947 */ /* 0x000fea0003800000 */
[----:B------:R-:W-:Y:S01]  /*30b0*/  ELECT P0, URZ, PT ;  /* 0x00000000003f782f */ /* 0x000fe20003800000 */
[----:B------:R-:W-:-:S12]  /*30c0*/  BSSY B0, `(.L_x_27) ;  /* 0x0000020000007945 */ /* 0x000fd80003800000 */
[----:B------:R-:W-:Y:S05]  /*30d0*/  @!P0 BRA `(.L_x_28) ;  /* 0x0000000000788947 */ /* 0x000fea0003800000 */
[----:B------:R-:W1:Y:S01]  /*30e0*/  S2UR UR6, SR_CgaCtaId ;  /* 0x00000000000679c3 */ /* 0x000e620000008800 */
[----:B------:R-:W-:Y:S01]  /*30f0*/  UISETP.NE.AND UP0, UPT, UR12, 0x1, UPT ;  /* 0x000000010c00788c */ /* 0x000fe2000bf05270 */
[----:B------:R-:W-:-:S06]  /*3100*/  UMOV UR5, 0x400 ;  /* 0x0000040000057882 */ /* 0x000fcc0000000000 */
[----:B------:R-:W2:Y:S08]  /*3110*/  LDC.64 R4, c[0x0][0x700] ;  /* 0x0001c000ff047b82 */ /* 0x000eb00000000a00 */
[----:B------:R-:W2:Y:S08]  /*3120*/  LDC.64 R6, c[0x0][0x708] ;  /* 0x0001c200ff067b82 */ /* 0x000eb00000000a00 */
[----:B-----5:R-:W3:Y:S01]  /*3130*/  LDC.64 R8, c[0x0][0x710] ;  /* 0x0001c400ff087b82 */ /* 0x020ee20000000a00 */
[----:B-1----:R-:W-:-:S04]  /*3140*/  ULEA UR5, UR6, UR5, 0x18 ;  /* 0x0000000506057291 */ /* 0x002fc8000f8ec03f */
[----:B------:R-:W-:Y:S02]  /*3150*/  UIADD3 UR6, UR5, 0x80, URZ ;  /* 0x0000008005067890 */ /* 0x000fe4000fffe03f */
[----:B------:R-:W-:Y:S01]  /*3160*/  @!UP0 UIADD3 UR6, UR5, URZ, URZ ;  /* 0x0000003f05068290 */ /* 0x000fe2000fffe03f */
[----:B------:R-:W3:Y:S08]  /*3170*/  LDC.64 R10, c[0x0][0x718] ;  /* 0x0001c600ff0a7b82 */ /* 0x000ef00000000a00 */
[----:B------:R-:W1:Y:S01]  /*3180*/  LDC.64 R24, c[0x0][0x720] ;  /* 0x0001c800ff187b82 */ /* 0x000e620000000a00 */
[----:B--2---:R2:W-:Y:S07]  /*3190*/  STS.128 [UR6+0x38780], R4 ;  /* 0x03878004ff007988 */ /* 0x0045ee0008000c06 */
[----:B------:R-:W1:Y:S08]  /*31a0*/  LDC.64 R26, c[0x0][0x728] ;  /* 0x0001ca00ff1a7b82 */ /* 0x000e700000000a00 */
[----:B------:R-:W4:Y:S01]  /*31b0*/  LDC.64 R28, c[0x0][0x730] ;  /* 0x0001cc00ff1c7b82 */ /* 0x000f220000000a00 */
[----:B---3--:R2:W-:Y:S07]  /*31c0*/  STS.128 [UR6+0x38790], R8 ;  /* 0x03879008ff007988 */ /* 0x0085ee0008000c06 */
[----:B------:R-:W4:Y:S08]  /*31d0*/  LDC.64 R30, c[0x0][0x738] ;  /* 0x0001ce00ff1e7b82 */ /* 0x000f300000000a00 */
[----:B------:R-:W3:Y:S01]  /*31e0*/  LDC.64 R32, c[0x0][0x740] ;  /* 0x0001d000ff207b82 */ /* 0x000ee20000000a00 */
[----:B-1----:R2:W-:Y:S07]  /*31f0*/  STS.128 [UR6+0x387a0], R24 ;  /* 0x0387a018ff007988 */ /* 0x0025ee0008000c06 */
[----:B------:R-:W3:Y:S08]  /*3200*/  LDC.64 R34, c[0x0][0x748] ;  /* 0x0001d200ff227b82 */ /* 0x000ef00000000a00 */
[----:B------:R-:W1:Y:S01]  /*3210*/  LDC.64 R36, c[0x0][0x750] ;  /* 0x0001d400ff247b82 */ /* 0x000e620000000a00 */
[----:B----4-:R2:W-:Y:S07]  /*3220*/  STS.128 [UR6+0x387b0], R28 ;  /* 0x0387b01cff007988 */ /* 0x0105ee0008000c06 */
[----:B------:R-:W1:Y:S08]  /*3230*/  LDC.64 R38, c[0x0][0x758] ;  /* 0x0001d600ff267b82 */ /* 0x000e700000000a00 */
[----:B------:R-:W4:Y:S01]  /*3240*/  LDC.64 R40, c[0x0][0x760] ;  /* 0x0001d800ff287b82 */ /* 0x000f220000000a00 */
[----:B---3--:R2:W-:Y:S07]  /*3250*/  STS.128 [UR6+0x387c0], R32 ;  /* 0x0387c020ff007988 */ /* 0x0085ee0008000c06 */
[----:B------:R-:W4:Y:S08]  /*3260*/  LDC.64 R42, c[0x0][0x768] ;  /* 0x0001da00ff2a7b82 */ /* 0x000f300000000a00 */
[----:B------:R-:W3:Y:S01]  /*3270*/  LDC.64 R44, c[0x0][0x770] ;  /* 0x0001dc00ff2c7b82 */ /* 0x000ee20000000a00 */
[----:B-1----:R2:W-:Y:S07]  /*3280*/  STS.128 [UR6+0x387d0], R36 ;  /* 0x0387d024ff007988 */ /* 0x0025ee0008000c06 */
[----:B------:R-:W3:Y:S01]  /*3290*/  LDC.64 R46, c[0x0][0x778] ;  /* 0x0001de00ff2e7b82 */ /* 0x000ee20000000a00 */
[----:B----4-:R2:W-:Y:S04]  /*32a0*/  STS.128 [UR6+0x387e0], R40 ;  /* 0x0387e028ff007988 */ /* 0x0105e80008000c06 */
[----:B---3--:R2:W-:Y:S02]  /*32b0*/  STS.128 [UR6+0x387f0], R44 ;  /* 0x0387f02cff007988 */ /* 0x0085e40008000c06 */
.L_x_28:
[----:B------:R-:W-:Y:S05]  /*32c0*/  BSYNC B0 ;  /* 0x0000000000007941 */ /* 0x000fea0003800000 */
.L_x_27:
[----:B------:R-:W-:Y:S01]  /*32d0*/  UISETP.NE.AND UP0, UPT, UR12, 0x1, UPT ;  /* 0x000000010c00788c */ /* 0x000fe2000bf05270 */
[----:B------:R-:W-:Y:S01]  /*32e0*/  NOP ;  /* 0x0000000000007918 */ /* 0x000fe20000000000 */
[----:B------:R-:W-:Y:S01]  /*32f0*/  ULDC UR5, c[0x0][0x884] ;  /* 0x0002210000057ab9 */ /* 0x000fe20000000800 */
[----:B------:R-:W-:Y:S01]  /*3300*/  ULDC.64 UR60, c[0x0][0x800] ;  /* 0x00020000003c7ab9 */ /* 0x000fe20000000a00 */
[----:B------:R-:W-:-:S04]  /*3310*/  USEL UR5, UR5, URZ, UP0 ;  /* 0x0000003f05057287 */ /* 0x000fc80008000000 */
[----:B------:R-:W-:-:S04]  /*3320*/  UIADD3 UR5, UR4, UR5, URZ ;  /* 0x0000000504057290 */ /* 0x000fc8000fffe03f */
[----:B------:R-:W-:-:S12]  /*3330*/  UIMAD.WIDE UR60, UR5, 0x80, UR60 ;  /* 0x00000080053c78a5 */ /* 0x000fd8000f8e023c */
.L_x_26:
[----:B------:R-:W-:-:S13]  /*3340*/  ISETP.NE.AND P0, PT, RZ, UR55, PT ;  /* 0x00000037ff007c0c */ /* 0x000fda000bf05270 */
[----:B------:R-:W-:Y:S05]  /*3350*/  @P0 BRA `(.L_x_29) ;  /* 0x00000004001c0947 */ /* 0x000fea0003800000 */
[----:B------:R-:W-:Y:S01]  /*3360*/  ELECT P0, URZ, PT ;  /* 0x00000000003f782f */ /* 0x000fe20003800000 */
[----:B------:R-:W-:-:S12]  /*3370*/  BSSY B0, `(.L_x_30) ;  /* 0x0000030000007945 */ /* 0x000fd80003800000 */
[----:B------:R-:W-:Y:S05]  /*3380*/  @!P0 BRA `(.L_x_31) ;  /* 0x0000000000b88947 */ /* 0x000fea0003800000 */
[C---:B--2---:R-:W-:Y:S01]  /*3390*/  IMAD.SHL.U32 R4, R18.reuse, 0x8, RZ ;  /* 0x0000000812047824 */ /* 0x044fe200078e00ff */
[----:B------:R-:W-:Y:S01]  /*33a0*/  ULDC.64 UR4, c[0x0][0x820] ;  /* 0x0002080000047ab9 */ /* 0x000fe20000000a00 */
[----:B------:R-:W-:-:S03]  /*33b0*/  SHF.L.U64.HI R3, R18, 0x3, R3 ;  /* 0x0000000312037819 */ /* 0x000fc60000010203 */
[----:B------:R-:W-:-:S04]  /*33c0*/  IADD3 R6, P0, R4, UR4, RZ ;  /* 0x0000000404067c10 */ /* 0x000fc8000ff1e0ff */
[----:B------:R-:W-:Y:S01]  /*33d0*/  IADD3.X R7, R3, UR5, RZ, P0, !PT ;  /* 0x0000000503077c10 */ /* 0x000fe200087fe4ff */
[----:B------:R-:W-:-:S05]  /*33e0*/  ULDC.64 UR4, c[0x0][0x818] ;  /* 0x0002060000047ab9 */ /* 0x000fca0000000a00 */
[----:B------:R-:W2:Y:S01]  /*33f0*/  LDG.E.64 R6, desc[UR58][R6.64] ;  /* 0x0000003a06067981 */ /* 0x000ea2000c1e1b00 */
[----:B------:R-:W-:-:S04]  /*3400*/  IADD3 R4, P0, R4, UR4, RZ ;  /* 0x0000000404047c10 */ /* 0x000fc8000ff1e0ff */
[----:B------:R-:W-:-:S06]  /*3410*/  IADD3.X R5, R3, UR5, RZ, P0, !PT ;  /* 0x0000000503057c10 */ /* 0x000fcc00087fe4ff */
[----:B------:R-:W3:Y:S01]  /*3420*/  LDG.E.64 R4, desc[UR58][R4.64] ;  /* 0x0000003a04047981 */ /* 0x000ee2000c1e1b00 */
[----:B------:R-:W1:Y:S01]  /*3430*/  S2UR UR5, SR_CgaCtaId ;  /* 0x00000000000579c3 */ /* 0x000e620000008800 */
[----:B------:R-:W-:Y:S01]  /*3440*/  UISETP.NE.AND UP0, UPT, UR12, 0x1, UPT ;  /* 0x000000010c00788c */ /* 0x000fe2000bf05270 */
[----:B-----5:R-:W-:Y:S01]  /*3450*/  VIADD R9, R0, 0xffffffff ;  /* 0xffffffff00097836 */ /* 0x020fe20000000000 */
[----:B------:R-:W-:Y:S01]  /*3460*/  UMOV UR4, 0x400 ;  /* 0x0000040000047882 */ /* 0x000fe20000000000 */
[----:B------:R-:W-:Y:S01]  /*3470*/  CS2R R10, SRZ ;  /* 0x00000000000a7805 */ /* 0x000fe2000001ff00 */
[----:B-1----:R-:W-:-:S04]  /*3480*/  ULEA UR4, UR5, UR4, 0x18 ;  /* 0x0000000405047291 */ /* 0x002fc8000f8ec03f */
[----:B------:R-:W-:-:S03]  /*3490*/  UIADD3 UR5, UR4, 0x80, URZ ;  /* 0x0000008004057890 */ /* 0x000fc6000fffe03f */
[----:B------:R-:W-:-:S04]  /*34a0*/  @!UP0 UIADD3 UR5, UR4, URZ, URZ ;  /* 0x0000003f04058290 */ /* 0x000fc8000fffe03f */
[----:B------:R-:W-:-:S05]  /*34b0*/  UIADD3 UR4, UR5, 0x38780, URZ ;  /* 0x0003878005047890 */ /* 0x000fca000fffe03f */
[----:B------:R-:W1:Y:S01]  /*34c0*/  LDS R3, [UR5+0x3879c] ;  /* 0x03879c05ff037984 */ /* 0x000e620008000800 */
[----:B------:R-:W-:-:S03]  /*34d0*/  IMAD.U32 R20, RZ, RZ, UR4 ;  /* 0x00000004ff147e24 */ /* 0x000fc6000f8e00ff */
[----:B------:R-:W-:Y:S02]  /*34e0*/  STS [UR5+0x387b0], RZ ;  /* 0x0387b0ffff007988 */ /* 0x000fe40008000805 */
[----:B------:R-:W-:-:S05]  /*34f0*/  SHF.R.U64 R20, R20, 0x4, RZ ;  /* 0x0000000414147819 */ /* 0x000fca00000012ff */
[----:B------:R-:W-:Y:S04]  /*3500*/  STS [UR5+0x38790], R20 ;  /* 0x03879014ff007988 */ /* 0x000fe80008000805 */
[----:B------:R-:W-:Y:S01]  /*3510*/  STS [UR5+0x38794], R20 ;  /* 0x03879414ff007988 */ /* 0x000fe20008000805 */
[C---:B--2---:R-:W-:Y:S01]  /*3520*/  SHF.L.U64.HI R13, R6.reuse, 0x1, R7 ;  /* 0x00000001060d7819 */ /* 0x044fe20000010207 */
[----:B------:R-:W-:-:S03]  /*3530*/  IMAD.SHL.U32 R6, R6, 0x2, RZ ;  /* 0x0000000206067824 */ /* 0x000fc600078e00ff */
[----:B------:R-:W-:Y:S02]  /*3540*/  LOP3.LUT R13, R13, 0x1fffffff, RZ, 0xc0, !PT ;  /* 0x1fffffff0d0d7812 */ /* 0x000fe400078ec0ff */
[----:B------:R-:W-:Y:S02]  /*3550*/  LOP3.LUT R0, R6, 0xfffffffe, RZ, 0xc0, !PT ;  /* 0xfffffffe06007812 */ /* 0x000fe400078ec0ff */
[--C-:B------:R-:W-:Y:S02]  /*3560*/  SHF.R.U32.HI R8, RZ, 0x4, R13.reuse ;  /* 0x00000004ff087819 */ /* 0x100fe4000001160d */
[----:B------:R-:W-:Y:S01]  /*3570*/  SHF.R.U64 R0, R0, 0x4, R13 ;  /* 0x0000000400007819 */ /* 0x000fe2000000120d */
[----:B---3--:R-:W-:Y:S01]  /*3580*/  STS.64 [UR5+0x38780], R4 ;  /* 0x03878004ff007988 */ /* 0x008fe20008000a05 */
[----:B-1----:R-:W-:-:S03]  /*3590*/  LOP3.LUT R3, R3, 0xf, R8, 0xb8, !PT ;  /* 0x0000000f03037812 */ /* 0x002fc600078eb808 */
[----:B------:R-:W-:Y:S04]  /*35a0*/  STS [UR5+0x3878c], R0 ;  /* 0x03878c00ff007988 */ /* 0x000fe80008000805 */
[----:B------:R-:W-:Y:S04]  /*35b0*/  STS [UR5+0x3879c], R3 ;  /* 0x03879c03ff007988 */ /* 0x000fe80008000805 */
[----:B------:R-:W1:Y:S02]  /*35c0*/  LDS R7, [UR5+0x3879c] ;  /* 0x03879c05ff077984 */ /* 0x000e640008000800 */
[----:B-1----:R-:W-:-:S05]  /*35d0*/  LOP3.LUT R7, R7, 0xf0, RZ, 0xb8, !PT ;  /* 0x000000f007077812 */ /* 0x002fca00078eb8ff */
[----:B------:R-:W-:Y:S04]  /*35e0*/  STS [UR5+0x3879c], R7 ;  /* 0x03879c07ff007988 */ /* 0x000fe80008000805 */
[----:B------:R-:W1:Y:S02]  /*35f0*/  LDS R8, [UR5+0x3879c] ;  /* 0x03879c05ff087984 */ /* 0x000e640008000800 */
[----:B-1----:R-:W-:Y:S01]  /*3600*/  LOP3.LUT R21, R8, 0xf00, RZ, 0xb8, !PT ;  /* 0x00000f0008157812 */ /* 0x002fe200078eb8ff */
[----:B------:R-:W-:-:S04]  /*3610*/  VIADD R8, R2, 0xffffffff ;  /* 0xffffffff02087836 */ /* 0x000fc80000000000 */
[----:B------:R-:W-:Y:S04]  /*3620*/  STS.64 [UR5+0x38798], R20 ;  /* 0x03879814ff007988 */ /* 0x000fe80008000a05 */
[----:B------:R-:W1:Y:S04]  /*3630*/  LDS R12, [UR5+0x3879c] ;  /* 0x03879c05ff0c7984 */ /* 0x000e680008000800 */
[----:B------:R3:W-:Y:S01]  /*3640*/  STS.128 [UR5+0x387a0], R8 ;  /* 0x0387a008ff007988 */ /* 0x0007e20008000c05 */
[----:B-1----:R-:W-:-:S05]  /*3650*/  LOP3.LUT R12, R12, 0xf000, RZ, 0xb8, !PT ;  /* 0x0000f0000c0c7812 */ /* 0x002fca00078eb8ff */
[----:B------:R3:W-:Y:S02]  /*3660*/  STS [UR5+0x3879c], R12 ;  /* 0x03879c0cff007988 */ /* 0x0007e40008000805 */
.L_x_31:
[----:B------:R-:W-:Y:S05]  /*3670*/  BSYNC B0 ;  /* 0x0000000000007941 */ /* 0x000fea0003800000 */
.L_x_30:
[----:B------:R-:W-:Y:S01]  /*3680*/  ELECT P0, URZ, PT ;  /* 0x00000000003f782f */ /* 0x000fe20003800000 */
[----:B------:R-:W-:Y:S01]  /*3690*/  NOP ;  /* 0x0000000000007918 */ /* 0x000fe20000000000 */
[----:B------:R-:W-:Y:S11]  /*36a0*/  BSSY B0, `(.L_x_32) ;  /* 0x0000004000007945 */ /* 0x000ff60003800000 */
[----:B------:R-:W-:Y:S05]  /*36b0*/  @!P0 BRA `(.L_x_33) ;  /* 0x0000000000088947 */ /* 0x000fea0003800000 */
[----:B------:R0:W-:Y:S01]  /*36c0*/  UTMACMDFLUSH ;  /* 0x00000000000079b7 */ /* 0x0001e20000000000 */
[----:B------:R-:W-:-:S04]  /*36d0*/  DEPBAR.LE SB0, 0x0 ;  /* 0x000080000000791a */ /* 0x000fc80000000000 */
.L_x_33:
[----:B------:R-:W-:Y:S05]  /*36e0*/  BSYNC B0 ;  /* 0x0000000000007941 */ /* 0x000fea0003800000 */
.L_x_32:
[----:B------:R-:W1:Y:S01]  /*36f0*/  S2UR UR5, SR_CgaCtaId ;  /* 0x00000000000579c3 */ /* 0x000e620000008800 */
[----:B-----5:R-:W4:Y:S01]  /*3700*/  S2R R0, SR_LANEID ;  /* 0x0000000000007919 */ /* 0x020f220000000000 */
[----:B------:R-:W-:Y:S01]  /*3710*/  UISETP.NE.AND UP0, UPT, UR12, 0x1, UPT ;  /* 0x000000010c00788c */ /* 0x000fe2000bf05270 */
[----:B------:R-:W-:Y:S02]  /*3720*/  UMOV UR4, 0x400 ;  /* 0x0000040000047882 */ /* 0x000fe40000000000 */
[----:B-1----:R-:W-:-:S04]  /*3730*/  ULEA UR4, UR5, UR4, 0x18 ;  /* 0x0000000405047291 */ /* 0x002fc8000f8ec03f */
[----:B------:R-:W-:-:S04]  /*3740*/  UIADD3 UR5, UR4, 0x80, URZ ;  /* 0x0000008004057890 */ /* 0x000fc8000fffe03f */
[----:B------:R-:W-:Y:S01]  /*3750*/  @!UP0 UIADD3 UR5, UR4, URZ, URZ ;  /* 0x0000003f04058290 */ /* 0x000fe2000fffe03f */
[----:B----4-:R-:W-:-:S05]  /*3760*/  IMAD.SHL.U32 R0, R0, 0x4, RZ ;  /* 0x0000000400007824 */ /* 0x010fca00078e00ff */
[----:B------:R-:W-:Y:S02]  /*3770*/  MOV R3, UR5 ;  /* 0x0000000500037c02 */ /* 0x000fe40008000f00 */
[C---:B------:R-:W-:Y:S02]  /*3780*/  IADD3 R2, P0, R0.reuse, UR60, RZ ;  /* 0x0000003c00027c10 */ /* 0x040fe4000ff1e0ff */
[----:B--2---:R-:W-:-:S03]  /*3790*/  IADD3 R4, R0, 0x38780, R3 ;  /* 0x0003878000047810 */ /* 0x004fc60007ffe003 */
[----:B------:R-:W-:Y:S02]  /*37a0*/  IMAD.X R3, RZ, RZ, UR61, P0 ;  /* 0x0000003dff037e24 */ /* 0x000fe400080e06ff */
[----:B------:R-:W1:Y:S04]  /*37b0*/  LDS R5, [R4] ;  /* 0x0000000004057984 */ /* 0x000e680000000800 */
[----:B-1----:R1:W5:Y:S02]  /*37c0*/  ATOMG.E.EXCH.STRONG.GPU PT, RZ, [R2], R5 ;  /* 0x0000000502ff73a8 */ /* 0x00236400041ee100 */
.L_x_29:
[----:B------:R-:W-:Y:S01]  /*37d0*/  LEA.HI R14, R14, R19, RZ, 0x8 ;  /* 0x000000130e0e7211 */ /* 0x000fe200078f40ff */
[----:B------:R-:W4:Y:S01]  /*37e0*/  S2UR UR43, SR_CgaCtaId ;  /* 0x00000000002b79c3 */ /* 0x000f220000008800 */
[----:B------:R-:W-:Y:S01]  /*37f0*/  UISETP.NE.AND UP0, UPT, UR12, 0x1, UPT ;  /* 0x000000010c00788c */ /* 0x000fe2000bf05270 */
[----:B------:R-:W-:Y:S01]  /*3800*/  IMAD.MOV.U32 R156, RZ, RZ, RZ ;  /* 0x000000ffff9c7224 */ /* 0x000fe200078e00ff */
[----:B------:R-:W-:Y:S01]  /*3810*/  LOP3.LUT R14, R14, 0xffffff00, RZ, 0xc0, !PT ;  /* 0xffffff000e0e7812 */ /* 0x000fe200078ec0ff */
[----:B------:R-:W-:Y:S01]  /*3820*/  UMOV UR47, 0x400 ;  /* 0x00000400002f7882 */ /* 0x000fe20000000000 */
[----:B------:R-:W-:Y:S02]  /*3830*/  ULOP3.LUT UR51, UR53, 0x1, URZ, 0xfc, !UPT ;  /* 0x0000000135337892 */ /* 0x000fe4000f8efc3f */
[----:B------:R-:W-:Y:S01]  /*3840*/  ULOP3.LUT UR50, UR54, 0x1, URZ, 0xfc, !UPT ;  /* 0x0000000136327892 */ /* 0x000fe2000f8efc3f */
[----:B------:R-:W-:Y:S01]  /*3850*/  IMAD.IADD R14, R19, 0x1, -R14 ;  /* 0x00000001130e7824 */ /* 0x000fe200078e0a0e */
[----:B------:R-:W-:Y:S01]  /*3860*/  ULOP3.LUT UR48, UR52, 0x1, URZ, 0xfc, !UPT ;  /* 0x0000000134307892 */ /* 0x000fe2000f8efc3f */
[----:B------:R-:W-:-:S02]  /*3870*/  UMOV UR36, URZ ;  /* 0x0000003f00247c82 */ /* 0x000fc40008000000 */
[C---:B--2---:R-:W-:Y:S01]  /*3880*/  IMAD.SHL.U32 R4, R14.reuse, 0x40, RZ ;  /* 0x000000400e047824 */ /* 0x044fe200078e00ff */
[----:B-1----:R-:W-:Y:S01]  /*3890*/  SHF.R.S32.HI R3, RZ, 0x1f, R14 ;  /* 0x0000001fff037819 */ /* 0x002fe2000001140e */
[C---:B------:R-:W-:Y:S01]  /*38a0*/  VIADD R154, R14.reuse, 0x1f ;  /* 0x0000001f0e9a7836 */ /* 0x040fe20000000000 */
[-C--:B-----5:R-:W-:Y:S01]  /*38b0*/  LEA.HI R0, R14, R14.reuse, RZ, 0x1 ;  /* 0x0000000e0e007211 */ /* 0x0a0fe200078f08ff */
[----:B------:R-:W-:Y:S01]  /*38c0*/  UMOV UR56, URZ ;  /* 0x0000003f00387c82 */ /* 0x000fe20008000000 */
[CC--:B------:R-:W-:Y:S01]  /*38d0*/  LEA.HI R2, R3.reuse, R14.reuse, RZ, 0x5 ;  /* 0x0000000e03027211 */ /* 0x0c0fe200078f28ff */
[----:B------:R-:W-:Y:S01]  /*38e0*/  UMOV UR37, URZ ;  /* 0x0000003f00257c82 */ /* 0x000fe20008000000 */
[----:B------:R-:W-:Y:S01]  /*38f0*/  SHF.R.S32.HI R0, RZ, 0x1, R0 ;  /* 0x00000001ff007819 */ /* 0x000fe20000011400 */
[----:B------:R-:W-:Y:S01]  /*3900*/  UMOV UR38, URZ ;  /* 0x0000003f00267c82 */ /* 0x000fe20008000000 */
[----:B------:R-:W-:Y:S01]  /*3910*/  SHF.R.S32.HI R2, RZ, 0x5, R2 ;  /* 0x00000005ff027819 */ /* 0x000fe20000011402 */
[----:B------:R-:W-:Y:S01]  /*3920*/  UMOV UR39, URZ ;  /* 0x0000003f00277c82 */ /* 0x000fe20008000000 */
[CC--:B------:R-:W-:Y:S01]  /*3930*/  LEA.HI R6, R3.reuse, R14.reuse, RZ, 0x4 ;  /* 0x0000000e03067211 */ /* 0x0c0fe200078f20ff */
[----:B----4-:R-:W-:Y:S01]  /*3940*/  ULEA UR47, UR43, UR47, 0x18 ;  /* 0x0000002f2b2f7291 */ /* 0x010fe2000f8ec03f */
[----:B------:R-:W-:Y:S01]  /*3950*/  LOP3.LUT R4, R4, 0x40, RZ, 0xc0, !PT ;  /* 0x0000004004047812 */ /* 0x000fe200078ec0ff */
[----:B------:R-:W-:Y:S01]  /*3960*/  IMAD.SHL.U32 R5, R2, 0x10, RZ ;  /* 0x0000001002057824 */ /* 0x000fe200078e00ff */
[----:B---3--:R-:W-:Y:S01]  /*3970*/  SHF.R.S32.HI R9, RZ, 0x4, R6 ;  /* 0x00000004ff097819 */ /* 0x008fe20000011406 */
[----:B------:R-:W-:Y:S01]  /*3980*/  IMAD.SHL.U32 R2, R0, 0x80, RZ ;  /* 0x0000008000027824 */ /* 0x000fe200078e00ff */
[----:B------:R-:W-:Y:S01]  /*3990*/  LEA.HI R0, R3, R14, RZ, 0x3 ;  /* 0x0000000e03007211 */ /* 0x000fe200078f18ff */
[----:B------:R-:W-:Y:S01]  /*39a0*/  UIADD3 UR49, UR47, 0x80, URZ ;  /* 0x000000802f317890 */ /* 0x000fe2000fffe03f */
[----:B------:R-:W-:Y:S01]  /*39b0*/  LOP3.LUT R7, R4, 0x30, R5, 0xf8, !PT ;  /* 0x0000003004077812 */ /* 0x000fe200078ef805 */
[----:B------:R-:W-:Y:S01]  /*39c0*/  @!UP0 UIADD3 UR49, UR47, URZ, URZ ;  /* 0x0000003f2f318290 */ /* 0x000fe2000fffe03f */
[----:B------:R-:W-:-:S02]  /*39d0*/  LEA.HI R6, R6, R9, RZ, 0x1 ;  /* 0x0000000906067211 */ /* 0x000fc400078f08ff */
[----:B------:R-:W-:Y:S01]  /*39e0*/  LOP3.LUT R5, R2, 0x180, RZ, 0xc0, !PT ;  /* 0x0000018002057812 */ /* 0x000fe200078ec0ff */
[----:B------:R-:W-:Y:S01]  /*39f0*/  UIADD3 UR49, UR49, 0x38780, URZ ;  /* 0x0003878031317890 */ /* 0x000fe2000fffe03f */
[----:B------:R-:W-:Y:S02]  /*3a00*/  LOP3.LUT R6, R6, 0x7ffffe, RZ, 0xc0, !PT ;  /* 0x007ffffe06067812 */ /* 0x000fe400078ec0ff */
[----:B------:R-:W-:Y:S02]  /*3a10*/  LOP3.LUT R4, R5, R4, RZ, 0xfc, !PT ;  /* 0x0000000405047212 */ /* 0x000fe400078efcff */
[----:B------:R-:W-:Y:S01]  /*3a20*/  LEA.HI R152, R3, R14, RZ, 0x7 ;  /* 0x0000000e03987211 */ /* 0x000fe200078f38ff */
[----:B------:R-:W-:Y:S01]  /*3a30*/  IMAD.IADD R9, R9, 0x1, -R6 ;  /* 0x0000000109097824 */ /* 0x000fe200078e0a06 */
[----:B------:R-:W-:Y:S02]  /*3a40*/  LOP3.LUT R0, R7, 0x8, R0, 0xf8, !PT ;  /* 0x0000000807007812 */ /* 0x000fe400078ef800 */
[----:B------:R-:W-:-:S02]  /*3a50*/  SHF.R.U32.HI R4, RZ, 0x3, R4 ;  /* 0x00000003ff047819 */ /* 0x000fc40000011604 */
[----:B------:R-:W-:Y:S02]  /*3a60*/  SHF.R.S32.HI R152, RZ, 0x7, R152 ;  /* 0x00000007ff987819 */ /* 0x000fe40000011498 */
[----:B------:R-:W-:-:S03]  /*3a70*/  LOP3.LUT R0, R4, R0, R5, 0x1e, !PT ;  /* 0x0000000004007212 */ /* 0x000fc600078e1e05 */
[----:B------:R-:W-:-:S04]  /*3a80*/  IMAD R9, R152, 0x4, R9 ;  /* 0x0000000498097824 */ /* 0x000fc800078e0209 */
[----:B------:R-:W-:Y:S02]  /*3a90*/  IMAD.U32 R153, R9, 0x200, R0 ;  /* 0x0000020009997824 */ /* 0x000fe400078e0000 */
[----:B------:R-:W-:-:S07]  /*3aa0*/  IMAD.MOV.U32 R0, RZ, RZ, 0x1 ;  /* 0x00000001ff007424 */ /* 0x000fce00078e00ff */
.L_x_114:
[----:B---3--:R-:W1:Y:S02]  /*3ab0*/  LDC.64 R2, c[0x0][0x290] ;  /* 0x0000a400ff027b82 */ /* 0x008e640000000a00 */
[----:B-1----:R-:W-:-:S05]  /*3ac0*/  IMAD.WIDE R2, R18, 0xc, R2 ;  /* 0x0000000c12027825 */ /* 0x002fca00078e0202 */
[----:B------:R-:W2:Y:S01]  /*3ad0*/  LDG.E R155, desc[UR58][R2.64+0x8] ;  /* 0x0000083a029b7981 */ /* 0x000ea2000c1e1900 */
[----:B------:R-:W-:Y:S01]  /*3ae0*/  UMOV UR8, URZ ;  /* 0x0000003f00087c82 */ /* 0x000fe20008000000 */
[----:B------:R-:W-:Y:S01]  /*3af0*/  UMOV UR10, UR37 ;  /* 0x00000025000a7c82 */ /* 0x000fe20008000000 */
[--C-:B------:R-:W-:Y:S01]  /*3b00*/  IMAD.MOV.U32 R157, RZ, RZ, R18.reuse ;  /* 0x000000ffff9d7224 */ /* 0x100fe200078e0012 */
[----:B-----5:R-:W1:Y:S01]  /*3b10*/  SHFL.IDX PT, R6, R152, RZ, 0x1f ;  /* 0x00001fff98067589 */ /* 0x020e6200000e0000 */
[----:B------:R-:W-:Y:S02]  /*3b20*/  SHF.R.S32.HI R19, RZ, 0x1f, R18 ;  /* 0x0000001fff137819 */ /* 0x000fe40000011412 */
[----:B------:R-:W-:Y:S02]  /*3b30*/  CS2R R86, SRZ ;  /* 0x0000000000567805 */ /* 0x000fe4000001ff00 */
[----:B------:R-:W-:Y:S02]  /*3b40*/  CS2R R88, SRZ ;  /* 0x0000000000587805 */ /* 0x000fe4000001ff00 */
[----:B------:R-:W-:-:S02]  /*3b50*/  CS2R R90, SRZ ;  /* 0x00000000005a7805 */ /* 0x000fc4000001ff00 */
[----:B------:R-:W-:Y:S02]  /*3b60*/  CS2R R92, SRZ ;  /* 0x00000000005c7805 */ /* 0x000fe4000001ff00 */
[----:B------:R-:W-:Y:S02]  /*3b70*/  CS2R R94, SRZ ;  /* 0x00000000005e7805 */ /* 0x000fe4000001ff00 */
[----:B------:R-:W-:Y:S02]  /*3b80*/  CS2R R96, SRZ ;  /* 0x0000000000607805 */ /* 0x000fe4000001ff00 */
        /* <DEDUP_REMOVED lines=16> */
[----:B-1----:R-:W-:Y:S02]  /*3c90*/  R2UR UR4, R6 ;  /* 0x00000000060472ca */ /* 0x002fe400000e0000 */
        /* <DEDUP_REMOVED lines=11> */
[----:B------:R-:W-:Y:S01]  /*3d50*/  CS2R R24, SRZ ;  /* 0x0000000000187805 */ /* 0x000fe2000001ff00 */
[----:B------:R-:W-:Y:S01]  /*3d60*/  ULEA.HI UR5, UR4, UR4, URZ, 0x1 ;  /* 0x0000000404057291 */ /* 0x000fe2000f8f083f */
[----:B------:R-:W-:Y:S02]  /*3d70*/  CS2R R26, SRZ ;  /* 0x00000000001a7805 */ /* 0x000fe4000001ff00 */
[----:B------:R-:W-:Y:S02]  /*3d80*/  CS2R R28, SRZ ;  /* 0x00000000001c7805 */ /* 0x000fe4000001ff00 */
[----:B------:R-:W-:Y:S01]  /*3d90*/  CS2R R30, SRZ ;  /* 0x00000000001e7805 */ /* 0x000fe2000001ff00 */
[----:B------:R-:W-:Y:S01]  /*3da0*/  ULOP3.LUT UR5, UR5, 0x3e, URZ, 0xc0, !UPT ;  /* 0x0000003e05057892 */ /* 0x000fe2000f8ec03f */
[----:B------:R-:W-:-:S02]  /*3db0*/  CS2R R32, SRZ ;  /* 0x0000000000207805 */ /* 0x000fc4000001ff00 */
[----:B------:R-:W-:Y:S02]  /*3dc0*/  CS2R R34, SRZ ;  /* 0x0000000000227805 */ /* 0x000fe4000001ff00 */
[----:B------:R-:W-:Y:S01]  /*3dd0*/  CS2R R36, SRZ ;  /* 0x0000000000247805 */ /* 0x000fe2000001ff00 */
[----:B------:R-:W-:Y:S01]  /*3de0*/  UIADD3 UR5, UR4, -UR5, URZ ;  /* 0x8000000504057290 */ /* 0x000fe2000fffe03f */
[----:B------:R-:W-:Y:S02]  /*3df0*/  CS2R R38, SRZ ;  /* 0x0000000000267805 */ /* 0x000fe4000001ff00 */
[----:B------:R-:W-:Y:S02]  /*3e00*/  CS2R R40, SRZ ;  /* 0x0000000000287805 */ /* 0x000fe4000001ff00 */
[----:B------:R-:W-:Y:S01]  /*3e10*/  CS2R R42, SRZ ;  /* 0x00000000002a7805 */ /* 0x000fe2000001ff00 */
[----:B------:R-:W-:Y:S01]  /*3e20*/  ULEA UR5, UR5, UR47, 0xc ;  /* 0x0000002f05057291 */ /* 0x000fe2000f8e603f */
[----:B------:R-:W-:-:S02]  /*3e30*/  CS2R R44, SRZ ;  /* 0x00000000002c7805 */ /* 0x000fc4000001ff00 */
[----:B------:R-:W-:Y:S02]  /*3e40*/  CS2R R46, SRZ ;  /* 0x00000000002e7805 */ /* 0x000fe4000001ff00 */
[----:B------:R-:W-:Y:S01]  /*3e50*/  CS2R R48, SRZ ;  /* 0x0000000000307805 */ /* 0x000fe2000001ff00 */
[----:B------:R-:W-:Y:S01]  /*3e60*/  USHF.R.U32.HI UR5, URZ, 0x4, UR5 ;  /* 0x000000043f057899 */ /* 0x000fe20008011605 */
[----:B------:R-:W-:Y:S02]  /*3e70*/  CS2R R50, SRZ ;  /* 0x0000000000327805 */ /* 0x000fe4000001ff00 */
[----:B------:R-:W-:Y:S02]  /*3e80*/  CS2R R52, SRZ ;  /* 0x0000000000347805 */ /* 0x000fe4000001ff00 */
[----:B------:R-:W-:Y:S01]  /*3e90*/  CS2R R54, SRZ ;  /* 0x0000000000367805 */ /* 0x000fe2000001ff00 */
[----:B------:R-:W-:Y:S01]  /*3ea0*/  ULOP3.LUT UR9, UR5, 0x3fff, URZ, 0xc0, !UPT ;  /* 0x00003fff05097892 */ /* 0x000fe2000f8ec03f */
        /* <DEDUP_REMOVED lines=15> */
[C---:B--2---:R-:W-:Y:S01]  /*3fa0*/  ISETP.GE.AND P0, PT, R155.reuse, 0x1, PT ;  /* 0x000000019b00780c */ /* 0x044fe20003f06270 */
[----:B------:R-:W-:-:S05]  /*3fb0*/  VIADD R4, R155, 0x3f ;  /* 0x0000003f9b047836 */ /* 0x000fca0000000000 */
[----:B------:R-:W-:-:S04]  /*3fc0*/  SHF.R.S32.HI R5, RZ, 0x1f, R4 ;  /* 0x0000001fff057819 */ /* 0x000fc80000011404 */
[----:B------:R-:W-:Y:S01]  /*3fd0*/  LEA.HI R5, R5, R4, RZ, 0x6 ;  /* 0x0000000405057211 */ /* 0x000fe200078f30ff */
[----:B------:R-:W-:-:S03]  /*3fe0*/  IMAD.U32 R4, RZ, RZ, UR38 ;  /* 0x00000026ff047e24 */ /* 0x000fc6000f8e00ff */
[----:B------:R-:W-:Y:S01]  /*3ff0*/  SHF.R.S32.HI R5, RZ, 0x6, R5 ;  /* 0x00000006ff057819 */ /* 0x000fe20000011405 */
[----:B------:R-:W-:Y:S06]  /*4000*/  @!P0 BRA `(.L_x_34) ;  /* 0x0000000000cc8947 */ /* 0x000fec0003800000 */
[----:B------:R-:W-:-:S06]  /*4010*/  UISETP.NE.AND UP0, UPT, UR51, 0x3, UPT ;  /* 0x000000033300788c */ /* 0x000fcc000bf05270 */
[----:B------:R-:W-:-:S13]  /*4020*/  PLOP3.LUT P1, PT, PT, PT, UP0, 0x80, 0x0 ;  /* 0x000000000000781c */ /* 0x000fda0003f2f008 */
[----:B------:R-:W-:Y:S05]  /*4030*/  @!P1 BRA `(.L_x_35) ;  /* 0x0000000000049947 */ /* 0x000fea0003800000 */
[----:B------:R-:W-:Y:S01]  /*4040*/  BPT.TRAP 0x1 ;  /* 0x000000040000795c */ /* 0x000fe20000300000 */
.L_x_35:
[----:B------:R-:W-:Y:S01]  /*4050*/  ULEA UR4, UR37, UR47, 0x3 ;  /* 0x0000002f25047291 */ /* 0x000fe2000f8e183f */
[----:B------:R-:W-:-:S05]  /*4060*/  IMAD.U32 R2, RZ, RZ, UR38 ;  /* 0x00000026ff027e24 */ /* 0x000fca000f8e00ff */
[----:B------:R-:W-:-:S04]  /*4070*/  SHF.L.U32 R2, R2, 0x1f, RZ ;  /* 0x0000001f02027819 */ /* 0x000fc800000006ff */
[----:B------:R1:W2:Y:S01]  /*4080*/  SYNCS.PHASECHK.TRANS64.TRYWAIT P0, [UR4+0x38480], R2 ;  /* 0x03848002ff0075a7 */ /* 0x0002a20008000144 */
[----:B------:R-:W-:Y:S05]  /*4090*/  @!P1 BRA `(.L_x_36) ;  /* 0x0000000000049947 */ /* 0x000fea0003800000 */
[----:B------:R-:W-:Y:S01]  /*40a0*/  BPT.TRAP 0x1 ;  /* 0x000000040000795c */ /* 0x000fe20000300000 */
.L_x_36:
[----:B--2---:R-:W-:Y:S05]  /*40b0*/  @P0 BRA `(.L_x_37) ;  /* 0x0000000000080947 */ /* 0x004fea0003800000 */
[----:B------:R-:W2:Y:S02]  /*40c0*/  SYNCS.PHASECHK.TRANS64.TRYWAIT P0, [UR4+0x38480], R2 ;  /* 0x03848002ff0075a7 */ /* 0x000ea40008000144 */
[----:B--2---:R-:W-:Y:S05]  /*40d0*/  @!P0 BRA `(.L_x_38) ;  /* 0x000000a400ac8947 */ /* 0x004fea0003800000 */
.L_x_37:
[----:B------:R-:W-:Y:S01]  /*40e0*/  UIADD3 UR4, UR47, 0x20000, URZ ;  /* 0x000200002f047890 */ /* 0x000fe2000fffe03f */
[----:B------:R-:W-:Y:S01]  /*40f0*/  WARPGROUP.ARRIVE ;  /* 0x00000000000079c5 */ /* 0x000fe20000000000 */
[----:B------:R-:W-:Y:S02]  /*4100*/  ULOP3.LUT UR8, UR9, 0x10000, URZ, 0xfc, !UPT ;  /* 0x0001000009087892 */ /* 0x000fe4000f8efc3f */
[----:B------:R-:W-:Y:S02]  /*4110*/  USHF.R.U32.HI UR4, URZ, 0x4, UR4 ;  /* 0x000000043f047899 */ /* 0x000fe40008011604 */
[----:B------:R-:W-:Y:S02]  /*4120*/  ULEA UR8, UR37, UR8, 0xa ;  /* 0x0000000825087291 */ /* 0x000fe4000f8e503f */
[----:B------:R-:W-:Y:S01]  /*4130*/  ULOP3.LUT UR4, UR4, 0x3fff, URZ, 0xc0, !UPT ;  /* 0x00003fff04047892 */ /* 0x000fe2000f8ec03f */
[----:B------:R-:W-:Y:S01]  /*4140*/  UMOV UR5, 0x80000020 ;  /* 0x8000002000057882 */ /* 0x000fe20000000000 */
[----:B------:R-:W-:-:S02]  /*4150*/  UMOV UR7, 0x80000020 ;  /* 0x8000002000077882 */ /* 0x000fc40000000000 */
[----:B------:R-:W-:-:S04]  /*4160*/  ULOP3.LUT UR4, UR4, 0x10000, URZ, 0xfc, !UPT ;  /* 0x0001000004047892 */ /* 0x000fc8000f8efc3f */
[----:B------:R-:W-:-:S03]  /*4170*/  ULEA UR10, UR37, UR4, 0x9 ;  /* 0x00000004250a7291 */ /* 0x000fc6000f8e483f */
[----:B------:R-:W-:-:S04]  /*4180*/  UMOV UR4, UR8 ;  /* 0x0000000800047c82 */ /* 0x000fc80008000000 */
[----:B------:R-:W-:Y:S02]  /*4190*/  UMOV UR6, UR10 ;  /* 0x0000000a00067c82 */ /* 0x000fe40008000000 */
[----:B------:R-:W-:Y:S01]  /*41a0*/  QGMMA.64x128x32.F32.E4M3.E4M3 R88, gdesc[UR4], RZ, !UPT, gsb0 ;  /* 0x01e00000045879f3 */ /* 0x000fe2000c0008ff */
[----:B------:R-:W-:Y:S01]  /*41b0*/  UIADD3 UR4, UR8, 0x200, URZ ;  /* 0x0000020008047890 */ /* 0x000fe2000fffe03f */
[----:B------:R-:W-:Y:S01]  /*41c0*/  UMOV UR5, 0x80000020 ;  /* 0x8000002000057882 */ /* 0x000fe20000000000 */
[----:B------:R-:W-:Y:S02]  /*41d0*/  WARPGROUP.DEPBAR.LE gsb0, 0x0 ;  /* 0x00008000000079c5 */ /* 0x000fe40000010000 */
[----:B------:R-:W-:-:S07]  /*41e0*/  WARPGROUP.ARRIVE ;  /* 0x00000000000079c5 */ /* 0x000fce0000000000 */
[----:B------:R-:W-:Y:S01]  /*41f0*/  QGMMA.64x128x32.F32.E4M3.E4M3 R24, gdesc[UR4], RZ, !UPT, gsb0 ;  /* 0x01e00000041879f3 */ /* 0x000fe2000c0008ff */
[----:B------:R-:W-:Y:S02]  /*4200*/  UIADD3 UR4, UR8, 0x2, URZ ;  /* 0x0000000208047890 */ /* 0x000fe4000fffe03f */
[----:B------:R-:W-:Y:S01]  /*4210*/  UIADD3 UR6, UR10, 0x2, URZ ;  /* 0x000000020a067890 */ /* 0x000fe2000fffe03f */
[----:B------:R-:W-:Y:S01]  /*4220*/  UMOV UR5, 0x80000020 ;  /* 0x8000002000057882 */ /* 0x000fe20000000000 */
[----:B------:R-:W-:Y:S01]  /*4230*/  UMOV UR7, 0x80000020 ;  /* 0x8000002000077882 */ /* 0x000fe20000000000 */
[----:B------:R-:W-:-:S04]  /*4240*/  UIADD3 UR10, UR37, 0x1, URZ ;  /* 0x00000001250a7890 */ /* 0x000fc8000fffe03f */
[----:B------:R-:W-:-:S04]  /*4250*/  UISETP.NE.AND UP0, UPT, UR10, 0x8, UPT ;  /* 0x000000080a00788c */ /* 0x000fc8000bf05270 */
[----:B------:R-:W-:Y:S01]  /*4260*/  USEL UR10, UR10, URZ, UP0 ;  /* 0x0000003f0a0a7287 */ /* 0x000fe20008000000 */
[----:B------:R-:W-:Y:S02]  /*4270*/  WARPGROUP.DEPBAR.LE gsb0, 0x0 ;  /* 0x00008000000079c5 */ /* 0x000fe40000010000 */
[----:B------:R-:W-:-:S06]  /*4280*/  WARPGROUP.ARRIVE ;  /* 0x00000000000079c5 */ /* 0x000fcc0000000000 */
[----:B------:R-:W-:Y:S01]  /*4290*/  QGMMA.64x128x32.F32.E4M3.E4M3 R88, gdesc[UR4], R88, gsb0 ;  /* 0x01e00000045879f3 */ /* 0x000fe20008000858 */
[----:B------:R-:W-:Y:S01]  /*42a0*/  UIADD3 UR4, UR8, 0x202, URZ ;  /* 0x0000020208047890 */ /* 0x000fe2000fffe03f */
[----:B------:R-:W-:Y:S02]  /*42b0*/  UMOV UR5, 0x80000020 ;  /* 0x8000002000057882 */ /* 0x000fe40000000000 */
[----:B------:R-:W-:Y:S01]  /*42c0*/  UMOV UR8, 0x1 ;  /* 0x0000000100087882 */ /* 0x000fe20000000000 */
[----:B------:R-:W-:Y:S02]  /*42d0*/  WARPGROUP.DEPBAR.LE gsb0, 0x0 ;  /* 0x00008000000079c5 */ /* 0x000fe40000010000 */
[----:B------:R-:W-:-:S06]  /*42e0*/  WARPGROUP.ARRIVE ;  /* 0x00000000000079c5 */ /* 0x000fcc0000000000 */
[----:B------:R-:W-:Y:S01]  /*42f0*/  QGMMA.64x128x32.F32.E4M3.E4M3 R24, gdesc[UR4], R24, gsb0 ;  /* 0x01e00000041879f3 */ /* 0x000fe20008000818 */
[----:B------:R-:W-:-:S04]  /*4300*/  USEL UR4, URZ, 0x1, UP0 ;  /* 0x000000013f047887 */ /* 0x000fc80008000000 */
[----:B------:R-:W-:-:S06]  /*4310*/  ULOP3.LUT UR4, UR38, UR4, URZ, 0x3c, !UPT ;  /* 0x0000000426047292 */ /* 0x000fcc000f8e3c3f */
[----:B------:R-:W-:Y:S01]  /*4320*/  MOV R4, UR4 ;  /* 0x0000000400047c02 */ /* 0x000fe20008000f00 */
[----:B------:R-:W-:-:S06]  /*4330*/  WARPGROUP.DEPBAR.LE gsb0, 0x0 ;  /* 0x00008000000079c5 */ /* 0x000fcc0000010000 */
.L_x_34:
[----:B-12---:R-:W-:-:S05]  /*4340*/  VIMNMX R2, R5, 0x1, PT ;  /* 0x0000000105027848 */ /* 0x006fca0003fe0100 */
[----:B------:R-:W-:-:S05]  /*4350*/  IMAD.IADD R6, R5, 0x1, -R2 ;  /* 0x0000000105067824 */ /* 0x000fca00078e0a02 */
[----:B------:R-:W-:-:S13]  /*4360*/  ISETP.GE.AND P0, PT, R6, 0x1, PT ;  /* 0x000000010600780c */ /* 0x000fda0003f06270 */
[----:B------:R-:W-:Y:S05]  /*4370*/  @!P0 BRA `(.L_x_39) ;  /* 0x0000000400108947 */ /* 0x000fea0003800000 */
[----:B------:R-:W-:Y:S02]  /*4380*/  IMAD.MOV.U32 R2, RZ, RZ, R6 ;  /* 0x000000ffff027224 */ /* 0x000fe400078e0006 */
[----:B------:R-:W-:-:S07]  /*4390*/  IMAD.U32 R3, RZ, RZ, UR37 ;  /* 0x00000025ff037e24 */ /* 0x000fce000f8e00ff */
.L_x_46:
[----:B------:R-:W-:-:S06]  /*43a0*/  UISETP.NE.AND UP0, UPT, UR51, 0x3, UPT ;  /* 0x000000033300788c */ /* 0x000fcc000bf05270 */
[----:B------:R-:W-:-:S13]  /*43b0*/  PLOP3.LUT P1, PT, PT, PT, UP0, 0x80, 0x0 ;  /* 0x000000000000781c */ /* 0x000fda0003f2f008 */
[----:B------:R-:W-:Y:S05]  /*43c0*/  @!P1 BRA `(.L_x_40) ;  /* 0x0000000000049947 */ /* 0x000fea0003800000 */
[----:B------:R-:W-:Y:S01]  /*43d0*/  BPT.TRAP 0x1 ;  /* 0x000000040000795c */ /* 0x000fe20000300000 */
.L_x_40:
[----:B------:R-:W-:Y:S01]  /*43e0*/  ULEA UR4, UR10, UR47, 0x3 ;  /* 0x0000002f0a047291 */ /* 0x000fe2000f8e183f */
[----:B------:R-:W-:-:S08]  /*43f0*/  SHF.L.U32 R5, R4, 0x1f, RZ ;  /* 0x0000001f04057819 */ /* 0x000fd000000006ff */
[----:B------:R1:W2:Y:S01]  /*4400*/  SYNCS.PHASECHK.TRANS64.TRYWAIT P0, [UR4+0x38480], R5 ;  /* 0x03848005ff0075a7 */ /* 0x0002a20008000144 */
[----:B------:R-:W-:Y:S05]  /*4410*/  @!P1 BRA `(.L_x_41) ;  /* 0x0000000000049947 */ /* 0x000fea0003800000 */
[----:B------:R-:W-:Y:S01]  /*4420*/  BPT.TRAP 0x1 ;  /* 0x000000040000795c */ /* 0x000fe20000300000 */
.L_x_41:
[----:B--2---:R-:W-:Y:S05]  /*4430*/  @P0 BRA `(.L_x_42) ;  /* 0x0000000000080947 */ /* 0x004fea0003800000 */
[----:B------:R-:W2:Y:S02]  /*4440*/  SYNCS.PHASECHK.TRANS64.TRYWAIT P0, [UR4+0x38480], R5 ;  /* 0x03848005ff0075a7 */ /* 0x000ea40008000144 */
[----:B--2---:R-:W-:Y:S05]  /*4450*/  @!P0 BRA `(.L_x_43) ;  /* 0x000000a000e48947 */ /* 0x004fea0003800000 */
.L_x_42:
[----:B------:R-:W-:Y:S01]  /*4460*/  UIADD3 UR4, UR47, 0x20000, URZ ;  /* 0x000200002f047890 */ /* 0x000fe2000fffe03f */
[----:B------:R-:W-:Y:S01]  /*4470*/  WARPGROUP.ARRIVE ;  /* 0x00000000000079c5 */ /* 0x000fe20000000000 */
[----:B------:R-:W-:Y:S02]  /*4480*/  ULOP3.LUT UR11, UR9, 0x10000, URZ, 0xfc, !UPT ;  /* 0x00010000090b7892 */ /* 0x000fe4000f8efc3f */
[----:B------:R-:W-:Y:S02]  /*4490*/  USHF.R.U32.HI UR4, URZ, 0x4, UR4 ;  /* 0x000000043f047899 */ /* 0x000fe40008011604 */
[----:B------:R-:W-:Y:S02]  /*44a0*/  UISETP.NE.U32.AND UP0, UPT, UR8, URZ, UPT ;  /* 0x0000003f0800728c */ /* 0x000fe4000bf05070 */
[----:B------:R-:W-:Y:S02]  /*44b0*/  ULOP3.LUT UR4, UR4, 0x3fff, URZ, 0xc0, !UPT ;  /* 0x00003fff04047892 */ /* 0x000fe4000f8ec03f */
[----:B------:R-:W-:-:S02]  /*44c0*/  ULEA UR11, UR10, UR11, 0xa ;  /* 0x0000000b0a0b7291 */ /* 0x000fc4000f8e503f */
[----:B------:R-:W-:Y:S01]  /*44d0*/  ULOP3.LUT UR4, UR4, 0x10000, URZ, 0xfc, !UPT ;  /* 0x0001000004047892 */ /* 0x000fe2000f8efc3f */
[----:B------:R-:W-:Y:S01]  /*44e0*/  UMOV UR5, 0x80000020 ;  /* 0x8000002000057882 */ /* 0x000fe20000000000 */
[----:B------:R-:W-:Y:S02]  /*44f0*/  UMOV UR7, 0x80000020 ;  /* 0x8000002000077882 */ /* 0x000fe40000000000 */
[----:B------:R-:W-:-:S03]  /*4500*/  ULEA UR12, UR10, UR4, 0x9 ;  /* 0x000000040a0c7291 */ /* 0x000fc6000f8e483f */
[----:B------:R-:W-:-:S04]  /*4510*/  UMOV UR4, UR11 ;  /* 0x0000000b00047c82 */ /* 0x000fc80008000000 */
[----:B------:R-:W-:Y:S02]  /*4520*/  UMOV UR6, UR12 ;  /* 0x0000000c00067c82 */ /* 0x000fe40008000000 */
[----:B------:R-:W-:Y:S01]  /*4530*/  QGMMA.64x128x32.F32.E4M3.E4M3 R88, gdesc[UR4], R88, UP0, gsb0 ;  /* 0x01e00000045879f3 */ /* 0x000fe2000b800858 */
[----:B------:R-:W-:Y:S01]  /*4540*/  UIADD3 UR4, UR11, 0x200, URZ ;  /* 0x000002000b047890 */ /* 0x000fe2000fffe03f */
[----:B------:R-:W-:Y:S01]  /*4550*/  UMOV UR5, 0x80000020 ;  /* 0x8000002000057882 */ /* 0x000fe20000000000 */
[----:B------:R-:W-:Y:S02]  /*4560*/  WARPGROUP.DEPBAR.LE gsb0, 0x0 ;  /* 0x00008000000079c5 */ /* 0x000fe40000010000 */
[----:B------:R-:W-:-:S07]  /*4570*/  WARPGROUP.ARRIVE ;  /* 0x00000000000079c5 */ /* 0x000fce0000000000 */
[----:B------:R-:W-:Y:S01]  /*4580*/  QGMMA.64x128x32.F32.E4M3.E4M3 R24, gdesc[UR4], R24, UP0, gsb0 ;  /* 0x01e00000041879f3 */ /* 0x000fe2000b800818 */
[----:B------:R-:W-:Y:S02]  /*4590*/  UIADD3 UR4, UR11, 0x2, URZ ;  /* 0x000000020b047890 */ /* 0x000fe4000fffe03f */
[----:B------:R-:W-:Y:S01]  /*45a0*/  UIADD3 UR6, UR12, 0x2, URZ ;  /* 0x000000020c067890 */ /* 0x000fe2000fffe03f */
[----:B------:R-:W-:Y:S01]  /*45b0*/  UMOV UR5, 0x80000020 ;  /* 0x8000002000057882 */ /* 0x000fe20000000000 */
[----:B------:R-:W-:Y:S01]  /*45c0*/  UMOV UR7, 0x80000020 ;  /* 0x8000002000077882 */ /* 0x000fe20000000000 */
[----:B------:R-:W-:Y:S02]  /*45d0*/  WARPGROUP.DEPBAR.LE gsb0, 0x0 ;  /* 0x00008000000079c5 */ /* 0x000fe40000010000 */
[----:B------:R-:W-:-:S06]  /*45e0*/  WARPGROUP.ARRIVE ;  /* 0x00000000000079c5 */ /* 0x000fcc0000000000 */
[----:B------:R-:W-:Y:S01]  /*45f0*/  QGMMA.64x128x32.F32.E4M3.E4M3 R88, gdesc[UR4], R88, UP0, gsb0 ;  /* 0x01e00000045879f3 */ /* 0x000fe2000b800858 */
[----:B------:R-:W-:Y:S01]  /*4600*/  UIADD3 UR4, UR11, 0x202, URZ ;  /* 0x000002020b047890 */ /* 0x000fe2000fffe03f */
[----:B------:R-:W-:Y:S01]  /*4610*/  UMOV UR5, 0x80000020 ;  /* 0x8000002000057882 */ /* 0x000fe20000000000 */
[----:B------:R-:W-:Y:S02]  /*4620*/  WARPGROUP.DEPBAR.LE gsb0, 0x0 ;  /* 0x00008000000079c5 */ /* 0x000fe40000010000 */
[----:B------:R-:W-:-:S07]  /*4630*/  WARPGROUP.ARRIVE ;  /* 0x00000000000079c5 */ /* 0x000fce0000000000 */
[----:B------:R-:W-:Y:S03]  /*4640*/  QGMMA.64x128x32.F32.E4M3.E4M3 R24, gdesc[UR4], R24, UP0, gsb0 ;  /* 0x01e00000041879f3 */ /* 0x000fe6000b800818 */
[----:B------:R-:W-:Y:S02]  /*4650*/  WARPGROUP.DEPBAR.LE gsb0, 0x0 ;  /* 0x00008000000079c5 */ /* 0x000fe40000010000 */
[----:B------:R-:W-:Y:S05]  /*4660*/  @!P1 BRA `(.L_x_44) ;  /* 0x0000000000049947 */ /* 0x000fea0003800000 */
[----:B------:R-:W-:Y:S01]  /*4670*/  BPT.TRAP 0x1 ;  /* 0x000000040000795c */ /* 0x000fe20000300000 */
.L_x_44:
[----:B------:R-:W-:Y:S01]  /*4680*/  ISETP.NE.AND P0, PT, R23, RZ, PT ;  /* 0x000000ff1700720c */ /* 0x000fe20003f05270 */
[----:B------:R-:W-:-:S12]  /*4690*/  UISETP.GT.U32.AND UP0, UPT, UR53, 0x1, UPT ;  /* 0x000000013500788c */ /* 0x000fd8000bf04070 */
[----:B-12---:R-:W-:-:S05]  /*46a0*/  @P0 LEA R5, R3, UR47, 0x3 ;  /* 0x0000002f03050c11 */ /* 0x006fca000f8e18ff */
[----:B------:R-:W-:-:S05]  /*46b0*/  @P0 VIADD R5, R5, 0x384c0 ;  /* 0x000384c005050836 */ /* 0x000fca0000000000 */
[----:B------:R-:W-:-:S04]  /*46c0*/  @P0 PRMT R5, R22, 0x654, R5 ;  /* 0x0000065416050816 */ /* 0x000fc80000000005 */
[----:B------:R1:W-:Y:S01]  /*46d0*/  @P0 SYNCS.ARRIVE.TRANS64.RED.A1T0 RZ, [R5+URZ], RZ ;  /* 0x000000ff05ff09a7 */ /* 0x0003e2000810043f */
[----:B------:R-:W-:-:S13]  /*46e0*/  PLOP3.LUT P0, PT, PT, PT, UP0, 0x80, 0x0 ;  /* 0x000000000000781c */ /* 0x000fda0003f0f008 */
[----:B-1----:R-:W-:Y:S05]  /*46f0*/  @P0 BRA `(.L_x_45) ;  /* 0x0000000000040947 */ /* 0x002fea0003800000 */
[----:B------:R-:W-:Y:S01]  /*4700*/  BPT.TRAP 0x1 ;  /* 0x000000040000795c */ /* 0x000fe20000300000 */
.L_x_45:
[----:B------:R-:W-:Y:S01]  /*4710*/  UIADD3 UR10, UR10, 0x1, URZ ;  /* 0x000000010a0a7890 */ /* 0x000fe2000fffe03f */
[C---:B------:R-:W-:Y:S01]  /*4720*/  ISETP.GT.AND P1, PT, R2.reuse, 0x1, PT ;  /* 0x000000010200780c */ /* 0x040fe20003f24270 */
[----:B------:R-:W-:Y:S02]  /*4730*/  VIADD R3, R3, 0x1 ;  /* 0x0000000103037836 */ /* 0x000fe40000000000 */
[----:B------:R-:W-:Y:S01]  /*4740*/  UISETP.NE.AND UP0, UPT, UR10, 0x8, UPT ;  /* 0x000000080a00788c */ /* 0x000fe2000bf05270 */
[----:B------:R-:W-:Y:S02]  /*4750*/  VIADD R2, R2, 0xffffffff ;  /* 0xffffffff02027836 */ /* 0x000fe40000000000 */
[C---:B------:R-:W-:Y:S01]  /*4760*/  ISETP.NE.AND P0, PT, R3.reuse, 0x8, PT ;  /* 0x000000080300780c */ /* 0x040fe20003f05270 */
[----:B------:R-:W-:Y:S02]  /*4770*/  USEL UR4, URZ, 0x1, UP0 ;  /* 0x000000013f047887 */ /* 0x000fe40008000000 */
[----:B------:R-:W-:Y:S01]  /*4780*/  USEL UR10, UR10, URZ, UP0 ;  /* 0x0000003f0a0a7287 */ /* 0x000fe20008000000 */
[----:B------:R-:W-:-:S03]  /*4790*/  SEL R3, R3, RZ, P0 ;  /* 0x000000ff03037207 */ /* 0x000fc60000000000 */
[----:B------:R-:W-:Y:S01]  /*47a0*/  LOP3.LUT R4, R4, UR4, RZ, 0x3c, !PT ;  /* 0x0000000404047c12 */ /* 0x000fe2000f8e3cff */
[----:B------:R-:W-:Y:S07]  /*47b0*/  @P1 BRA `(.L_x_46) ;  /* 0xfffffff800f81947 */ /* 0x000fee000383ffff */
.L_x_39:
[----:B------:R-:W-:-:S13]  /*47c0*/  ISETP.GE.AND P0, PT, R155, 0x1, PT ;  /* 0x000000019b00780c */ /* 0x000fda0003f06270 */
[----:B------:R-:W-:Y:S05]  /*47d0*/  @!P0 BRA `(.L_x_47) ;  /* 0x0000000000408947 */ /* 0x000fea0003800000 */
[----:B------:R-:W-:-:S06]  /*47e0*/  UISETP.NE.AND UP0, UPT, UR51, 0x3, UPT ;  /* 0x000000033300788c */ /* 0x000fcc000bf05270 */
[----:B------:R-:W-:-:S13]  /*47f0*/  PLOP3.LUT P0, PT, PT, PT, UP0, 0x80, 0x0 ;  /* 0x000000000000781c */ /* 0x000fda0003f0f008 */
[----:B------:R-:W-:Y:S05]  /*4800*/  @!P0 BRA `(.L_x_48) ;  /* 0x0000000000048947 */ /* 0x000fea0003800000 */
[----:B------:R-:W-:Y:S01]  /*4810*/  BPT.TRAP 0x1 ;  /* 0x000000040000795c */ /* 0x000fe20000300000 */
.L_x_48:
[----:B------:R-:W-:Y:S01]  /*4820*/  ISETP.NE.AND P0, PT, R23, RZ, PT ;  /* 0x000000ff1700720c */ /* 0x000fe20003f05270 */
[----:B------:R-:W-:Y:S01]  /*4830*/  IMAD.U32 R3, RZ, RZ, UR47 ;  /* 0x0000002fff037e24 */ /* 0x000fe2000f8e00ff */
[----:B------:R-:W-:-:S11]  /*4840*/  UISETP.GT.U32.AND UP0, UPT, UR53, 0x1, UPT ;  /* 0x000000013500788c */ /* 0x000fd6000bf04070 */
[----:B------:R-:W-:-:S04]  /*4850*/  @P0 VIADD R2, R6, UR37 ;  /* 0x0000002506020c36 */ /* 0x000fc80008000000 */
[----:B------:R-:W-:-:S05]  /*4860*/  @P0 IMAD.SHL.U32 R2, R2, 0x8, RZ ;  /* 0x0000000802020824 */ /* 0x000fca00078e00ff */
[----:B------:R-:W-:-:S04]  /*4870*/  @P0 LOP3.LUT R2, R2, 0x38, RZ, 0xc0, !PT ;  /* 0x0000003802020812 */ /* 0x000fc800078ec0ff */
[----:B------:R-:W-:-:S04]  /*4880*/  @P0 IADD3 R3, R3, 0x384c0, R2 ;  /* 0x000384c003030810 */ /* 0x000fc80007ffe002 */
[----:B------:R-:W-:-:S04]  /*4890*/  @P0 PRMT R3, R22, 0x654, R3 ;  /* 0x0000065416030816 */ /* 0x000fc80000000003 */
[----:B------:R1:W-:Y:S01]  /*48a0*/  @P0 SYNCS.ARRIVE.TRANS64.RED.A1T0 RZ, [R3+URZ], RZ ;  /* 0x000000ff03ff09a7 */ /* 0x0003e2000810043f */
[----:B------:R-:W-:-:S13]  /*48b0*/  PLOP3.LUT P0, PT, PT, PT, UP0, 0x80, 0x0 ;  /* 0x000000000000781c */ /* 0x000fda0003f0f008 */
[----:B-1----:R-:W-:Y:S05]  /*48c0*/  @P0 BRA `(.L_x_47) ;  /* 0x0000000000040947 */ /* 0x002fea0003800000 */
[----:B------:R-:W-:Y:S01]  /*48d0*/  BPT.TRAP 0x1 ;  /* 0x000000040000795c */ /* 0x000fe20000300000 */
.L_x_47:
[----:B------:R-:W-:Y:S01]  /*48e0*/  R2UR UR45, R16 ;  /* 0x00000000102d72ca */ /* 0x000fe200000e0000 */
[----:B------:R-:W-:Y:S01]  /*48f0*/  UIADD3 UR4, UR47, 0x30000, URZ ;  /* 0x000300002f047890 */ /* 0x000fe2000fffe03f */
[----:B------:R-:W-:Y:S02]  /*4900*/  R2UR UR46, R17 ;  /* 0x00000000112e72ca */ /* 0x000fe400000e0000 */
[----:B------:R-:W-:Y:S01]  /*4910*/  LOP3.LUT P0, RZ, R0, 0xff, RZ, 0xc0, !PT ;  /* 0x000000ff00ff7812 */ /* 0x000fe2000780c0ff */
[----:B------:R-:W-:-:S06]  /*4920*/  ULOP3.LUT UP0, URZ, UR4, 0x3ff, URZ, 0xc0, !UPT ;  /* 0x000003ff043f7892 */ /* 0x000fcc000f80c03f */
[----:B------:R-:W-:Y:S02]  /*4930*/  PLOP3.LUT P1, PT, PT, PT, UP0, 0x80, 0x0 ;  /* 0x000000000000781c */ /* 0x000fe40003f2f008 */
[----:B------:R-:W-:Y:S02]  /*4940*/  USHF.L.U32 UR45, UR45, 0x8, URZ ;  /* 0x000000082d2d7899 */ /* 0x000fe4000800063f */
[----:B------:R-:W-:Y:S02]  /*4950*/  USHF.L.U32 UR46, UR46, 0x7, URZ ;  /* 0x000000072e2e7899 */ /* 0x000fe4000800063f */
[----:B------:R-:W-:Y:S10]  /*4960*/  @!P0 BRA `(.L_x_49) ;  /* 0x00000000000c8947 */ /* 0x000ff40003800000 */
[----:B------:R-:W-:-:S04]  /*4970*/  DEPBAR {5,4,3,2,1,0} ;  /* 0x0000003f0000791a */ /* 0x000fc80000000000 */
[----:B------:R1:W-:Y:S02]  /*4980*/  UTMACCTL.IV [UR60] ;  /* 0x000000003c0079b9 */ /* 0x0003e40008000000 */
[----:B-1----:R-:W-:Y:S01]  /*4990*/  NOP ;  /* 0x0000000000007918 */ /* 0x002fe20000000000 */
.L_x_49:
[----:B------:R-:W-:Y:S05]  /*49a0*/  @!P1 BRA `(.L_x_50) ;  /* 0x00000000007c9947 */ /* 0x000fea0003800000 */
[----:B------:R-:W-:Y:S01]  /*49b0*/  MOV R2, 0x0 ;  /* 0x0000000000027802 */ /* 0x000fe20000000f00 */
[----:B------:R-:W-:Y:S01]  /*49c0*/  ULDC.64 UR4, c[0x4][0x68] ;  /* 0x01001a0000047ab9 */ /* 0x000fe20000000a00 */
[----:B------:R-:W-:Y:S01]  /*49d0*/  ULDC.64 UR6, c[0x4][0x8] ;  /* 0x0100020000067ab9 */ /* 0x000fe20000000a00 */
[----:B------:R-:W-:Y:S01]  /*49e0*/  IMAD.U32 R4, RZ, RZ, UR4 ;  /* 0x00000004ff047e24 */ /* 0x000fe2000f8e00ff */
[----:B------:R1:W2:Y:S01]  /*49f0*/  LDC.64 R14, c[0x4][R2] ;  /* 0x01000000020e7b82 */ /* 0x0002a20000000a00 */
[----:B------:R-:W-:Y:S01]  /*4a00*/  IMAD.U32 R5, RZ, RZ, UR5 ;  /* 0x00000005ff057e24 */ /* 0x000fe2000f8e00ff */
[----:B------:R-:W-:Y:S01]  /*4a10*/  ULDC.64 UR4, c[0x4][0x70] ;  /* 0x01001c0000047ab9 */ /* 0x000fe20000000a00 */
[----:B------:R-:W-:Y:S01]  /*4a20*/  IMAD.U32 R10, RZ, RZ, UR6 ;  /* 0x00000006ff0a7e24 */ /* 0x000fe2000f8e00ff */
[----:B------:R-:W-:Y:S01]  /*4a30*/  MOV R8, 0x70 ;  /* 0x0000007000087802 */ /* 0x000fe20000000f00 */
[----:B------:R-:W-:Y:S02]  /*4a40*/  IMAD.U32 R6, RZ, RZ, UR4 ;  /* 0x00000004ff067e24 */ /* 0x000fe4000f8e00ff */
[----:B------:R-:W-:-:S02]  /*4a50*/  IMAD.U32 R7, RZ, RZ, UR5 ;  /* 0x00000005ff077e24 */ /* 0x000fc4000f8e00ff */
[----:B------:R-:W-:Y:S02]  /*4a60*/  IMAD.U32 R11, RZ, RZ, UR7 ;  /* 0x00000007ff0b7e24 */ /* 0x000fe4000f8e00ff */
[----:B------:R-:W-:Y:S02]  /*4a70*/  IMAD.MOV.U32 R12, RZ, RZ, 0x1 ;  /* 0x00000001ff0c7424 */ /* 0x000fe400078e00ff */
[----:B-1----:R-:W-:-:S07]  /*4a80*/  IMAD.MOV.U32 R13, RZ, RZ, RZ ;  /* 0x000000ffff0d7224 */ /* 0x002fce00078e00ff */
[----:B------:R-:W-:-:S07]  /*4a90*/  LEPC R20, `(.L_x_51) ;  /* 0x000000001014794e */ /* 0x000fce0000000000 */
[----:B--2---:R-:W-:Y:S05]  /*4aa0*/  CALL.ABS.NOINC R14 ;  /* 0x000000000e007343 */ /* 0x004fea0003c00000 */
.L_x_51:
[----:B------:R-:W1:Y:S01]  /*4ab0*/  LDC.64 R2, c[0x4][R2] ;  /* 0x0100000002027b82 */ /* 0x000e620000000a00 */
[----:B------:R-:W-:Y:S01]  /*4ac0*/  ULDC.64 UR4, c[0x4][0x68] ;  /* 0x01001a0000047ab9 */ /* 0x000fe20000000a00 */
[----:B------:R-:W-:Y:S01]  /*4ad0*/  ULDC.64 UR6, c[0x4][0x8] ;  /* 0x0100020000067ab9 */ /* 0x000fe20000000a00 */
[----:B------:R-:W-:Y:S02]  /*4ae0*/  IMAD.U32 R4, RZ, RZ, UR4 ;  /* 0x00000004ff047e24 */ /* 0x000fe4000f8e00ff */
[----:B------:R-:W-:Y:S01]  /*4af0*/  IMAD.U32 R5, RZ, RZ, UR5 ;  /* 0x00000005ff057e24 */ /* 0x000fe2000f8e00ff */
[----:B------:R-:W-:Y:S01]  /*4b00*/  ULDC.64 UR4, c[0x4][0x70] ;  /* 0x01001c0000047ab9 */ /* 0x000fe20000000a00 */
[----:B------:R-:W-:Y:S02]  /*4b10*/  IMAD.U32 R10, RZ, RZ, UR6 ;  /* 0x00000006ff0a7e24 */ /* 0x000fe4000f8e00ff */
[----:B------:R-:W-:Y:S02]  /*4b20*/  IMAD.U32 R6, RZ, RZ, UR4 ;  /* 0x00000004ff067e24 */ /* 0x000fe4000f8e00ff */
[----:B------:R-:W-:-:S02]  /*4b30*/  IMAD.U32 R7, RZ, RZ, UR5 ;  /* 0x00000005ff077e24 */ /* 0x000fc4000f8e00ff */
[----:B------:R-:W-:Y:S02]  /*4b40*/  IMAD.U32 R11, RZ, RZ, UR7 ;  /* 0x00000007ff0b7e24 */ /* 0x000fe4000f8e00ff */
[----:B------:R-:W-:Y:S02]  /*4b50*/  IMAD.MOV.U32 R8, RZ, RZ, 0x70 ;  /* 0x00000070ff087424 */ /* 0x000fe400078e00ff */
[----:B------:R-:W-:Y:S02]  /*4b60*/  IMAD.MOV.U32 R12, RZ, RZ, 0x1 ;  /* 0x00000001ff0c7424 */ /* 0x000fe400078e00ff */
[----:B------:R-:W-:-:S07]  /*4b70*/  IMAD.MOV.U32 R13, RZ, RZ, RZ ;  /* 0x000000ffff0d7224 */ /* 0x000fce00078e00ff */
[----:B------:R-:W-:-:S07]  /*4b80*/  LEPC R20, `(.L_x_50) ;  /* 0x000000001014794e */ /* 0x000fce0000000000 */
[----:B-1----:R-:W-:Y:S05]  /*4b90*/  CALL.ABS.NOINC R2 ;  /* 0x0000000002007343 */ /* 0x002fea0003c00000 */
.L_x_50:
[----:B------:R-:W-:Y:S02]  /*4ba0*/  ULDC.64 UR4, c[0x0][0x590] ;  /* 0x0001640000047ab9 */ /* 0x000fe40000000a00 */
[----:B------:R-:W-:-:S04]  /*4bb0*/  ISETP.NE.U32.AND P0, PT, RZ, UR4, PT ;  /* 0x00000004ff007c0c */ /* 0x000fc8000bf05070 */
[----:B------:R-:W-:-:S13]  /*4bc0*/  ISETP.NE.AND.EX P0, PT, RZ, UR5, PT, P0 ;  /* 0x00000005ff007c0c */ /* 0x000fda000bf05300 */
[----:B------:R-:W-:Y:S05]  /*4bd0*/  @!P0 BRA `(.L_x_52) ;  /* 0x0000000000148947 */ /* 0x000fea0003800000 */
[----:B------:R-:W-:-:S04]  /*4be0*/  LEA R2, P0, R18, UR4, 0x3 ;  /* 0x0000000412027c11 */ /* 0x000fc8000f8018ff */
[----:B------:R-:W-:-:S06]  /*4bf0*/  LEA.HI.X R3, R18, UR5, R19, 0x3, P0 ;  /* 0x0000000512037c11 */ /* 0x000fcc00080f1c13 */
[----:B------:R-:W2:Y:S04]  /*4c00*/  LDG.E.64 R2, desc[UR58][R2.64] ;  /* 0x0000003a02027981 */ /* 0x000ea8000c1e1b00 */
[----:B--2---:R1:W5:Y:S01]  /*4c10*/  LD.E R0, desc[UR58][R2.64] ;  /* 0x0000003a02007980 */ /* 0x004362000c101900 */
[----:B------:R-:W-:Y:S05]  /*4c20*/  BRA `(.L_x_53) ;  /* 0x0000000000307947 */ /* 0x000fea0003800000 */
.L_x_52:
[----:B------:R-:W-:Y:S02]  /*4c30*/  ULDC.64 UR4, c[0x0][0x588] ;  /* 0x0001620000047ab9 */ /* 0x000fe40000000a00 */
[----:B------:R-:W-:-:S04]  /*4c40*/  ISETP.NE.U32.AND P0, PT, RZ, UR4, PT ;  /* 0x00000004ff007c0c */ /* 0x000fc8000bf05070 */
[----:B------:R-:W-:-:S13]  /*4c50*/  ISETP.NE.AND.EX P0, PT, RZ, UR5, PT, P0 ;  /* 0x00000005ff007c0c */ /* 0x000fda000bf05300 */
[----:B------:R-:W-:Y:S05]  /*4c60*/  @!P0 BRA `(.L_x_54) ;  /* 0x0000000000188947 */ /* 0x000fea0003800000 */
[----:B------:R-:W1:Y:S01]  /*4c70*/  LDC.64 R2, c[0x0][0x588] ;  /* 0x00016200ff027b82 */ /* 0x000e620000000a00 */
[----:B------:R-:W-:Y:S02]  /*4c80*/  ULDC UR4, c[0x0][0x598] ;  /* 0x0001660000047ab9 */ /* 0x000fe40000000800 */
[----:B------:R-:W-:-:S04]  /*4c90*/  IMAD R5, R18, UR4, RZ ;  /* 0x0000000412057c24 */ /* 0x000fc8000f8e02ff */
[----:B-1----:R-:W-:-:S05]  /*4ca0*/  IMAD.WIDE R2, R5, 0x4, R2 ;  /* 0x0000000405027825 */ /* 0x002fca00078e0202 */
[----:B------:R2:W5:Y:S01]  /*4cb0*/  LDG.E R0, desc[UR58][R2.64] ;  /* 0x0000003a02007981 */ /* 0x000562000c1e1900 */
[----:B------:R-:W-:Y:S05]  /*4cc0*/  BRA `(.L_x_53) ;  /* 0x0000000000087947 */ /* 0x000fea0003800000 */
.L_x_54:
[----:B------:R-:W-:Y:S02]  /*4cd0*/  ULDC UR4, c[0x0][0x580] ;  /* 0x0001600000047ab9 */ /* 0x000fe40000000800 */
[----:B------:R-:W-:-:S07]  /*4ce0*/  IMAD.U32 R0, RZ, RZ, UR4 ;  /* 0x00000004ff007e24 */ /* 0x000fce000f8e00ff */
.L_x_53:
[----:B------:R-:W-:Y:S02]  /*4cf0*/  ULDC.64 UR4, c[0x0][0x5b8] ;  /* 0x00016e0000047ab9 */ /* 0x000fe40000000a00 */
[----:B------:R-:W-:-:S04]  /*4d00*/  ISETP.NE.U32.AND P0, PT, RZ, UR4, PT ;  /* 0x00000004ff007c0c */ /* 0x000fc8000bf05070 */
[----:B------:R-:W-:-:S13]  /*4d10*/  ISETP.NE.AND.EX P0, PT, RZ, UR5, PT, P0 ;  /* 0x00000005ff007c0c */ /* 0x000fda000bf05300 */
[----:B------:R-:W-:Y:S05]  /*4d20*/  @!P0 BRA `(.L_x_55) ;  /* 0x0000000000148947 */ /* 0x000fea0003800000 */
[----:B------:R-:W-:-:S04]  /*4d30*/  LEA R4, P0, R18, UR4, 0x3 ;  /* 0x0000000412047c11 */ /* 0x000fc8000f8018ff */
[----:B------:R-:W-:-:S05]  /*4d40*/  LEA.HI.X R5, R18, UR5, R19, 0x3, P0 ;  /* 0x0000000512057c11 */ /* 0x000fca00080f1c13 */
[----:B-12---:R-:W2:Y:S04]  /*4d50*/  LDG.E.64 R2, desc[UR58][R4.64] ;  /* 0x0000003a04027981 */ /* 0x006ea8000c1e1b00 */
[----:B--2---:R1:W5:Y:S01]  /*4d60*/  LD.E R2, desc[UR58][R2.64] ;  /* 0x0000003a02027980 */ /* 0x004362000c101900 */
[----:B------:R-:W-:Y:S05]  /*4d70*/  BRA `(.L_x_56) ;  /* 0x0000000000307947 */ /* 0x000fea0003800000 */
.L_x_55:
[----:B------:R-:W-:Y:S02]  /*4d80*/  ULDC.64 UR4, c[0x0][0x5b0] ;  /* 0x00016c0000047ab9 */ /* 0x000fe40000000a00 */
[----:B------:R-:W-:-:S04]  /*4d90*/  ISETP.NE.U32.AND P0, PT, RZ, UR4, PT ;  /* 0x00000004ff007c0c */ /* 0x000fc8000bf05070 */
[----:B------:R-:W-:-:S13]  /*4da0*/  ISETP.NE.AND.EX P0, PT, RZ, UR5, PT, P0 ;  /* 0x00000005ff007c0c */ /* 0x000fda000bf05300 */
[----:B------:R-:W-:Y:S05]  /*4db0*/  @!P0 BRA `(.L_x_57) ;  /* 0x0000000000188947 */ /* 0x000fea0003800000 */
[----:B-12---:R-:W1:Y:S01]  /*4dc0*/  LDC.64 R2, c[0x0][0x5b0] ;  /* 0x00016c00ff027b82 */ /* 0x006e620000000a00 */
[----:B------:R-:W-:Y:S02]  /*4dd0*/  ULDC UR4, c[0x0][0x5c0] ;  /* 0x0001700000047ab9 */ /* 0x000fe40000000800 */
[----:B------:R-:W-:-:S04]  /*4de0*/  IMAD R5, R18, UR4, RZ ;  /* 0x0000000412057c24 */ /* 0x000fc8000f8e02ff */
[----:B-1----:R-:W-:-:S06]  /*4df0*/  IMAD.WIDE R2, R5, 0x4, R2 ;  /* 0x0000000405027825 */ /* 0x002fcc00078e0202 */
[----:B------:R2:W5:Y:S01]  /*4e00*/  LDG.E R2, desc[UR58][R2.64] ;  /* 0x0000003a02027981 */ /* 0x000562000c1e1900 */
[----:B------:R-:W-:Y:S05]  /*4e10*/  BRA `(.L_x_56) ;  /* 0x0000000000087947 */ /* 0x000fea0003800000 */
.L_x_57:
[----:B------:R-:W-:Y:S02]  /*4e20*/  ULDC UR4, c[0x0][0x5a8] ;  /* 0x00016a0000047ab9 */ /* 0x000fe40000000800 */
[----:B-12---:R-:W-:-:S07]  /*4e30*/  IMAD.U32 R2, RZ, RZ, UR4 ;  /* 0x00000004ff027e24 */ /* 0x006fce000f8e00ff */
.L_x_56:
[----:B------:R-:W-:Y:S01]  /*4e40*/  ISETP.GT.U32.AND P0, PT, R154, 0x3e, PT ;  /* 0x0000003e9a00780c */ /* 0x000fe20003f04070 */
[----:B------:R-:W-:Y:S01]  /*4e50*/  BSSY B0, `(.L_x_58) ;  /* 0x0000007000007945 */ /* 0x000fe20003800000 */
[----:B------:R-:W-:-:S11]  /*4e60*/  PRMT R8, RZ, 0x7610, R8 ;  /* 0x00007610ff087816 */ /* 0x000fd60000000008 */
[----:B------:R-:W-:Y:S05]  /*4e70*/  @P0 BRA `(.L_x_59) ;  /* 0x0000000000100947 */ /* 0x000fea0003800000 */
[----:B------:R-:W-:-:S03]  /*4e80*/  UMOV UR4, 0xffffffff ;  /* 0xffffffff00047882 */ /* 0x000fc60000000000 */
[----:B------:R-:W-:Y:S05]  /*4e90*/  BRA.DIV UR4, `(.L_x_60) ;  /* 0x0000009a046c7947 */ /* 0x000fea000b800000 */
[----:B------:R-:W-:-:S13]  /*4ea0*/  ELECT P6, URZ, PT ;  /* 0x00000000003f782f */ /* 0x000fda00038c0000 */
.L_x_273:
[----:B------:R-:W-:-:S07]  /*4eb0*/  SEL R8, RZ, 0x1, !P6 ;  /* 0x00000001ff087807 */ /* 0x000fce0007000000 */
.L_x_59:
[----:B------:R-:W-:Y:S05]  /*4ec0*/  BSYNC B0 ;  /* 0x0000000000007941 */ /* 0x000fea0003800000 */
.L_x_58:
[----:B-12---:R-:W-:-:S05]  /*4ed0*/  IMAD.U32 R3, RZ, RZ, UR48 ;  /* 0x00000030ff037e24 */ /* 0x006fca000f8e00ff */
[----:B------:R-:W-:-:S13]  /*4ee0*/  ISETP.NE.AND P1, PT, R3, 0x3, PT ;  /* 0x000000030300780c */ /* 0x000fda0003f25270 */
[----:B------:R-:W-:Y:S05]  /*4ef0*/  @!P1 BRA `(.L_x_61) ;  /* 0x0000000000049947 */ /* 0x000fea0003800000 */
[----:B------:R-:W-:Y:S01]  /*4f00*/  BPT.TRAP 0x1 ;  /* 0x000000040000795c */ /* 0x000fe20000300000 */
.L_x_61:
[----:B------:R-:W-:Y:S01]  /*4f10*/  SHF.L.U32 R3, RZ, 0x1f, RZ ;  /* 0x0000001fff037819 */ /* 0x000fe200000006ff */
[----:B------:R-:W-:Y:S01]  /*4f20*/  IMAD.MOV.U32 R4, RZ, RZ, RZ ;  /* 0x000000ffff047224 */ /* 0x000fe200078e00ff */
[----:B-----5:R-:W-:Y:S02]  /*4f30*/  FSETP.NEU.AND P0, PT, R0, RZ, PT ;  /* 0x000000ff0000720b */ /* 0x020fe40003f0d000 */
[----:B------:R-:W1:Y:S11]  /*4f40*/  SYNCS.PHASECHK.TRANS64.TRYWAIT P2, [UR47+0x38500], R3 ;  /* 0x03850003ff0075a7 */ /* 0x000e76000804016f */
[----:B------:R-:W-:Y:S01]  /*4f50*/  @P0 LEA R12, R153, UR47, 0x1 ;  /* 0x0000002f990c0c11 */ /* 0x000fe2000f8e08ff */
[----:B-1----:R-:W-:Y:S06]  /*4f60*/  @!P2 BRA `(.L_x_62) ;  /* 0x000000980050a947 */ /* 0x002fec0003800000 */
.L_x_274:
[----:B------:R-:W-:Y:S05]  /*4f70*/  @P0 WARPSYNC.ALL ;  /* 0x0000000000000948 */ /* 0x000fea0003800000 */
[----:B-1----:R-:W1:Y:S01]  /*4f80*/  @P0 LDSM.16.MT88.4 R4, [R12+0x30000] ;  /* 0x030000000c04083b */ /* 0x002e620000004200 */
[----:B------:R-:W-:Y:S01]  /*4f90*/  PRMT R8, R8, 0x9910, RZ ;  /* 0x0000991008087816 */ /* 0x000fe200000000ff */
[----:B------:R-:W-:Y:S01]  /*4fa0*/  BSSY B0, `(.L_x_63) ;  /* 0x000000d000007945 */ /* 0x000fe20003800000 */
[-C--:B------:R-:W-:Y:S01]  /*4fb0*/  FMUL R88, R88, R2.reuse ;  /* 0x0000000258587220 */ /* 0x080fe20000400000 */
[-C--:B------:R-:W-:Y:S01]  /*4fc0*/  FMUL R14, R89, R2.reuse ;  /* 0x00000002590e7220 */ /* 0x080fe20000400000 */
[----:B------:R-:W-:Y:S01]  /*4fd0*/  ISETP.NE.AND P2, PT, R8, RZ, PT ;  /* 0x000000ff0800720c */ /* 0x000fe20003f45270 */
[----:B------:R-:W-:Y:S01]  /*4fe0*/  FMUL R90, R90, R2 ;  /* 0x000000025a5a7220 */ /* 0x000fe20000400000 */
[----:B------:R2:W3:Y:S01]  /*4ff0*/  @P0 LDSM.16.MT88.4 R8, [R12+0x30800] ;  /* 0x030800000c08083b */ /* 0x0004e20000004200 */
[----:B-1----:R-:W-:-:S02]  /*5000*/  HADD2.F32 R13, -RZ, R4.H0_H0 ;  /* 0x20000004ff0d7230 */ /* 0x002fc40000004100 */
[----:B------:R-:W-:Y:S01]  /*5010*/  HADD2.F32 R15, -RZ, R4.H1_H1 ;  /* 0x30000004ff0f7230 */ /* 0x000fe20000004100 */
[----:B--2---:R-:W-:Y:S07]  /*5020*/  @P0 BRA `(.L_x_64) ;  /* 0x0000000000100947 */ /* 0x004fee0003800000 */
[----:B------:R-:W-:Y:S02]  /*5030*/  MOV R5, RZ ;  /* 0x000000ff00057202 */ /* 0x000fe40000000f00 */
[----:B------:R-:W-:Y:S02]  /*5040*/  CS2R R6, SRZ ;  /* 0x0000000000067805 */ /* 0x000fe4000001ff00 */
[----:B---3--:R-:W-:Y:S02]  /*5050*/  CS2R R8, SRZ ;  /* 0x0000000000087805 */ /* 0x008fe4000001ff00 */
[----:B------:R-:W-:-:S07]  /*5060*/  CS2R R10, SRZ ;  /* 0x00000000000a7805 */ /* 0x000fce000001ff00 */
.L_x_64:
[----:B------:R-:W-:Y:S05]  /*5070*/  BSYNC B0 ;  /* 0x0000000000007941 */ /* 0x000fea0003800000 */
.L_x_63:
[--C-:B------:R-:W-:Y:S02]  /*5080*/  HADD2.F32 R17, -RZ, R5.reuse.H0_H0 ;  /* 0x20000005ff117230 */ /* 0x100fe40000004100 */
[----:B------:R-:W-:Y:S01]  /*5090*/  FMUL R16, R91, R2 ;  /* 0x000000025b107220 */ /* 0x000fe20000400000 */
[----:B------:R-:W-:Y:S02]  /*50a0*/  HADD2.F32 R19, -RZ, R5.H1_H1 ;  /* 0x30000005ff137230 */ /* 0x000fe40000004100 */
[-C--:B------:R-:W-:Y:S01]  /*50b0*/  FFMA R12, R13, R0.reuse, R88 ;  /* 0x000000000d0c7223 */ /* 0x080fe20000000058 */
[-C--:B------:R-:W-:Y:S01]  /*50c0*/  FFMA R21, R15, R0.reuse, R14 ;  /* 0x000000000f157223 */ /* 0x080fe2000000000e */
[-C--:B------:R-:W-:Y:S01]  /*50d0*/  FFMA R90, R17, R0.reuse, R90 ;  /* 0x00000000115a7223 */ /* 0x080fe2000000005a */
[--C-:B------:R-:W-:Y:S02]  /*50e0*/  HADD2.F32 R13, -RZ, R6.reuse.H0_H0 ;  /* 0x20000006ff0d7230 */ /* 0x100fe40000004100 */
[----:B------:R-:W-:Y:S01]  /*50f0*/  FFMA R89, R19, R0, R16 ;  /* 0x0000000013597223 */ /* 0x000fe20000000010 */
[----:B------:R-:W-:-:S02]  /*5100*/  HADD2.F32 R15, -RZ, R6.H1_H1 ;  /* 0x30000006ff0f7230 */ /* 0x000fc40000004100 */
[-C--:B------:R-:W-:Y:S01]  /*5110*/  FMUL R92, R92, R2.reuse ;  /* 0x000000025c5c7220 */ /* 0x080fe20000400000 */
[-C--:B------:R-:W-:Y:S01]  /*5120*/  FMUL R16, R93, R2.reuse ;  /* 0x000000025d107220 */ /* 0x080fe20000400000 */
[--C-:B------:R-:W-:Y:S02]  /*5130*/  HADD2.F32 R17, -RZ, R7.reuse.H0_H0 ;  /* 0x20000007ff117230 */ /* 0x100fe40000004100 */
[-C--:B------:R-:W-:Y:S01]  /*5140*/  FMUL R94, R94, R2.reuse ;  /* 0x000000025e5e7220 */ /* 0x080fe20000400000 */
[----:B------:R-:W-:Y:S02]  /*5150*/  HADD2.F32 R19, -RZ, R7.H1_H1 ;  /* 0x30000007ff137230 */ /* 0x000fe40000004100 */
[----:B------:R-:W-:Y:S01]  /*5160*/  FMUL R18, R95, R2 ;  /* 0x000000025f127220 */ /* 0x000fe20000400000 */
[-C--:B------:R-:W-:Y:S01]  /*5170*/  FFMA R14, R13, R0.reuse, R92 ;  /* 0x000000000d0e7223 */ /* 0x080fe2000000005c */
[-C--:B------:R-:W-:Y:S01]  /*5180*/  FFMA R91, R15, R0.reuse, R16 ;  /* 0x000000000f5b7223 */ /* 0x080fe20000000010 */
[-C--:B------:R-:W-:Y:S01]  /*5190*/  FFMA R94, R17, R0.reuse, R94 ;  /* 0x00000000115e7223 */ /* 0x080fe2000000005e */
[----:B------:R-:W-:Y:S01]  /*51a0*/  FFMA R93, R19, R0, R18 ;  /* 0x00000000135d7223 */ /* 0x000fe20000000012 */
[----:B---3--:R-:W-:-:S02]  /*51b0*/  HADD2.F32 R13, -RZ, R8.H0_H0 ;  /* 0x20000008ff0d7230 */ /* 0x008fc40000004100 */
[-C--:B------:R-:W-:Y:S01]  /*51c0*/  FMUL R96, R96, R2.reuse ;  /* 0x0000000260607220 */ /* 0x080fe20000400000 */
[----:B------:R-:W-:Y:S02]  /*51d0*/  HADD2.F32 R15, -RZ, R8.H1_H1 ;  /* 0x30000008ff0f7230 */ /* 0x000fe40000004100 */
        /* <DEDUP_REMOVED lines=9> */
[----:B------:R-:W-:-:S02]  /*5270*/  HADD2.F32 R13, -RZ, R10.H0_H0 ;  /* 0x2000000aff0d7230 */ /* 0x000fc40000004100 */
        /* <DEDUP_REMOVED lines=11> */
[----:B------:R-:W-:Y:S01]  /*5330*/  F2FP.F16.F32.PACK_AB R97, R97, R98 ;  /* 0x000000626161723e */ /* 0x000fe200000000ff */
[----:B------:R-:W-:Y:S05]  /*5340*/  WARPSYNC.ALL ;  /* 0x0000000000007948 */ /* 0x000fea0003800000 */
[----:B------:R-:W-:Y:S01]  /*5350*/  F2FP.F16.F32.PACK_AB R12, R21, R12 ;  /* 0x0000000c150c723e */ /* 0x000fe200000000ff */
[----:B------:R-:W-:Y:S01]  /*5360*/  BSSY B0, `(.L_x_65) ;  /* 0x000001a000007945 */ /* 0x000fe20003800000 */
[----:B------:R-:W-:-:S02]  /*5370*/  F2FP.F16.F32.PACK_AB R13, R89, R90 ;  /* 0x0000005a590d723e */ /* 0x000fc400000000ff */
[----:B------:R-:W-:Y:S02]  /*5380*/  F2FP.F16.F32.PACK_AB R14, R91, R14 ;  /* 0x0000000e5b0e723e */ /* 0x000fe400000000ff */
[----:B------:R-:W-:Y:S02]  /*5390*/  F2FP.F16.F32.PACK_AB R15, R93, R94 ;  /* 0x0000005e5d0f723e */ /* 0x000fe400000000ff */
[----:B------:R-:W-:Y:S02]  /*53a0*/  F2FP.F16.F32.PACK_AB R98, R99, R100 ;  /* 0x000000646362723e */ /* 0x000fe400000000ff */
[----:B------:R-:W-:Y:S02]  /*53b0*/  LEA R16, R153, UR47, 0x1 ;  /* 0x0000002f99107c11 */ /* 0x000fe4000f8e08ff */
[----:B------:R-:W-:Y:S02]  /*53c0*/  F2FP.F16.F32.PACK_AB R96, R95, R96 ;  /* 0x000000605f60723e */ /* 0x000fe400000000ff */
[----:B------:R-:W-:Y:S01]  /*53d0*/  F2FP.F16.F32.PACK_AB R99, R18, R17 ;  /* 0x000000111263723e */ /* 0x000fe200000000ff */
[----:B------:R1:W-:Y:S04]  /*53e0*/  STSM.16.MT88.4 [R16+0x30000], R12 ;  /* 0x0300000c10007844 */ /* 0x0003e80000004200 */
[----:B------:R1:W-:Y:S01]  /*53f0*/  STSM.16.MT88.4 [R16+0x30800], R96 ;  /* 0x0308006010007844 */ /* 0x0003e20000004200 */
[----:B------:R-:W-:Y:S01]  /*5400*/  @!PT LDS RZ, [RZ] ;  /* 0x00000000fffff984 */ /* 0x000fe20000000800 */
[----:B------:R-:W-:Y:S01]  /*5410*/  @!PT LDS RZ, [RZ] ;  /* 0x00000000fffff984 */ /* 0x000fe20000000800 */
[----:B------:R-:W-:Y:S01]  /*5420*/  @!PT LDS RZ, [RZ] ;  /* 0x00000000fffff984 */ /* 0x000fe20000000800 */
[----:B------:R-:W-:Y:S01]  /*5430*/  @!PT LDS RZ, [RZ] ;  /* 0x00000000fffff984 */ /* 0x000fe20000000800 */
[----:B------:R2:W-:Y:S06]  /*5440*/  MEMBAR.ALL.CTA ;  /* 0x0000000000007992 */ /* 0x0005ec0000008000 */
[----:B--2---:R-:W2:Y:S02]  /*5450*/  FENCE.VIEW.ASYNC.S ;  /* 0x00000000000073c6 */ /* 0x004ea40000000000 */
[----:B--2---:R-:W-:Y:S06]  /*5460*/  BAR.SYNC.DEFER_BLOCKING 0x1, 0x100 ;  /* 0x0044000000007b1d */ /* 0x004fec0000010000 */
[----:B------:R-:W-:Y:S05]  /*5470*/  @!P2 BRA `(.L_x_66) ;  /* 0x000000000020a947 */ /* 0x000fea0003800000 */
[----:B------:R-:W-:Y:S02]  /*5480*/  UIADD3 UR44, UR47, 0x30000, URZ ;  /* 0x000300002f2c7890 */ /* 0x000fe4000fffe03f */
[----:B------:R-:W-:Y:S02]  /*5490*/  UIADD3 UR5, UR45, 0x40, URZ ;  /* 0x000000402d057890 */ /* 0x000fe4000fffe03f */
[----:B------:R-:W-:Y:S01]  /*54a0*/  UIADD3 UR4, UR47, 0x31000, URZ ;  /* 0x000310002f047890 */ /* 0x000fe2000fffe03f */
[----:B------:R-:W-:-:S04]  /*54b0*/  UMOV UR6, UR46 ;  /* 0x0000002e00067c82 */ /* 0x000fc80008000000 */
[----:B------:R2:W-:Y:S04]  /*54c0*/  UTMASTG.2D [UR44], [UR60] ;  /* 0x0000002c3c0073b5 */ /* 0x0005e80008008000 */
[----:B------:R2:W-:Y:S01]  /*54d0*/  UTMASTG.2D [UR4], [UR60] ;  /* 0x000000043c0073b5 */ /* 0x0005e20008008000 */
[----:B------:R0:W-:Y:S01]  /*54e0*/  UTMACMDFLUSH ;  /* 0x00000000000079b7 */ /* 0x0001e20000000000 */
[----:B--2---:R-:W-:-:S04]  /*54f0*/  DEPBAR.LE SB0, 0x1 ;  /* 0x000080400000791a */ /* 0x004fc80000000000 */
.L_x_66:
[----:B------:R-:W-:Y:S05]  /*5500*/  BSYNC B0 ;  /* 0x0000000000007941 */ /* 0x000fea0003800000 */
.L_x_65:
[----:B------:R-:W-:Y:S01]  /*5510*/  BAR.SYNC.DEFER_BLOCKING 0x1, 0x100 ;  /* 0x0044000000007b1d */ /* 0x000fe20000010000 */
[----:B------:R-:W-:-:S13]  /*5520*/  ISETP.NE.AND P3, PT, RZ, UR36, PT ;  /* 0x00000024ff007c0c */ /* 0x000fda000bf65270 */
[----:B------:R-:W-:Y:S05]  /*5530*/  @!P3 BRA `(.L_x_67) ;  /* 0x000000000024b947 */ /* 0x000fea0003800000 */
[----:B------:R-:W-:Y:S05]  /*5540*/  @!P1 BRA `(.L_x_68) ;  /* 0x0000000000049947 */ /* 0x000fea0003800000 */
[----:B------:R-:W-:Y:S01]  /*5550*/  BPT.TRAP 0x1 ;  /* 0x000000040000795c */ /* 0x000fe20000300000 */
.L_x_68:
[----:B------:R-:W-:Y:S02]  /*5560*/  ULEA UR4, UR56, UR47, 0x3 ;  /* 0x0000002f38047291 */ /* 0x000fe4000f8e183f */
[----:B------:R-:W-:Y:S02]  /*5570*/  UIADD3 UR56, UR56, 0x1, URZ ;  /* 0x0000000138387890 */ /* 0x000fe4000fffe03f */
[----:B------:R-:W-:Y:S02]  /*5580*/  UIADD3 UR4, UR4, 0x38520, URZ ;  /* 0x0003852004047890 */ /* 0x000fe4000fffe03f */
[----:B------:R-:W-:Y:S02]  /*5590*/  UISETP.NE.AND UP0, UPT, UR56, 0x4, UPT ;  /* 0x000000043800788c */ /* 0x000fe4000bf05270 */
[----:B------:R-:W-:Y:S02]  /*55a0*/  UPRMT UR4, UR43, 0x654, UR4 ;  /* 0x000006542b047896 */ /* 0x000fe40008000004 */
[----:B------:R-:W-:-:S07]  /*55b0*/  USEL UR56, UR56, URZ, UP0 ;  /* 0x0000003f38387287 */ /* 0x000fce0008000000 */
[----:B------:R-:W-:Y:S05]  /*55c0*/  SYNCS.ARRIVE.TRANS64.RED.A1T0 RZ, [UR4], RZ ;  /* 0x000000ffffff79a7 */ /* 0x000fea0008100404 */
.L_x_67:
[----:B------:R-:W-:Y:S05]  /*55d0*/  @!P1 BRA `(.L_x_69) ;  /* 0x0000000000049947 */ /* 0x000fea0003800000 */
[----:B------:R-:W-:Y:S01]  /*55e0*/  BPT.TRAP 0x1 ;  /* 0x000000040000795c */ /* 0x000fe20000300000 */
.L_x_69:
[----:B------:R-:W2:Y:S02]  /*55f0*/  SYNCS.PHASECHK.TRANS64.TRYWAIT P3, [UR47+0x38508], R3 ;  /* 0x03850803ff0075a7 */ /* 0x000ea4000806016f */
[----:B--2---:R-:W-:Y:S05]  /*5600*/  @!P3 BRA `(.L_x_70) ;  /* 0x0000009000c0b947 */ /* 0x004fea0003800000 */
.L_x_275:
[----:B------:R-:W-:Y:S05]  /*5610*/  @P0 WARPSYNC.ALL ;  /* 0x0000000000000948 */ /* 0x000fea0003800000 */
[----:B------:R-:W2:Y:S01]  /*5620*/  @P0 LDSM.16.MT88.4 R4, [R16+0x32000] ;  /* 0x032000001004083b */ /* 0x000ea20000004200 */
[-C--:B-1----:R-:W-:Y:S01]  /*5630*/  FMUL R13, R24, R2.reuse ;  /* 0x00000002180d7220 */ /* 0x082fe20000400000 */
[-C--:B------:R-:W-:Y:S01]  /*5640*/  FMUL R25, R25, R2.reuse ;  /* 0x0000000219197220 */ /* 0x080fe20000400000 */
[-C--:B------:R-:W-:Y:S01]  /*5650*/  FMUL R15, R26, R2.reuse ;  /* 0x000000021a0f7220 */ /* 0x080fe20000400000 */
[----:B------:R-:W1:Y:S01]  /*5660*/  @P0 LDSM.16.MT88.4 R8, [R16+0x32800] ;  /* 0x032800001008083b */ /* 0x000e620000004200 */
[-C--:B------:R-:W-:Y:S01]  /*5670*/  FMUL R27, R27, R2.reuse ;  /* 0x000000021b1b7220 */ /* 0x080fe20000400000 */
        /* <DEDUP_REMOVED lines=8> */
[----:B------:R-:W-:Y:S01]  /*5700*/  FMUL R39, R39, R2 ;  /* 0x0000000227277220 */ /* 0x000fe20000400000 */
[----:B------:R-:W-:Y:S05]  /*5710*/  WARPSYNC.ALL ;  /* 0x0000000000007948 */ /* 0x000fea0003800000 */
[----:B------:R-:W-:Y:S01]  /*5720*/  BSSY B0, `(.L_x_71) ;  /* 0x0000040000007945 */ /* 0x000fe20003800000 */
[----:B--2---:R-:W-:-:S02]  /*5730*/  HADD2.F32 R12, -RZ, R4.H0_H0 ;  /* 0x20000004ff0c7230 */ /* 0x004fc40000004100 */
[----:B------:R-:W-:Y:S02]  /*5740*/  HADD2.F32 R14, -RZ, R4.H1_H1 ;  /* 0x30000004ff0e7230 */ /* 0x000fe40000004100 */
[--C-:B------:R-:W-:Y:S02]  /*5750*/  HADD2.F32 R18, -RZ, R5.reuse.H0_H0 ;  /* 0x20000005ff127230 */ /* 0x100fe40000004100 */
[-C--:B------:R-:W-:Y:S01]  /*5760*/  FFMA R13, R12, R0.reuse, R13 ;  /* 0x000000000c0d7223 */ /* 0x080fe2000000000d */
[----:B------:R-:W-:Y:S02]  /*5770*/  HADD2.F32 R20, -RZ, R5.H1_H1 ;  /* 0x30000005ff147230 */ /* 0x000fe40000004100 */
[-C--:B------:R-:W-:Y:S01]  /*5780*/  FFMA R12, R14, R0.reuse, R25 ;  /* 0x000000000e0c7223 */ /* 0x080fe20000000019 */
[----:B------:R-:W-:Y:S02]  /*5790*/  HADD2.F32 R24, -RZ, R7.H0_H0 ;  /* 0x20000007ff187230 */ /* 0x000fe40000004100 */
[----:B------:R-:W-:Y:S01]  /*57a0*/  FFMA R15, R18, R0, R15 ;  /* 0x00000000120f7223 */ /* 0x000fe2000000000f */
[----:B------:R-:W-:-:S02]  /*57b0*/  HADD2.F32 R18, -RZ, R6.H0_H0 ;  /* 0x20000006ff127230 */ /* 0x000fc40000004100 */
[-C--:B------:R-:W-:Y:S01]  /*57c0*/  FFMA R14, R20, R0.reuse, R27 ;  /* 0x00000000140e7223 */ /* 0x080fe2000000001b */
[----:B------:R-:W-:Y:S02]  /*57d0*/  HADD2.F32 R20, -RZ, R6.H1_H1 ;  /* 0x30000006ff147230 */ /* 0x000fe40000004100 */
[-C--:B------:R-:W-:Y:S01]  /*57e0*/  FFMA R19, R24, R0.reuse, R19 ;  /* 0x0000000018137223 */ /* 0x080fe20000000013 */
[----:B------:R-:W-:Y:S02]  /*57f0*/  HADD2.F32 R26, -RZ, R7.H1_H1 ;  /* 0x30000007ff1a7230 */ /* 0x000fe40000004100 */
[-C--:B------:R-:W-:Y:S01]  /*5800*/  FFMA R17, R18, R0.reuse, R17 ;  /* 0x0000000012117223 */ /* 0x080fe20000000011 */
[----:B-1----:R-:W-:Y:S02]  /*5810*/  HADD2.F32 R24, -RZ, R8.H0_H0 ;  /* 0x20000008ff187230 */ /* 0x002fe40000004100 */
[----:B------:R-:W-:Y:S01]  /*5820*/  FFMA R18, R20, R0, R29 ;  /* 0x0000000014127223 */ /* 0x000fe2000000001d */
[----:B------:R-:W-:-:S02]  /*5830*/  HADD2.F32 R28, -RZ, R9.H0_H0 ;  /* 0x20000009ff1c7230 */ /* 0x000fc40000004100 */
[----:B------:R-:W-:Y:S01]  /*5840*/  FFMA R20, R26, R0, R31 ;  /* 0x000000001a147223 */ /* 0x000fe2000000001f */
[----:B------:R-:W-:Y:S02]  /*5850*/  HADD2.F32 R26, -RZ, R8.H1_H1 ;  /* 0x30000008ff1a7230 */ /* 0x000fe40000004100 */
[----:B------:R-:W-:Y:S01]  /*5860*/  FMUL R25, R34, R2 ;  /* 0x0000000222197220 */ /* 0x000fe20000400000 */
[----:B------:R-:W-:Y:S02]  /*5870*/  HADD2.F32 R30, -RZ, R9.H1_H1 ;  /* 0x30000009ff1e7230 */ /* 0x000fe40000004100 */
[----:B------:R-:W-:Y:S01]  /*5880*/  FFMA R21, R24, R0, R21 ;  /* 0x0000000018157223 */ /* 0x000fe20000000015 */
[----:B------:R-:W-:Y:S01]  /*5890*/  FMUL R27, R36, R2 ;  /* 0x00000002241b7220 */ /* 0x000fe20000400000 */
[-C--:B------:R-:W-:Y:S01]  /*58a0*/  FFMA R24, R26, R0.reuse, R33 ;  /* 0x000000001a187223 */ /* 0x080fe20000000021 */
[-C--:B------:R-:W-:Y:S01]  /*58b0*/  FFMA R25, R28, R0.reuse, R25 ;  /* 0x000000001c197223 */ /* 0x080fe20000000019 */
[----:B------:R-:W-:Y:S01]  /*58c0*/  FFMA R26, R30, R0, R35 ;  /* 0x000000001e1a7223 */ /* 0x000fe20000000023 */
[----:B------:R-:W-:-:S02]  /*58d0*/  HADD2.F32 R28, -RZ, R10.H0_H0 ;  /* 0x2000000aff1c7230 */ /* 0x000fc40000004100 */
[----:B------:R-:W-:Y:S01]  /*58e0*/  FMUL R29, R38, R2 ;  /* 0x00000002261d7220 */ /* 0x000fe20000400000 */
[----:B------:R-:W-:Y:S01]  /*58f0*/  HADD2.F32 R30, -RZ, R10.H1_H1 ;  /* 0x3000000aff1e7230 */ /* 0x000fe20000004100 */
[----:B------:R-:W-:Y:S01]  /*5900*/  F2FP.F16.F32.PACK_AB R12, R12, R13 ;  /* 0x0000000d0c0c723e */ /* 0x000fe200000000ff */
[--C-:B------:R-:W-:Y:S02]  /*5910*/  HADD2.F32 R32, -RZ, R11.reuse.H0_H0 ;  /* 0x2000000bff207230 */ /* 0x100fe40000004100 */
[-C--:B------:R-:W-:Y:S01]  /*5920*/  FFMA R27, R28, R0.reuse, R27 ;  /* 0x000000001c1b7223 */ /* 0x080fe2000000001b */
[----:B------:R-:W-:Y:S02]  /*5930*/  HADD2.F32 R34, -RZ, R11.H1_H1 ;  /* 0x3000000bff227230 */ /* 0x000fe40000004100 */
[-C--:B------:R-:W-:Y:S01]  /*5940*/  FFMA R28, R30, R0.reuse, R37 ;  /* 0x000000001e1c7223 */ /* 0x080fe20000000025 */
[----:B------:R-:W-:Y:S01]  /*5950*/  F2FP.F16.F32.PACK_AB R13, R14, R15 ;  /* 0x0000000f0e0d723e */ /* 0x000fe200000000ff */
[-C--:B------:R-:W-:Y:S01]  /*5960*/  FFMA R29, R32, R0.reuse, R29 ;  /* 0x00000000201d7223 */ /* 0x080fe2000000001d */
[----:B------:R-:W-:Y:S01]  /*5970*/  F2FP.F16.F32.PACK_AB R25, R26, R25 ;  /* 0x000000191a19723e */ /* 0x000fe200000000ff */
[----:B------:R-:W-:Y:S01]  /*5980*/  FFMA R30, R34, R0, R39 ;  /* 0x00000000221e7223 */ /* 0x000fe20000000027 */
[----:B------:R-:W-:-:S02]  /*5990*/  F2FP.F16.F32.PACK_AB R14, R18, R17 ;  /* 0x00000011120e723e */ /* 0x000fc400000000ff */
[----:B------:R-:W-:Y:S02]  /*59a0*/  F2FP.F16.F32.PACK_AB R15, R20, R19 ;  /* 0x00000013140f723e */ /* 0x000fe400000000ff */
[----:B------:R-:W-:Y:S02]  /*59b0*/  F2FP.F16.F32.PACK_AB R26, R28, R27 ;  /* 0x0000001b1c1a723e */ /* 0x000fe400000000ff */
[----:B------:R-:W-:Y:S01]  /*59c0*/  F2FP.F16.F32.PACK_AB R24, R24, R21 ;  /* 0x000000151818723e */ /* 0x000fe200000000ff */
[----:B------:R1:W-:Y:S01]  /*59d0*/  STSM.16.MT88.4 [R16+0x32000], R12 ;  /* 0x0320000c10007844 */ /* 0x0003e20000004200 */
[----:B------:R-:W-:-:S05]  /*59e0*/  F2FP.F16.F32.PACK_AB R27, R30, R29 ;  /* 0x0000001d1e1b723e */ /* 0x000fca00000000ff */
        /* <DEDUP_REMOVED lines=11> */
[----:B------:R-:W-:Y:S02]  /*5aa0*/  UIADD3 UR9, UR45, 0xc0, URZ ;  /* 0x000000c02d097890 */ /* 0x000fe4000fffe03f */
[----:B------:R-:W-:Y:S01]  /*5ab0*/  UIADD3 UR8, UR47, 0x33000, URZ ;  /* 0x000330002f087890 */ /* 0x000fe2000fffe03f */
[----:B------:R-:W-:Y:S01]  /*5ac0*/  UMOV UR6, UR46 ;  /* 0x0000002e00067c82 */ /* 0x000fe20008000000 */
[----:B------:R-:W-:-:S03]  /*5ad0*/  UMOV UR10, UR46 ;  /* 0x0000002e000a7c82 */ /* 0x000fc60008000000 */
[----:B------:R2:W-:Y:S04]  /*5ae0*/  UTMASTG.2D [UR4], [UR60] ;  /* 0x000000043c0073b5 */ /* 0x0005e80008008000 */
[----:B------:R2:W-:Y:S01]  /*5af0*/  UTMASTG.2D [UR8], [UR60] ;  /* 0x000000083c0073b5 */ /* 0x0005e20008008000 */
[----:B------:R0:W-:Y:S01]  /*5b00*/  UTMACMDFLUSH ;  /* 0x00000000000079b7 */ /* 0x0001e20000000000 */
[----:B--2---:R-:W-:-:S04]  /*5b10*/  DEPBAR.LE SB0, 0x1 ;  /* 0x000080400000791a */ /* 0x004fc80000000000 */
.L_x_72:
[----:B------:R-:W-:Y:S05]  /*5b20*/  BSYNC B0 ;  /* 0x0000000000007941 */ /* 0x000fea0003800000 */
.L_x_71:
[----:B------:R-:W-:Y:S06]  /*5b30*/  BAR.SYNC.DEFER_BLOCKING 0x1, 0x100 ;  /* 0x0044000000007b1d */ /* 0x000fec0000010000 */
[----:B------:R-:W-:Y:S05]  /*5b40*/  @!P1 BRA `(.L_x_73) ;  /* 0x0000000000049947 */ /* 0x000fea0003800000 */
[----:B------:R-:W-:Y:S01]  /*5b50*/  BPT.TRAP 0x1 ;  /* 0x000000040000795c */ /* 0x000fe20000300000 */
.L_x_73:
[----:B------:R-:W-:-:S04]  /*5b60*/  ULEA UR4, UR56, UR47, 0x3 ;  /* 0x0000002f38047291 */ /* 0x000fc8000f8e183f */
[----:B------:R-:W-:-:S04]  /*5b70*/  UIADD3 UR4, UR4, 0x38520, URZ ;  /* 0x0003852004047890 */ /* 0x000fc8000fffe03f */
[----:B------:R-:W-:-:S09]  /*5b80*/  UPRMT UR4, UR43, 0x654, UR4 ;  /* 0x000006542b047896 */ /* 0x000fd20008000004 */
[----:B------:R-:W-:Y:S01]  /*5b90*/  SYNCS.ARRIVE.TRANS64.RED.A1T0 RZ, [UR4], RZ ;  /* 0x000000ffffff79a7 */ /* 0x000fe20008100404 */
[----:B------:R-:W-:Y:S05]  /*5ba0*/  @!P1 BRA `(.L_x_74) ;  /* 0x0000000000049947 */ /* 0x000fea0003800000 */
[----:B------:R-:W-:Y:S01]  /*5bb0*/  BPT.TRAP 0x1 ;  /* 0x000000040000795c */ /* 0x000fe20000300000 */
.L_x_74:
[----:B------:R-:W2:Y:S02]  /*5bc0*/  SYNCS.PHASECHK.TRANS64.TRYWAIT P3, [UR47+0x38510], R3 ;  /* 0x03851003ff0075a7 */ /* 0x000ea4000806016f */
[----:B--2---:R-:W-:Y:S05]  /*5bd0*/  @!P3 BRA `(.L_x_75) ;  /* 0x0000008c0064b947 */ /* 0x004fea0003800000 */
.L_x_276:
        /* <DEDUP_REMOVED lines=38> */
[-C--:B------:R-:W-:Y:S01]  /*5e40*/  FFMA R20, R26, R0.reuse, R111 ;  /* 0x000000001a147223 */ /* 0x080fe2000000006f */
[----:B------:R-:W-:Y:S02]  /*5e50*/  HADD2.F32 R26, -RZ, R8.H1_H1 ;  /* 0x30000008ff1a7230 */ /* 0x000fe40000004100 */
        /* <DEDUP_REMOVED lines=41> */
.L_x_77:
[----:B------:R-:W-:Y:S05]  /*60f0*/  BSYNC B0 ;  /* 0x0000000000007941 */ /* 0x000fea0003800000 */
.L_x_76:
[----:B------:R-:W-:Y:S06]  /*6100*/  BAR.SYNC.DEFER_BLOCKING 0x1, 0x100 ;  /* 0x0044000000007b1d */ /* 0x000fec0000010000 */
[----:B------:R-:W-:Y:S05]  /*6110*/  @!P1 BRA `(.L_x_78) ;  /* 0x0000000000049947 */ /* 0x000fea0003800000 */
[----:B------:R-:W-:Y:S01]  /*6120*/  BPT.TRAP 0x1 ;  /* 0x000000040000795c */ /* 0x000fe20000300000 */
.L_x_78:
[----:B------:R-:W-:-:S04]  /*6130*/  UIADD3 UR56, UR56, 0x1, URZ ;  /* 0x0000000138387890 */ /* 0x000fc8000fffe03f */
[----:B------:R-:W-:-:S04]  /*6140*/  UISETP.NE.AND UP0, UPT, UR56, 0x4, UPT ;  /* 0x000000043800788c */ /* 0x000fc8000bf05270 */
[----:B------:R-:W-:-:S04]  /*6150*/  USEL UR56, UR56, URZ, UP0 ;  /* 0x0000003f38387287 */ /* 0x000fc80008000000 */
[----:B------:R-:W-:-:S04]  /*6160*/  ULEA UR4, UR56, UR47, 0x3 ;  /* 0x0000002f38047291 */ /* 0x000fc8000f8e183f */
[----:B------:R-:W-:-:S04]  /*6170*/  UIADD3 UR4, UR4, 0x38520, URZ ;  /* 0x0003852004047890 */ /* 0x000fc8000fffe03f */
[----:B------:R-:W-:-:S09]  /*6180*/  UPRMT UR4, UR43, 0x654, UR4 ;  /* 0x000006542b047896 */ /* 0x000fd20008000004 */
[----:B------:R-:W-:Y:S01]  /*6190*/  SYNCS.ARRIVE.TRANS64.RED.A1T0 RZ, [UR4], RZ ;  /* 0x000000ffffff79a7 */ /* 0x000fe20008100404 */
[----:B------:R-:W-:Y:S05]  /*61a0*/  @!P1 BRA `(.L_x_79) ;  /* 0x0000000000049947 */ /* 0x000fea0003800000 */
[----:B------:R-:W-:Y:S01]  /*61b0*/  BPT.TRAP 0x1 ;  /* 0x000000040000795c */ /* 0x000fe20000300000 */
.L_x_79:
[----:B------:R-:W2:Y:S02]  /*61c0*/  SYNCS.PHASECHK.TRANS64.TRYWAIT P3, [UR47+0x38518], R3 ;  /* 0x03851803ff0075a7 */ /* 0x000ea4000806016f */
[----:B--2---:R-:W-:Y:S05]  /*61d0*/  @!P3 BRA `(.L_x_80) ;  /* 0x0000008400fcb947 */ /* 0x004fea0003800000 */
.L_x_277:
        /* <DEDUP_REMOVED lines=60> */
[----:B------:R-:W-:Y:S02]  /*65a0*/  F2FP.F16.F32.PACK_AB R34, R28, R25 ;  /* 0x000000191c22723e */ /* 0x000fe400000000ff */
        /* <DEDUP_REMOVED lines=20> */
.L_x_82:
[----:B------:R-:W-:Y:S05]  /*66f0*/  BSYNC B0 ;  /* 0x0000000000007941 */ /* 0x000fea0003800000 */
.L_x_81:
[----:B------:R-:W-:Y:S06]  /*6700*/  BAR.SYNC.DEFER_BLOCKING 0x1, 0x100 ;  /* 0x0044000000007b1d */ /* 0x000fec0000010000 */
[----:B------:R-:W-:Y:S05]  /*6710*/  @!P1 BRA `(.L_x_83) ;  /* 0x0000000000049947 */ /* 0x000fea0003800000 */
[----:B------:R-:W-:Y:S01]  /*6720*/  BPT.TRAP 0x1 ;  /* 0x000000040000795c */ /* 0x000fe20000300000 */
.L_x_83:
        /* <DEDUP_REMOVED lines=9> */
.L_x_84:
[----:B------:R-:W-:-:S05]  /*67c0*/  IMAD.MOV.U32 R3, RZ, RZ, 0x1 ;  /* 0x00000001ff037424 */ /* 0x000fca00078e00ff */
[----:B------:R-:W-:-:S04]  /*67d0*/  SHF.L.U32 R3, R3, 0x1f, RZ ;  /* 0x0000001f03037819 */ /* 0x000fc800000006ff */
[----:B------:R-:W2:Y:S02]  /*67e0*/  SYNCS.PHASECHK.TRANS64.TRYWAIT P3, [UR47+0x38500], R3 ;  /* 0x03850003ff0075a7 */ /* 0x000ea4000806016f */
[----:B--2---:R-:W-:Y:S05]  /*67f0*/  @!P3 BRA `(.L_x_85) ;  /* 0x00000080008cb947 */ /* 0x004fea0003800000 */
.L_x_278:
        /* <DEDUP_REMOVED lines=81> */
.L_x_87:
[----:B------:R-:W-:Y:S05]  /*6d10*/  BSYNC B0 ;  /* 0x0000000000007941 */ /* 0x000fea0003800000 */
.L_x_86:
[----:B------:R-:W-:Y:S06]  /*6d20*/  BAR.SYNC.DEFER_BLOCKING 0x1, 0x100 ;  /* 0x0044000000007b1d */ /* 0x000fec0000010000 */
[----:B------:R-:W-:Y:S05]  /*6d30*/  @!P1 BRA `(.L_x_88) ;  /* 0x0000000000049947 */ /* 0x000fea0003800000 */
[----:B------:R-:W-:Y:S01]  /*6d40*/  BPT.TRAP 0x1 ;  /* 0x000000040000795c */ /* 0x000fe20000300000 */
.L_x_88:
        /* <DEDUP_REMOVED lines=9> */
.L_x_89:
[----:B------:R-:W2:Y:S02]  /*6de0*/  SYNCS.PHASECHK.TRANS64.TRYWAIT P3, [UR47+0x38508], R3 ;  /* 0x03850803ff0075a7 */ /* 0x000ea4000806016f */
[----:B--2---:R-:W-:Y:S05]  /*6df0*/  @!P3 BRA `(.L_x_90) ;  /* 0x0000007c0024b947 */ /* 0x004fea0003800000 */
.L_x_279:
        /* <DEDUP_REMOVED lines=81> */
.L_x_92:
[----:B------:R-:W-:Y:S05]  /*7310*/  BSYNC B0 ;  /* 0x0000000000007941 */ /* 0x000fea0003800000 */
.L_x_91:
[----:B------:R-:W-:Y:S06]  /*7320*/  BAR.SYNC.DEFER_BLOCKING 0x1, 0x100 ;  /* 0x0044000000007b1d */ /* 0x000fec0000010000 */
[----:B------:R-:W-:Y:S05]  /*7330*/  @!P1 BRA `(.L_x_93) ;  /* 0x0000000000049947 */ /* 0x000fea0003800000 */
[----:B------:R-:W-:Y:S01]  /*7340*/  BPT.TRAP 0x1 ;  /* 0x000000040000795c */ /* 0x000fe20000300000 */
.L_x_93:
        /* <DEDUP_REMOVED lines=9> */
.L_x_94:
[----:B------:R-:W2:Y:S02]  /*73e0*/  SYNCS.PHASECHK.TRANS64.TRYWAIT P3, [UR47+0x38510], R3 ;  /* 0x03851003ff0075a7 */ /* 0x000ea4000806016f */
[----:B--2---:R-:W-:Y:S05]  /*73f0*/  @!P3 BRA `(.L_x_95) ;  /* 0x0000007400bcb947 */ /* 0x004fea0003800000 */
.L_x_280:
        /* <DEDUP_REMOVED lines=33> */
[--C-:B-1----:R-:W-:Y:S02]  /*7610*/  HADD2.F32 R26, -RZ, R8.reuse.H0_H0 ;  /* 0x20000008ff1a7230 */ /* 0x102fe40000004100 */
[-C--:B------:R-:W-:Y:S01]  /*7620*/  FFMA R19, R20, R0.reuse, R19 ;  /* 0x0000000014137223 */ /* 0x080fe20000000013 */
[----:B------:R-:W-:Y:S02]  /*7630*/  HADD2.F32 R28, -RZ, R8.H1_H1 ;  /* 0x30000008ff1c7230 */ /* 0x000fe40000004100 */
[----:B------:R-:W-:Y:S01]  /*7640*/  FFMA R20, R24, R0, R143 ;  /* 0x0000000018147223 */ /* 0x000fe2000000008f */
[----:B------:R-:W-:-:S02]  /*7650*/  HADD2.F32 R30, -RZ, R9.H0_H0 ;  /* 0x20000009ff1e7230 */ /* 0x000fc40000004100 */
[-C--:B------:R-:W-:Y:S01]  /*7660*/  FFMA R21, R26, R0.reuse, R21 ;  /* 0x000000001a157223 */ /* 0x080fe20000000015 */
[----:B------:R-:W-:Y:S02]  /*7670*/  HADD2.F32 R12, -RZ, R4.H1_H1 ;  /* 0x30000004ff0c7230 */ /* 0x000fe40000004100 */
[-C--:B------:R-:W-:Y:S01]  /*7680*/  FFMA R24, R28, R0.reuse, R145 ;  /* 0x000000001c187223 */ /* 0x080fe20000000091 */
[----:B------:R-:W-:Y:S02]  /*7690*/  HADD2.F32 R26, -RZ, R9.H1_H1 ;  /* 0x30000009ff1a7230 */ /* 0x000fe40000004100 */
[-C--:B------:R-:W-:Y:S01]  /*76a0*/  FFMA R25, R30, R0.reuse, R25 ;  /* 0x000000001e197223 */ /* 0x080fe20000000019 */
[--C-:B------:R-:W-:Y:S02]  /*76b0*/  HADD2.F32 R28, -RZ, R10.reuse.H0_H0 ;  /* 0x2000000aff1c7230 */ /* 0x100fe40000004100 */
[----:B------:R-:W-:Y:S01]  /*76c0*/  FFMA R12, R12, R0, R137 ;  /* 0x000000000c0c7223 */ /* 0x000fe20000000089 */
[----:B------:R-:W-:-:S02]  /*76d0*/  HADD2.F32 R30, -RZ, R10.H1_H1 ;  /* 0x3000000aff1e7230 */ /* 0x000fc40000004100 */
[-C--:B------:R-:W-:Y:S01]  /*76e0*/  FFMA R26, R26, R0.reuse, R147 ;  /* 0x000000001a1a7223 */ /* 0x080fe20000000093 */
        /* <DEDUP_REMOVED lines=34> */
.L_x_97:
[----:B------:R-:W-:Y:S05]  /*7910*/  BSYNC B0 ;  /* 0x0000000000007941 */ /* 0x000fea0003800000 */
.L_x_96:
[----:B------:R-:W-:Y:S06]  /*7920*/  BAR.SYNC.DEFER_BLOCKING 0x1, 0x100 ;  /* 0x0044000000007b1d */ /* 0x000fec0000010000 */
[----:B------:R-:W-:Y:S05]  /*7930*/  @!P1 BRA `(.L_x_98) ;  /* 0x0000000000049947 */ /* 0x000fea0003800000 */
[----:B------:R-:W-:Y:S01]  /*7940*/  BPT.TRAP 0x1 ;  /* 0x000000040000795c */ /* 0x000fe20000300000 */
.L_x_98:
        /* <DEDUP_REMOVED lines=9> */
.L_x_99:
[----:B------:R-:W2:Y:S02]  /*79e0*/  SYNCS.PHASECHK.TRANS64.TRYWAIT P3, [UR47+0x38518], R3 ;  /* 0x03851803ff0075a7 */ /* 0x000ea4000806016f */
[----:B--2---:R-:W-:Y:S05]  /*79f0*/  @!P3 BRA `(.L_x_100) ;  /* 0x000000700054b947 */ /* 0x004fea0003800000 */
.L_x_281:
[----:B------:R-:W-:Y:S05]  /*7a00*/  @P0 WARPSYNC.ALL ;  /* 0x0000000000000948 */ /* 0x000fea0003800000 */
[----:B------:R-:W2:Y:S01]  /*7a10*/  @P0 LDSM.16.MT88.4 R4, [R16+0x36000] ;  /* 0x036000001004083b */ /* 0x000ea20000004200 */
[-C--:B------:R-:W-:Y:S01]  /*7a20*/  FMUL R74, R74, R2.reuse ;  /* 0x000000024a4a7220 */ /* 0x080fe20000400000 */
[-C--:B-1----:R-:W-:Y:S01]  /*7a30*/  FMUL R14, R75, R2.reuse ;  /* 0x000000024b0e7220 */ /* 0x082fe20000400000 */
        /* <DEDUP_REMOVED lines=19> */
[----:B------:R-:W-:Y:S02]  /*7b70*/  HADD2.F32 R21, -RZ, R7.H0_H0 ;  /* 0x20000007ff157230 */ /* 0x000fe40000004100 */
[-C--:B------:R-:W-:Y:S01]  /*7b80*/  FFMA R15, R15, R0.reuse, R74 ;  /* 0x000000000f0f7223 */ /* 0x080fe2000000004a */
[--C-:B-1----:R-:W-:Y:S02]  /*7b90*/  HADD2.F32 R25, -RZ, R8.reuse.H0_H0 ;  /* 0x20000008ff197230 */ /* 0x102fe40000004100 */
[-C--:B------:R-:W-:Y:S01]  /*7ba0*/  FFMA R14, R5, R0.reuse, R14 ;  /* 0x00000000050e7223 */ /* 0x080fe2000000000e */
[----:B------:R-:W-:Y:S02]  /*7bb0*/  HADD2.F32 R27, -RZ, R8.H1_H1 ;  /* 0x30000008ff1b7230 */ /* 0x000fe40000004100 */
[----:B------:R-:W-:Y:S01]  /*7bc0*/  FFMA R21, R21, R0, R78 ;  /* 0x0000000015157223 */ /* 0x000fe2000000004e */
[----:B------:R-:W-:-:S02]  /*7bd0*/  HADD2.F32 R29, -RZ, R9.H0_H0 ;  /* 0x20000009ff1d7230 */ /* 0x000fc40000004100 */
[-C--:B------:R-:W-:Y:S01]  /*7be0*/  FFMA R25, R25, R0.reuse, R80 ;  /* 0x0000000019197223 */ /* 0x080fe20000000050 */
[--C-:B------:R-:W-:Y:S02]  /*7bf0*/  HADD2.F32 R3, -RZ, R4.reuse.H0_H0 ;  /* 0x20000004ff037230 */ /* 0x100fe40000004100 */
[-C--:B------:R-:W-:Y:S01]  /*7c00*/  FFMA R24, R27, R0.reuse, R24 ;  /* 0x000000001b187223 */ /* 0x080fe20000000018 */
[----:B------:R-:W-:Y:S02]  /*7c10*/  HADD2.F32 R13, -RZ, R4.H1_H1 ;  /* 0x30000004ff0d7230 */ /* 0x000fe40000004100 */
[-C--:B------:R-:W-:Y:S01]  /*7c20*/  FFMA R29, R29, R0.reuse, R82 ;  /* 0x000000001d1d7223 */ /* 0x080fe20000000052 */
[--C-:B------:R-:W-:Y:S02]  /*7c30*/  HADD2.F32 R17, -RZ, R6.reuse.H0_H0 ;  /* 0x20000006ff117230 */ /* 0x100fe40000004100 */
[----:B------:R-:W-:Y:S01]  /*7c40*/  FFMA R3, R3, R0, R72 ;  /* 0x0000000003037223 */ /* 0x000fe20000000048 */
[----:B------:R-:W-:-:S02]  /*7c50*/  HADD2.F32 R19, -RZ, R6.H1_H1 ;  /* 0x30000006ff137230 */ /* 0x000fc40000004100 */
        /* <DEDUP_REMOVED lines=40> */
[----:B------:R2:W-:Y:S02]  /*7ee0*/  UTMASTG.2D [UR8], [UR60] ;  /* 0x000000083c0073b5 */ /* 0x0005e40008008000 */
[----:B--2---:R0:W-:Y:S02]  /*7ef0*/  UTMACMDFLUSH ;  /* 0x00000000000079b7 */ /* 0x0041e40000000000 */
.L_x_102:
[----:B------:R-:W-:Y:S05]  /*7f00*/  BSYNC B0 ;  /* 0x0000000000007941 */ /* 0x000fea0003800000 */
.L_x_101:
[----:B------:R-:W-:Y:S04]  /*7f10*/  BSSY B0, `(.L_x_103) ;  /* 0x0000003000007945 */ /* 0x000fe80003800000 */
[----:B------:R-:W-:Y:S05]  /*7f20*/  @!P2 BRA `(.L_x_104) ;  /* 0x000000000004a947 */ /* 0x000fea0003800000 */
[----:B------:R-:W-:-:S04]  /*7f30*/  DEPBAR.LE SB0, 0x1 ;  /* 0x000080400000791a */ /* 0x000fc80000000000 */
.L_x_104:
[----:B------:R-:W-:Y:S05]  /*7f40*/  BSYNC B0 ;  /* 0x0000000000007941 */ /* 0x000fea0003800000 */
.L_x_103:
[----:B------:R-:W-:Y:S06]  /*7f50*/  BAR.SYNC.DEFER_BLOCKING 0x1, 0x100 ;  /* 0x0044000000007b1d */ /* 0x000fec0000010000 */
[----:B------:R-:W-:Y:S05]  /*7f60*/  @!P1 BRA `(.L_x_105) ;  /* 0x0000000000049947 */ /* 0x000fea0003800000 */
[----:B------:R-:W-:Y:S01]  /*7f70*/  BPT.TRAP 0x1 ;  /* 0x000000040000795c */ /* 0x000fe20000300000 */
.L_x_105:
[----:B------:R-:W-:Y:S02]  /*7f80*/  UIADD3 UR4, UR7, 0x1, URZ ;  /* 0x0000000107047890 */ /* 0x000fe4000fffe03f */
[----:B------:R-:W-:Y:S02]  /*7f90*/  UISETP.NE.AND UP1, UPT, UR50, 0x3, UPT ;  /* 0x000000033200788c */ /* 0x000fe4000bf25270 */
[----:B------:R-:W-:-:S04]  /*7fa0*/  UISETP.NE.AND UP0, UPT, UR4, 0x4, UPT ;  /* 0x000000040400788c */ /* 0x000fc8000bf05270 */
[----:B------:R-:W-:Y:S01]  /*7fb0*/  USEL UR4, UR4, URZ, UP0 ;  /* 0x0000003f04047287 */ /* 0x000fe20008000000 */
[----:B------:R-:W-:-:S03]  /*7fc0*/  PLOP3.LUT P2, PT, PT, PT, UP1, 0x80, 0x0 ;  /* 0x000000000000781c */ /* 0x000fc60003f4f018 */
[----:B------:R-:W-:Y:S02]  /*7fd0*/  ULEA UR5, UR4, UR47, 0x3 ;  /* 0x0000002f04057291 */ /* 0x000fe4000f8e183f */
[----:B------:R-:W-:Y:S02]  /*7fe0*/  UIADD3 UR4, UR4, 0x1, URZ ;  /* 0x0000000104047890 */ /* 0x000fe4000fffe03f */
[----:B------:R-:W-:Y:S02]  /*7ff0*/  UIADD3 UR5, UR5, 0x38520, URZ ;  /* 0x0003852005057890 */ /* 0x000fe4000fffe03f */
[----:B------:R-:W-:Y:S02]  /*8000*/  UISETP.NE.AND UP0, UPT, UR4, 0x4, UPT ;  /* 0x000000040400788c */ /* 0x000fe4000bf05270 */
[----:B------:R-:W-:Y:S02]  /*8010*/  UPRMT UR5, UR43, 0x654, UR5 ;  /* 0x000006542b057896 */ /* 0x000fe40008000005 */
[----:B------:R-:W-:-:S07]  /*8020*/  USEL UR56, UR4, URZ, UP0 ;  /* 0x0000003f04387287 */ /* 0x000fce0008000000 */
[----:B------:R-:W-:Y:S01]  /*8030*/  SYNCS.ARRIVE.TRANS64.RED.A1T0 RZ, [UR5], RZ ;  /* 0x000000ffffff79a7 */ /* 0x000fe20008100405 */
[----:B------:R-:W-:Y:S05]  /*8040*/  @!P2 BRA `(.L_x_106) ;  /* 0x000000000004a947 */ /* 0x000fea0003800000 */
[----:B------:R-:W-:Y:S01]  /*8050*/  BPT.TRAP 0x1 ;  /* 0x000000040000795c */ /* 0x000fe20000300000 */
.L_x_106:
[----:B------:R-:W-:Y:S01]  /*8060*/  ULEA UR4, UR39, UR47, 0x3 ;  /* 0x0000002f27047291 */ /* 0x000fe2000f8e183f */
[----:B------:R-:W-:-:S08]  /*8070*/  SHF.L.U32 R0, R156, 0x1f, RZ ;  /* 0x0000001f9c007819 */ /* 0x000fd000000006ff */
[----:B------:R-:W2:Y:S02]  /*8080*/  SYNCS.PHASECHK.TRANS64.TRYWAIT P0, [UR4+0x38400], R0 ;  /* 0x03840000ff0075a7 */ /* 0x000ea40008000144 */
[----:B--2---:R-:W-:Y:S05]  /*8090*/  @!P0 BRA `(.L_x_107) ;  /* 0x0000006800c48947 */ /* 0x004fea0003800000 */
.L_x_282:
[----:B------:R-:W-:-:S09]  /*80a0*/  ULEA UR5, UR39, UR47, 0x4 ;  /* 0x0000002f27057291 */ /* 0x000fd2000f8e203f */
[----:B-1----:R-:W1:Y:S01]  /*80b0*/  LDS.128 R16, [UR5+0x38550] ;  /* 0x03855005ff107984 */ /* 0x002e620008000c00 */
[----:B------:R-:W-:Y:S01]  /*80c0*/  @!PT LDS RZ, [RZ] ;  /* 0x00000000fffff984 */ /* 0x000fe20000000800 */
[----:B------:R-:W-:Y:S01]  /*80d0*/  @!PT LDS RZ, [RZ] ;  /* 0x00000000fffff984 */ /* 0x000fe20000000800 */
[----:B------:R-:W-:Y:S01]  /*80e0*/  @!PT LDS RZ, [RZ] ;  /* 0x00000000fffff984 */ /* 0x000fe20000000800 */
[----:B------:R-:W-:Y:S01]  /*80f0*/  @!PT LDS RZ, [RZ] ;  /* 0x00000000fffff984 */ /* 0x000fe20000000800 */
[----:B------:R3:W-:Y:S06]  /*8100*/  MEMBAR.ALL.CTA ;  /* 0x0000000000007992 */ /* 0x0007ec0000008000 */
[----:B---3--:R-:W3:Y:S01]  /*8110*/  FENCE.VIEW.ASYNC.S ;  /* 0x00000000000073c6 */ /* 0x008ee20000000000 */
[----:B------:R-:W-:Y:S05]  /*8120*/  @!P2 BRA `(.L_x_108) ;  /* 0x000000000004a947 */ /* 0x000fea0003800000 */
[----:B------:R-:W-:Y:S01]  /*8130*/  BPT.TRAP 0x1 ;  /* 0x000000040000795c */ /* 0x000fe20000300000 */
.L_x_108:
[----:B-1----:R-:W-:Y:S01]  /*8140*/  ISETP.NE.AND P0, PT, R19, RZ, PT ;  /* 0x000000ff1300720c */ /* 0x002fe20003f05270 */
[----:B------:R-:W-:Y:S01]  /*8150*/  UIADD3 UR4, UR4, 0x38440, URZ ;  /* 0x0003844004047890 */ /* 0x000fe2000fffe03f */
[CC--:B------:R-:W-:Y:S02]  /*8160*/  ISETP.NE.AND P2, PT, R157.reuse, R18.reuse, PT ;  /* 0x000000129d00720c */ /* 0x0c0fe40003f45270 */
[----:B------:R-:W-:Y:S01]  /*8170*/  ISETP.EQ.OR P0, PT, R157, R18, !P0 ;  /* 0x000000129d00720c */ /* 0x000fe20004702670 */
[----:B------:R-:W-:-:S09]  /*8180*/  UPRMT UR4, UR43, 0x654, UR4 ;  /* 0x000006542b047896 */ /* 0x000fd20008000004 */
[----:B---3--:R-:W-:Y:S03]  /*8190*/  SYNCS.ARRIVE.TRANS64.RED.A1T0 RZ, [UR4], RZ ;  /* 0x000000ffffff79a7 */ /* 0x008fe60008100404 */
[----:B------:R-:W-:Y:S05]  /*81a0*/  @P0 BRA `(.L_x_109) ;  /* 0x0000000000fc0947 */ /* 0x000fea0003800000 */
[----:B------:R-:W-:-:S13]  /*81b0*/  ISETP.NE.AND P0, PT, RZ, UR55, PT ;  /* 0x00000037ff007c0c */ /* 0x000fda000bf05270 */
[----:B------:R-:W-:Y:S05]  /*81c0*/  @P0 BRA `(.L_x_109) ;  /* 0x0000000000f40947 */ /* 0x000fea0003800000 */
[----:B--2---:R-:W1:Y:S01]  /*81d0*/  S2R R0, SR_LANEID ;  /* 0x0000000000007919 */ /* 0x004e620000000000 */
[----:B------:R-:W-:Y:S01]  /*81e0*/  ELECT P0, URZ, PT ;  /* 0x00000000003f782f */ /* 0x000fe20003800000 */
[----:B------:R-:W-:Y:S01]  /*81f0*/  BSSY B0, `(.L_x_110) ;  /* 0x000002f000007945 */ /* 0x000fe20003800000 */
[----:B-1----:R-:W-:-:S11]  /*8200*/  IMAD.SHL.U32 R15, R0, 0x4, RZ ;  /* 0x00000004000f7824 */ /* 0x002fd600078e00ff */
[----:B------:R-:W-:Y:S05]  /*8210*/  @!P0 BRA `(.L_x_111) ;  /* 0x0000000000b08947 */ /* 0x000fea0003800000 */
[----:B------:R-:W-:Y:S01]  /*8220*/  IMAD.SHL.U32 R0, R18, 0x8, RZ ;  /* 0x0000000812007824 */ /* 0x000fe200078e00ff */
[----:B------:R-:W-:Y:S01]  /*8230*/  SHF.R.S32.HI R3, RZ, 0x1f, R18 ;  /* 0x0000001fff037819 */ /* 0x000fe20000011412 */
[----:B------:R-:W-:-:S03]  /*8240*/  ULDC.64 UR4, c[0x0][0x820] ;  /* 0x0002080000047ab9 */ /* 0x000fc60000000a00 */
[----:B------:R-:W-:Y:S02]  /*8250*/  SHF.L.U64.HI R8, R18, 0x3, R3 ;  /* 0x0000000312087819 */ /* 0x000fe40000010203 */
[----:B------:R-:W-:Y:S01]  /*8260*/  IADD3 R4, P0, R0, UR4, RZ ;  /* 0x0000000400047c10 */ /* 0x000fe2000ff1e0ff */
[----:B------:R-:W1:Y:S03]  /*8270*/  LDC.64 R2, c[0x0][0x290] ;  /* 0x0000a400ff027b82 */ /* 0x000e660000000a00 */
[----:B------:R-:W-:Y:S01]  /*8280*/  IADD3.X R5, R8, UR5, RZ, P0, !PT ;  /* 0x0000000508057c10 */ /* 0x000fe200087fe4ff */
[----:B------:R-:W-:-:S05]  /*8290*/  ULDC.64 UR4, c[0x0][0x818] ;  /* 0x0002060000047ab9 */ /* 0x000fca0000000a00 */
[----:B------:R-:W2:Y:S01]  /*82a0*/  LDG.E.64 R4, desc[UR58][R4.64] ;  /* 0x0000003a04047981 */ /* 0x000ea2000c1e1b00 */
[----:B-1----:R-:W-:Y:S01]  /*82b0*/  IMAD.WIDE R6, R18, 0xc, R2 ;  /* 0x0000000c12067825 */ /* 0x002fe200078e0202 */
[----:B------:R-:W-:Y:S02]  /*82c0*/  IADD3 R2, P0, R0, UR4, RZ ;  /* 0x0000000400027c10 */ /* 0x000fe4000ff1e0ff */
[----:B------:R-:W1:Y:S02]  /*82d0*/  LDS R0, [UR49+0x1c] ;  /* 0x00001c31ff007984 */ /* 0x000e640008000800 */
[----:B------:R-:W-:Y:S02]  /*82e0*/  IADD3.X R3, R8, UR5, RZ, P0, !PT ;  /* 0x0000000508037c10 */ /* 0x000fe400087fe4ff */
[----:B------:R-:W3:Y:S04]  /*82f0*/  LDG.E R12, desc[UR58][R6.64] ;  /* 0x0000003a060c7981 */ /* 0x000ee8000c1e1900 */
[----:B------:R4:W5:Y:S04]  /*8300*/  LDG.E R13, desc[UR58][R6.64+0x4] ;  /* 0x0000043a060d7981 */ /* 0x000968000c1e1900 */
[----:B------:R-:W5:Y:S01]  /*8310*/  LDG.E.64 R2, desc[UR58][R2.64] ;  /* 0x0000003a02027981 */ /* 0x000f62000c1e1b00 */
[----:B------:R-:W-:-:S03]  /*8320*/  IMAD.U32 R8, RZ, RZ, UR49 ;  /* 0x00000031ff087e24 */ /* 0x000fc6000f8e00ff */
[----:B------:R-:W-:Y:S02]  /*8330*/  STS [UR49+0x30], RZ ;  /* 0x000030ffff007988 */ /* 0x000fe40008000831 */
[----:B------:R-:W-:Y:S02]  /*8340*/  SHF.R.U64 R8, R8, 0x4, RZ ;  /* 0x0000000408087819 */ /* 0x000fe400000012ff */
[----:B----4-:R-:W-:-:S03]  /*8350*/  CS2R R6, SRZ ;  /* 0x0000000000067805 */ /* 0x010fc6000001ff00 */
[----:B------:R-:W-:Y:S04]  /*8360*/  STS [UR49+0x10], R8 ;  /* 0x00001008ff007988 */ /* 0x000fe80008000831 */
[----:B------:R-:W-:Y:S01]  /*8370*/  STS [UR49+0x14], R8 ;  /* 0x00001408ff007988 */ /* 0x000fe20008000831 */
[C---:B--2---:R-:W-:Y:S01]  /*8380*/  SHF.L.U64.HI R11, R4.reuse, 0x1, R5 ;  /* 0x00000001040b7819 */ /* 0x044fe20000010205 */
[----:B------:R-:W-:-:S03]  /*8390*/  IMAD.SHL.U32 R10, R4, 0x2, RZ ;  /* 0x00000002040a7824 */ /* 0x000fc600078e00ff */
[----:B------:R-:W-:Y:S02]  /*83a0*/  LOP3.LUT R11, R11, 0x1fffffff, RZ, 0xc0, !PT ;  /* 0x1fffffff0b0b7812 */ /* 0x000fe400078ec0ff */
[----:B------:R-:W-:Y:S02]  /*83b0*/  LOP3.LUT R10, R10, 0xfffffffe, RZ, 0xc0, !PT ;  /* 0xfffffffe0a0a7812 */ /* 0x000fe400078ec0ff */
[--C-:B------:R-:W-:Y:S02]  /*83c0*/  SHF.R.U32.HI R5, RZ, 0x4, R11.reuse ;  /* 0x00000004ff057819 */ /* 0x100fe4000001160b */
[----:B------:R-:W-:Y:S02]  /*83d0*/  SHF.R.U64 R10, R10, 0x4, R11 ;  /* 0x000000040a0a7819 */ /* 0x000fe4000000120b */
[----:B-1----:R-:W-:-:S03]  /*83e0*/  LOP3.LUT R0, R0, 0xf, R5, 0xb8, !PT ;  /* 0x0000000f00007812 */ /* 0x002fc600078eb805 */
[----:B------:R-:W-:Y:S04]  /*83f0*/  STS [UR49+0xc], R10 ;  /* 0x00000c0aff007988 */ /* 0x000fe80008000831 */
[----:B------:R-:W-:Y:S01]  /*8400*/  STS [UR49+0x1c], R0 ;  /* 0x00001c00ff007988 */ /* 0x000fe20008000831 */
[----:B---3--:R-:W-:-:S03]  /*8410*/  VIADD R4, R12, 0xffffffff ;  /* 0xffffffff0c047836 */ /* 0x008fc60000000000 */
[----:B------:R-:W1:Y:S04]  /*8420*/  LDS R5, [UR49+0x1c] ;  /* 0x00001c31ff057984 */ /* 0x000e680008000800 */
[----:B-----5:R-:W-:Y:S01]  /*8430*/  STS.64 [UR49], R2 ;  /* 0x00000002ff007988 */ /* 0x020fe20008000a31 */
[----:B-1----:R-:W-:-:S05]  /*8440*/  LOP3.LUT R5, R5, 0xf0, RZ, 0xb8, !PT ;  /* 0x000000f005057812 */ /* 0x002fca00078eb8ff */
[----:B------:R1:W-:Y:S04]  /*8450*/  STS [UR49+0x1c], R5 ;  /* 0x00001c05ff007988 */ /* 0x0003e80008000831 */
[----:B------:R-:W2:Y:S01]  /*8460*/  LDS R9, [UR49+0x1c] ;  /* 0x00001c31ff097984 */ /* 0x000ea20008000800 */
[----:B-1----:R-:W-:-:S05]  /*8470*/  VIADD R5, R13, 0xffffffff ;  /* 0xffffffff0d057836 */ /* 0x002fca0000000000 */
[----:B------:R-:W-:Y:S01]  /*8480*/  STS.128 [UR49+0x20], R4 ;  /* 0x00002004ff007988 */ /* 0x000fe20008000c31 */
[----:B--2---:R-:W-:-:S05]  /*8490*/  LOP3.LUT R9, R9, 0xf00, RZ, 0xb8, !PT ;  /* 0x00000f0009097812 */ /* 0x004fca00078eb8ff */
[----:B------:R-:W-:Y:S04]  /*84a0*/  STS.64 [UR49+0x18], R8 ;  /* 0x00001808ff007988 */ /* 0x000fe80008000a31 */
[----:B------:R-:W1:Y:S02]  /*84b0*/  LDS R14, [UR49+0x1c] ;  /* 0x00001c31ff0e7984 */ /* 0x000e640008000800 */
[----:B-1----:R-:W-:-:S05]  /*84c0*/  LOP3.LUT R0, R14, 0xf000, RZ, 0xb8, !PT ;  /* 0x0000f0000e007812 */ /* 0x002fca00078eb8ff */
[----:B------:R1:W-:Y:S02]  /*84d0*/  STS [UR49+0x1c], R0 ;  /* 0x00001c00ff007988 */ /* 0x0003e40008000831 */
.L_x_111:
[----:B------:R-:W-:Y:S05]  /*84e0*/  BSYNC B0 ;  /* 0x0000000000007941 */ /* 0x000fea0003800000 */
.L_x_110:
[----:B------:R-:W-:Y:S01]  /*84f0*/  NOP ;  /* 0x0000000000007918 */ /* 0x000fe20000000000 */
[----:B------:R2:W3:Y:S01]  /*8500*/  LDS R5, [R15+UR49] ;  /* 0x000000310f057984 */ /* 0x0004e20008000800 */
[----:B------:R-:W-:Y:S02]  /*8510*/  ELECT P0, URZ, PT ;  /* 0x00000000003f782f */ /* 0x000fe40003800000 */
[----:B------:R-:W-:Y:S01]  /*8520*/  IADD3 R2, P3, R15, UR60, RZ ;  /* 0x0000003c0f027c10 */ /* 0x000fe2000ff7e0ff */
[----:B------:R-:W-:Y:S04]  /*8530*/  BSSY B0, `(.L_x_112) ;  /* 0x0000005000007945 */ /* 0x000fe80003800000 */
[----:B------:R-:W-:-:S06]  /*8540*/  IMAD.X R3, RZ, RZ, UR61, P3 ;  /* 0x0000003dff037e24 */ /* 0x000fcc00098e06ff */
[----:B--2---:R-:W-:Y:S05]  /*8550*/  @!P0 BRA `(.L_x_113) ;  /* 0x0000000000088947 */ /* 0x004fea0003800000 */
[----:B------:R0:W-:Y:S01]  /*8560*/  UTMACMDFLUSH ;  /* 0x00000000000079b7 */ /* 0x0001e20000000000 */
[----:B------:R-:W-:-:S04]  /*8570*/  DEPBAR.LE SB0, 0x0 ;  /* 0x000080000000791a */ /* 0x000fc80000000000 */
.L_x_113:
[----:B------:R-:W-:Y:S05]  /*8580*/  BSYNC B0 ;  /* 0x0000000000007941 */ /* 0x000fea0003800000 */
.L_x_112:
[----:B---3--:R3:W5:Y:S02]  /*8590*/  ATOMG.E.EXCH.STRONG.GPU PT, RZ, [R2], R5 ;  /* 0x0000000502ff73a8 */ /* 0x00876400041ee100 */
.L_x_109:
[----:B------:R-:W-:Y:S01]  /*85a0*/  R2UR UR4, R155 ;  /* 0x000000009b0472ca */ /* 0x000fe200000e0000 */
[----:B------:R-:W-:Y:S01]  /*85b0*/  UIADD3 UR39, UR39, 0x1, URZ ;  /* 0x0000000127277890 */ /* 0x000fe2000fffe03f */
[----:B------:R-:W-:Y:S01]  /*85c0*/  ISETP.NE.AND P0, PT, R19, RZ, PT ;  /* 0x000000ff1300720c */ /* 0x000fe20003f05270 */
[----:B------:R-:W-:Y:S01]  /*85d0*/  UIADD3 UR36, UR36, 0x8, URZ ;  /* 0x0000000824247890 */ /* 0x000fe2000fffe03f */
[----:B-12---:R-:W-:Y:S01]  /*85e0*/  SEL R0, RZ, 0x1, !P2 ;  /* 0x00000001ff007807 */ /* 0x006fe20005000000 */
[----:B------:R-:W-:-:S04]  /*85f0*/  UISETP.NE.AND UP3, UPT, UR39, 0x8, UPT ;  /* 0x000000082700788c */ /* 0x000fc8000bf65270 */
[----:B------:R-:W-:Y:S02]  /*8600*/  USEL UR6, URZ, 0x1, UP3 ;  /* 0x000000013f067887 */ /* 0x000fe40009800000 */
[----:B------:R-:W-:Y:S02]  /*8610*/  USEL UR39, UR39, URZ, UP3 ;  /* 0x0000003f27277287 */ /* 0x000fe40009800000 */
[----:B------:R-:W-:Y:S02]  /*8620*/  UIADD3 UR4, UR4, 0x3f, URZ ;  /* 0x0000003f04047890 */ /* 0x000fe4000fffe03f */
[----:B------:R-:W-:Y:S02]  /*8630*/  LOP3.LUT R156, R156, UR6, RZ, 0x3c, !PT ;  /* 0x000000069c9c7c12 */ /* 0x000fe4000f8e3cff */
[----:B------:R-:W-:-:S04]  /*8640*/  USHF.R.S32.HI UR5, URZ, 0x1f, UR4 ;  /* 0x0000001f3f057899 */ /* 0x000fc80008011404 */
[----:B------:R-:W-:-:S04]  /*8650*/  ULEA.HI UR5, UR5, UR4, URZ, 0x6 ;  /* 0x0000000405057291 */ /* 0x000fc8000f8f303f */
[----:B------:R-:W-:-:S04]  /*8660*/  USHF.R.S32.HI UR5, URZ, 0x6, UR5 ;  /* 0x000000063f057899 */ /* 0x000fc80008011405 */
[----:B------:R-:W-:-:S04]  /*8670*/  UIADD3 UR37, UR37, UR5, URZ ;  /* 0x0000000525257290 */ /* 0x000fc8000fffe03f */
[----:B------:R-:W-:Y:S02]  /*8680*/  USHF.R.U32.HI UR4, URZ, 0x3, UR37 ;  /* 0x000000033f047899 */ /* 0x000fe40008011625 */
[----:B------:R-:W-:Y:S02]  /*8690*/  UISETP.GT.U32.AND UP0, UPT, UR37, 0x7, UPT ;  /* 0x000000072500788c */ /* 0x000fe4000bf04070 */
[----:B------:R-:W-:Y:S02]  /*86a0*/  ULOP3.LUT UR4, UR4, 0x1, URZ, 0xc0, !UPT ;  /* 0x0000000104047892 */ /* 0x000fe4000f8ec03f */
[----:B------:R-:W-:Y:S02]  /*86b0*/  UISETP.LT.U32.AND UP1, UPT, UR5, 0x8, UP0 ;  /* 0x000000080500788c */ /* 0x000fe40008721070 */
[----:B------:R-:W-:Y:S02]  /*86c0*/  UISETP.NE.U32.AND UP2, UPT, UR4, 0x1, UPT ;  /* 0x000000010400788c */ /* 0x000fe4000bf45070 */
[----:B------:R-:W-:-:S02]  /*86d0*/  ULOP3.LUT UR37, UR37, 0x7, URZ, 0xc0, !UPT ;  /* 0x0000000725257892 */ /* 0x000fc4000f8ec03f */
[----:B------:R-:W-:Y:S02]  /*86e0*/  UISETP.GT.U32.AND UP0, UPT, UR5, 0x7, !UP2 ;  /* 0x000000070500788c */ /* 0x000fe4000d704070 */
[----:B------:R-:W-:Y:S02]  /*86f0*/  USEL UR5, URZ, 0x1, !UP1 ;  /* 0x000000013f057887 */ /* 0x000fe4000c800000 */
[----:B------:R-:W-:-:S04]  /*8700*/  USEL UR4, URZ, 0x1, !UP0 ;  /* 0x000000013f047887 */ /* 0x000fc8000c000000 */
[----:B------:R-:W-:Y:S01]  /*8710*/  ULOP3.LUT UR38, UR4, UR38, UR5, 0x96, !UPT ;  /* 0x0000002604267292 */ /* 0x000fe2000f8e9605 */
[----:B------:R-:W-:Y:S11]  /*8720*/  @P0 BRA `(.L_x_114) ;  /* 0xffffffb000e00947 */ /* 0x000ff6000383ffff */
[----:B------:R-:W-:-:S04]  /*8730*/  DEPBAR.LE SB0, 0x0 ;  /* 0x000080000000791a */ /* 0x000fc80000000000 */
[----:B------:R-:W-:Y:S05]  /*8740*/  @!P1 BRA `(.L_x_115) ;  /* 0x0000000000049947 */ /* 0x000fea0003800000 */
[----:B------:R-:W-:Y:S01]  /*8750*/  BPT.TRAP 0x1 ;  /* 0x000000040000795c */ /* 0x000fe20000300000 */
.L_x_115:
[----:B------:R-:W-:-:S04]  /*8760*/  ULEA UR47, UR56, UR47, 0x3 ;  /* 0x0000002f382f7291 */ /* 0x000fc8000f8e183f */
[----:B------:R-:W-:-:S04]  /*8770*/  UIADD3 UR47, UR47, 0x38520, URZ ;  /* 0x000385202f2f7890 */ /* 0x000fc8000fffe03f */
[----:B------:R-:W-:-:S09]  /*8780*/  UPRMT UR47, UR43, 0x654, UR47 ;  /* 0x000006542b2f7896 */ /* 0x000fd2000800002f */
[----:B-----5:R-:W-:Y:S01]  /*8790*/  SYNCS.ARRIVE.TRANS64.RED.A1T0 RZ, [UR47], RZ ;  /* 0x000000ffffff79a7 */ /* 0x020fe2000810042f */
[----:B------:R-:W-:Y:S05]  /*87a0*/  EXIT ;  /* 0x000000000000794d */ /* 0x000fea0003800000 */
.L_x_24:
[----:B------:R-:W-:-:S08]  /*87b0*/  NOP ;  /* 0x0000000000007918 */ /* 0x000fd00000000000 */
[----:B-----5:R-:W1:-:S00]  /*87c0*/  USETMAXREG.DEALLOC.CTAPOOL 0x28 ;  /* 0x00000028000079c8 */ /* 0x020e4000080e0500 */
[----:B------:R-:W-:-:S06]  /*87d0*/  UISETP.NE.AND UP1, UPT, UR55, 0x3, UPT ;  /* 0x000000033700788c */ /* 0x000fcc000bf25270 */
[----:B------:R-:W-:-:S13]  /*87e0*/  PLOP3.LUT P1, PT, PT, PT, UP1, 0x80, 0x0 ;  /* 0x000000000000781c */ /* 0x000fda0003f2f018 */
[----:B-1----:R-:W-:Y:S05]  /*87f0*/  @!P1 BRA `(.L_x_116) ;  /* 0x0000003c00189947 */ /* 0x002fea0003800000 */
[----:B------:R-:W-:-:S13]  /*8800*/  ISETP.NE.AND P0, PT, RZ, UR55, PT ;  /* 0x00000037ff007c0c */ /* 0x000fda000bf05270 */
[----:B------:R-:W-:Y:S05]  /*8810*/  @!P0 BRA `(.L_x_117) ;  /* 0x0000001c00a48947 */ /* 0x000fea0003800000 */
[----:B------:R-:W-:-:S06]  /*8820*/  UISETP.NE.AND UP0, UPT, UR55, 0x2, UPT ;  /* 0x000000023700788c */ /* 0x000fcc000bf05270 */
[----:B------:R-:W-:-:S13]  /*8830*/  PLOP3.LUT P0, PT, PT, PT, UP0, 0x80, 0x0 ;  /* 0x000000000000781c */ /* 0x000fda0003f0f008 */
[----:B--2---:R-:W-:Y:S05]  /*8840*/  @P0 EXIT ;  /* 0x000000000000094d */ /* 0x004fea0003800000 */
[----:B------:R-:W1:Y:S01]  /*8850*/  S2UR UR4, SR_CTAID.Y ;  /* 0x00000000000479c3 */ /* 0x000e620000002600 */
[----:B------:R-:W-:Y:S01]  /*8860*/  ELECT P0, URZ, PT ;  /* 0x00000000003f782f */ /* 0x000fe20003800000 */
[----:B------:R-:W-:Y:S01]  /*8870*/  BSSY B0, `(.L_x_118) ;  /* 0x000001d000007945 */ /* 0x000fe20003800000 */
[----:B-1----:R-:W-:-:S11]  /*8880*/  UIMAD UR4, UR4, UR41, UR40 ;  /* 0x00000029040472a4 */ /* 0x002fd6000f8e0228 */
[----:B------:R-:W-:Y:S05]  /*8890*/  @!P0 BRA `(.L_x_119) ;  /* 0x0000000000688947 */ /* 0x000fea0003800000 */
[----:B------:R-:W1:Y:S01]  /*88a0*/  LDC.64 R4, c[0x0][0x600] ;  /* 0x00018000ff047b82 */ /* 0x000e620000000a00 */
[----:B------:R-:W-:Y:S02]  /*88b0*/  UMOV UR5, 0x400 ;  /* 0x0000040000057882 */ /* 0x000fe40000000000 */
[----:B------:R-:W-:-:S05]  /*88c0*/  ULEA UR5, UR42, UR5, 0x18 ;  /* 0x000000052a057291 */ /* 0x000fca000f8ec03f */
[----:B------:R-:W1:Y:S08]  /*88d0*/  LDC.64 R6, c[0x0][0x608] ;  /* 0x00018200ff067b82 */ /* 0x000e700000000a00 */
[----:B------:R-:W2:Y:S08]  /*88e0*/  LDC.64 R32, c[0x0][0x610] ;  /* 0x00018400ff207b82 */ /* 0x000eb00000000a00 */
[----:B------:R-:W2:Y:S01]  /*88f0*/  LDC.64 R34, c[0x0][0x618] ;  /* 0x00018600ff227b82 */ /* 0x000ea20000000a00 */
[----:B-1----:R1:W-:Y:S07]  /*8900*/  STS.128 [UR5+0x38700], R4 ;  /* 0x03870004ff007988 */ /* 0x0023ee0008000c05 */
[----:B------:R-:W3:Y:S08]  /*8910*/  LDC.64 R28, c[0x0][0x620] ;  /* 0x00018800ff1c7b82 */ /* 0x000ef00000000a00 */
[----:B------:R-:W3:Y:S01]  /*8920*/  LDC.64 R30, c[0x0][0x628] ;  /* 0x00018a00ff1e7b82 */ /* 0x000ee20000000a00 */
[----:B--2---:R2:W-:Y:S07]  /*8930*/  STS.128 [UR5+0x38710], R32 ;  /* 0x03871020ff007988 */ /* 0x0045ee0008000c05 */
[----:B------:R-:W4:Y:S08]  /*8940*/  LDC.64 R24, c[0x0][0x630] ;  /* 0x00018c00ff187b82 */ /* 0x000f300000000a00 */
[----:B------:R-:W4:Y:S08]  /*8950*/  LDC.64 R26, c[0x0][0x638] ;  /* 0x00018e00ff1a7b82 */ /* 0x000f300000000a00 */
[----:B------:R-:W5:Y:S01]  /*8960*/  LDC.64 R20, c[0x0][0x640] ;  /* 0x00019000ff147b82 */ /* 0x000f620000000a00 */
[----:B---3--:R2:W-:Y:S07]  /*8970*/  STS.128 [UR5+0x38720], R28 ;  /* 0x0387201cff007988 */ /* 0x0085ee0008000c05 */
[----:B------:R-:W5:Y:S08]  /*8980*/  LDC.64 R22, c[0x0][0x648] ;  /* 0x00019200ff167b82 */ /* 0x000f700000000a00 */
[----:B------:R-:W3:Y:S01]  /*8990*/  LDC.64 R12, c[0x0][0x650] ;  /* 0x00019400ff0c7b82 */ /* 0x000ee20000000a00 */
[----:B----4-:R2:W-:Y:S07]  /*89a0*/  STS.128 [UR5+0x38730], R24 ;  /* 0x03873018ff007988 */ /* 0x0105ee0008000c05 */
[----:B------:R-:W3:Y:S08]  /*89b0*/  LDC.64 R14, c[0x0][0x658] ;  /* 0x00019600ff0e7b82 */ /* 0x000ef00000000a00 */
[----:B------:R-:W4:Y:S01]  /*89c0*/  LDC.64 R8, c[0x0][0x660] ;  /* 0x00019800ff087b82 */ /* 0x000f220000000a00 */
[----:B-----5:R2:W-:Y:S07]  /*89d0*/  STS.128 [UR5+0x38740], R20 ;  /* 0x03874014ff007988 */ /* 0x0205ee0008000c05 */
[----:B------:R-:W4:Y:S08]  /*89e0*/  LDC.64 R10, c[0x0][0x668] ;  /* 0x00019a00ff0a7b82 */ /* 0x000f300000000a00 */
[----:B-1----:R-:W1:Y:S01]  /*89f0*/  LDC.64 R4, c[0x0][0x670] ;  /* 0x00019c00ff047b82 */ /* 0x002e620000000a00 */
[----:B---3--:R2:W-:Y:S07]  /*8a00*/  STS.128 [UR5+0x38750], R12 ;  /* 0x0387500cff007988 */ /* 0x0085ee0008000c05 */
[----:B------:R-:W1:Y:S01]  /*8a10*/  LDC.64 R6, c[0x0][0x678] ;  /* 0x00019e00ff067b82 */ /* 0x000e620000000a00 */
[----:B----4-:R2:W-:Y:S04]  /*8a20*/  STS.128 [UR5+0x38760], R8 ;  /* 0x03876008ff007988 */ /* 0x0105e80008000c05 */
[----:B-1----:R2:W-:Y:S02]  /*8a30*/  STS.128 [UR5+0x38770], R4 ;  /* 0x03877004ff007988 */ /* 0x0025e40008000c05 */
.L_x_119:
[----:B------:R-:W-:Y:S05]  /*8a40*/  BSYNC B0 ;  /* 0x0000000000007941 */ /* 0x000fea0003800000 */
.L_x_118:
[----:B------:R-:W-:Y:S01]  /*8a50*/  ELECT P0, URZ, PT ;  /* 0x00000000003f782f */ /* 0x000fe20003800000 */
[----:B------:R-:W-:Y:S01]  /*8a60*/  NOP ;  /* 0x0000000000007918 */ /* 0x000fe20000000000 */
[----:B------:R-:W-:Y:S01]  /*8a70*/  ULDC UR5, c[0x0][0x884] ;  /* 0x0002210000057ab9 */ /* 0x000fe20000000800 */
[----:B------:R-:W-:Y:S01]  /*8a80*/  ULDC.64 UR38, c[0x0][0x800] ;  /* 0x0002000000267ab9 */ /* 0x000fe20000000a00 */
[----:B------:R-:W-:Y:S01]  /*8a90*/  ULEA UR4, UR5, UR4, 0x1 ;  /* 0x0000000405047291 */ /* 0x000fe2000f8e083f */
[----:B------:R-:W-:Y:S03]  /*8aa0*/  BSSY B0, `(.L_x_120) ;  /* 0x0000033000007945 */ /* 0x000fe60003800000 */
[----:B------:R-:W-:-:S05]  /*8ab0*/  UIMAD.WIDE UR38, UR4, 0x80, UR38 ;  /* 0x00000080042678a5 */ /* 0x000fca000f8e0226 */
[----:B------:R-:W-:Y:S07]  /*8ac0*/  @!P0 BRA `(.L_x_121) ;  /* 0x0000000000c08947 */ /* 0x000fee0003800000 */
[----:B------:R-:W-:Y:S01]  /*8ad0*/  ULDC.64 UR4, c[0x0][0x808] ;  /* 0x0002020000047ab9 */ /* 0x000fe20000000a00 */
[----:B------:R-:W-:Y:S01]  /*8ae0*/  ULDC.64 UR6, c[0x0][0x810] ;  /* 0x0002040000067ab9 */ /* 0x000fe20000000a00 */
[----:B------:R-:W-:Y:S02]  /*8af0*/  ISETP.NE.U32.AND P0, PT, RZ, UR4, PT ;  /* 0x00000004ff007c0c */ /* 0x000fe4000bf05070 */
[----:B------:R-:W-:Y:S02]  /*8b00*/  ISETP.NE.U32.AND P1, PT, RZ, UR6, PT ;  /* 0x00000006ff007c0c */ /* 0x000fe4000bf25070 */
[----:B------:R-:W-:Y:S02]  /*8b10*/  ISETP.NE.AND.EX P0, PT, RZ, UR5, PT, P0 ;  /* 0x00000005ff007c0c */ /* 0x000fe4000bf05300 */
[----:B------:R-:W-:-:S11]  /*8b20*/  ISETP.NE.AND.EX P1, PT, RZ, UR7, PT, P1 ;  /* 0x00000007ff007c0c */ /* 0x000fd6000bf25310 */
[----:B------:R-:W-:Y:S05]  /*8b30*/  @!P0 BRA `(.L_x_122) ;  /* 0x0000000000188947 */ /* 0x000fea0003800000 */
[----:B--2---:R-:W-:-:S04]  /*8b40*/  LEA R4, P0, R18, UR4, 0x3 ;  /* 0x0000000412047c11 */ /* 0x004fc8000f8018ff */
[----:B------:R-:W-:-:S06]  /*8b50*/  LEA.HI.X R5, R18, UR5, R3, 0x3, P0 ;  /* 0x0000000512057c11 */ /* 0x000fcc00080f1c03 */
[----:B------:R-:W2:Y:S01]  /*8b60*/  LDG.E.64 R4, desc[UR58][R4.64] ;  /* 0x0000003a04047981 */ /* 0x000ea2000c1e1b00 */
[----:B------:R-:W-:Y:S02]  /*8b70*/  UMOV UR4, 0x400 ;  /* 0x0000040000047882 */ /* 0x000fe40000000000 */
[----:B------:R-:W-:-:S09]  /*8b80*/  ULEA UR4, UR42, UR4, 0x18 ;  /* 0x000000042a047291 */ /* 0x000fd2000f8ec03f */
[----:B--2---:R1:W-:Y:S03]  /*8b90*/  STS.64 [UR4+0x38700], R4 ;  /* 0x03870004ff007988 */ /* 0x0043e60008000a04 */
.L_x_122:
[----:B------:R-:W-:Y:S05]  /*8ba0*/  @!P1 BRA `(.L_x_121) ;  /* 0x0000000000889947 */ /* 0x000fea0003800000 */
[----:B-12---:R-:W-:-:S04]  /*8bb0*/  LEA R4, P0, R18, UR6, 0x3 ;  /* 0x0000000612047c11 */ /* 0x006fc8000f8018ff */
[----:B------:R-:W-:-:S06]  /*8bc0*/  LEA.HI.X R5, R18, UR7, R3, 0x3, P0 ;  /* 0x0000000712057c11 */ /* 0x000fcc00080f1c03 */
[----:B------:R-:W2:Y:S01]  /*8bd0*/  LDG.E.64 R4, desc[UR58][R4.64] ;  /* 0x0000003a04047981 */ /* 0x000ea2000c1e1b00 */
[----:B------:R-:W-:Y:S02]  /*8be0*/  UMOV UR4, 0x400 ;  /* 0x0000040000047882 */ /* 0x000fe40000000000 */
[----:B------:R-:W-:-:S04]  /*8bf0*/  ULEA UR4, UR42, UR4, 0x18 ;  /* 0x000000042a047291 */ /* 0x000fc8000f8ec03f */
[----:B------:R-:W-:-:S05]  /*8c00*/  UIADD3 UR5, UR4, 0x38700, URZ ;  /* 0x0003870004057890 */ /* 0x000fca000fffe03f */
[----:B------:R-:W1:Y:S01]  /*8c10*/  LDS R3, [UR4+0x3871c] ;  /* 0x03871c04ff037984 */ /* 0x000e620008000800 */
[----:B------:R-:W-:-:S03]  /*8c20*/  IMAD.U32 R8, RZ, RZ, UR5 ;  /* 0x00000005ff087e24 */ /* 0x000fc6000f8e00ff */
[----:B------:R-:W-:Y:S02]  /*8c30*/  STS [UR4+0x38730], RZ ;  /* 0x038730ffff007988 */ /* 0x000fe40008000804 */
[----:B------:R-:W-:-:S05]  /*8c40*/  SHF.R.U64 R8, R8, 0x4, RZ ;  /* 0x0000000408087819 */ /* 0x000fca00000012ff */
[----:B------:R-:W-:Y:S04]  /*8c50*/  STS [UR4+0x38710], R8 ;  /* 0x03871008ff007988 */ /* 0x000fe80008000804 */
[----:B------:R-:W-:Y:S01]  /*8c60*/  STS [UR4+0x38714], R8 ;  /* 0x03871408ff007988 */ /* 0x000fe20008000804 */
[----:B--2---:R-:W-:Y:S01]  /*8c70*/  SHF.L.U64.HI R11, R4, 0x1, R5 ;  /* 0x00000001040b7819 */ /* 0x004fe20000010205 */
[----:B------:R-:W-:-:S03]  /*8c80*/  VIADD R5, R0, 0xffffffff ;  /* 0xffffffff00057836 */ /* 0x000fc60000000000 */
[----:B------:R-:W-:-:S04]  /*8c90*/  LOP3.LUT R11, R11, 0x1fffffff, RZ, 0xc0, !PT ;  /* 0x1fffffff0b0b7812 */ /* 0x000fc800078ec0ff */
[----:B------:R-:W-:-:S04]  /*8ca0*/  SHF.R.U32.HI R6, RZ, 0x4, R11 ;  /* 0x00000004ff067819 */ /* 0x000fc8000001160b */
[----:B-1----:R-:W-:-:S05]  /*8cb0*/  LOP3.LUT R3, R3, 0xf, R6, 0xb8, !PT ;  /* 0x0000000f03037812 */ /* 0x002fca00078eb806 */
[----:B------:R1:W-:Y:S04]  /*8cc0*/  STS [UR4+0x3871c], R3 ;  /* 0x03871c03ff007988 */ /* 0x0003e80008000804 */
[----:B------:R-:W2:Y:S01]  /*8cd0*/  LDS R6, [UR4+0x3871c] ;  /* 0x03871c04ff067984 */ /* 0x000ea20008000800 */
[----:B-1----:R-:W-:Y:S02]  /*8ce0*/  IMAD.SHL.U32 R3, R4, 0x2, RZ ;  /* 0x0000000204037824 */ /* 0x002fe400078e00ff */
[----:B------:R-:W-:-:S03]  /*8cf0*/  VIADD R4, R2, 0xffffffff ;  /* 0xffffffff02047836 */ /* 0x000fc60000000000 */
[----:B------:R-:W-:-:S04]  /*8d00*/  LOP3.LUT R2, R3, 0xfffffffe, RZ, 0xc0, !PT ;  /* 0xfffffffe03027812 */ /* 0x000fc800078ec0ff */
[----:B------:R-:W-:-:S05]  /*8d10*/  SHF.R.U64 R2, R2, 0x4, R11 ;  /* 0x0000000402027819 */ /* 0x000fca000000120b */
[----:B------:R-:W-:Y:S01]  /*8d20*/  STS [UR4+0x3870c], R2 ;  /* 0x03870c02ff007988 */ /* 0x000fe20008000804 */
[----:B--2---:R-:W-:-:S05]  /*8d30*/  LOP3.LUT R6, R6, 0xf0, RZ, 0xb8, !PT ;  /* 0x000000f006067812 */ /* 0x004fca00078eb8ff */
[----:B------:R1:W-:Y:S04]  /*8d40*/  STS [UR4+0x3871c], R6 ;  /* 0x03871c06ff007988 */ /* 0x0003e80008000804 */
[----:B------:R-:W2:Y:S01]  /*8d50*/  LDS R9, [UR4+0x3871c] ;  /* 0x03871c04ff097984 */ /* 0x000ea20008000800 */
[----:B-1----:R-:W-:-:S05]  /*8d60*/  CS2R R6, SRZ ;  /* 0x0000000000067805 */ /* 0x002fca000001ff00 */
[----:B------:R-:W-:Y:S01]  /*8d70*/  STS.128 [UR4+0x38720], R4 ;  /* 0x03872004ff007988 */ /* 0x000fe20008000c04 */
[----:B--2---:R-:W-:-:S05]  /*8d80*/  LOP3.LUT R9, R9, 0xf00, RZ, 0xb8, !PT ;  /* 0x00000f0009097812 */ /* 0x004fca00078eb8ff */
[----:B------:R-:W-:Y:S04]  /*8d90*/  STS.64 [UR4+0x38718], R8 ;  /* 0x03871808ff007988 */ /* 0x000fe80008000a04 */
[----:B------:R-:W1:Y:S02]  /*8da0*/  LDS R10, [UR4+0x3871c] ;  /* 0x03871c04ff0a7984 */ /* 0x000e640008000800 */
[----:B-1----:R-:W-:-:S05]  /*8db0*/  LOP3.LUT R0, R10, 0xf000, RZ, 0xb8, !PT ;  /* 0x0000f0000a007812 */ /* 0x002fca00078eb8ff */
[----:B------:R3:W-:Y:S02]  /*8dc0*/  STS [UR4+0x3871c], R0 ;  /* 0x03871c00ff007988 */ /* 0x0007e40008000804 */
.L_x_121:
[----:B------:R-:W-:Y:S05]  /*8dd0*/  BSYNC B0 ;  /* 0x0000000000007941 */ /* 0x000fea0003800000 */
.L_x_120:
[----:B---3--:R-:W3:Y:S01]  /*8de0*/  S2R R0, SR_LANEID ;  /* 0x0000000000007919 */ /* 0x008ee20000000000 */
[----:B------:R-:W-:Y:S01]  /*8df0*/  ELECT P0, URZ, PT ;  /* 0x00000000003f782f */ /* 0x000fe20003800000 */
[----:B------:R-:W-:Y:S01]  /*8e00*/  NOP ;  /* 0x0000000000007918 */ /* 0x000fe20000000000 */
[----:B------:R-:W-:Y:S01]  /*8e10*/  UMOV UR34, URZ ;  /* 0x0000003f00227c82 */ /* 0x000fe20008000000 */
[----:B------:R-:W-:Y:S10]  /*8e20*/  BSSY B0, `(.L_x_123) ;  /* 0x0000004000007945 */ /* 0x000ff40003800000 */
[----:B------:R-:W-:Y:S05]  /*8e30*/  @!P0 BRA `(.L_x_124) ;  /* 0x0000000000088947 */ /* 0x000fea0003800000 */
[----:B------:R0:W-:Y:S01]  /*8e40*/  UTMACMDFLUSH ;  /* 0x00000000000079b7 */ /* 0x0001e20000000000 */
[----:B------:R-:W-:-:S04]  /*8e50*/  DEPBAR.LE SB0, 0x0 ;  /* 0x000080000000791a */ /* 0x000fc80000000000 */
.L_x_124:
[----:B------:R-:W-:Y:S05]  /*8e60*/  BSYNC B0 ;  /* 0x0000000000007941 */ /* 0x000fea0003800000 */
.L_x_123:
[----:B------:R-:W-:Y:S01]  /*8e70*/  UMOV UR31, 0x400 ;  /* 0x00000400001f7882 */ /* 0x000fe20000000000 */
[----:B-123--:R-:W-:Y:S01]  /*8e80*/  IMAD.SHL.U32 R4, R0, 0x4, RZ ;  /* 0x0000000400047824 */ /* 0x00efe200078e00ff */
[----:B------:R-:W-:-:S04]  /*8e90*/  ULEA UR31, UR42, UR31, 0x18 ;  /* 0x0000001f2a1f7291 */ /* 0x000fc8000f8ec03f */
[----:B------:R-:W-:Y:S01]  /*8ea0*/  UIADD3 UR30, UR31, 0x38700, URZ ;  /* 0x000387001f1e7890 */ /* 0x000fe2000fffe03f */
[----:B------:R-:W-:Y:S01]  /*8eb0*/  IADD3 R2, P0, R4, UR38, RZ ;  /* 0x0000002604027c10 */ /* 0x000fe2000ff1e0ff */
[----:B------:R-:W-:-:S04]  /*8ec0*/  IMAD.MOV.U32 R0, RZ, RZ, RZ ;  /* 0x000000ffff007224 */ /* 0x000fc800078e00ff */
[----:B------:R-:W-:-:S03]  /*8ed0*/  IMAD.X R3, RZ, RZ, UR39, P0 ;  /* 0x00000027ff037e24 */ /* 0x000fc600080e06ff */
[----:B------:R-:W1:Y:S01]  /*8ee0*/  LDS R5, [R4+UR30] ;  /* 0x0000001e04057984 */ /* 0x000e620008000800 */
[----:B------:R-:W-:-:S03]  /*8ef0*/  SHF.L.U32 R0, R0, 0x1f, RZ ;  /* 0x0000001f00007819 */ /* 0x000fc600000006ff */
[----:B-1----:R1:W2:Y:S02]  /*8f00*/  ATOMG.E.EXCH.STRONG.GPU PT, RZ, [R2], R5 ;  /* 0x0000000502ff73a8 */ /* 0x0022a400041ee100 */
[----:B--2---:R-:W2:Y:S01]  /*8f10*/  SYNCS.PHASECHK.TRANS64.TRYWAIT P0, [UR31+0x38548], R0 ;  /* 0x03854800ff0075a7 */ /* 0x004ea2000800015f */
[----:B------:R-:W-:Y:S02]  /*8f20*/  ULOP3.LUT UR29, UR54, 0x1, URZ, 0xfc, !UPT ;  /* 0x00000001361d7892 */ /* 0x000fe4000f8efc3f */
[----:B------:R-:W-:Y:S01]  /*8f30*/  ULOP3.LUT UR33, UR52, 0x2, URZ, 0xfc, !UPT ;  /* 0x0000000234217892 */ /* 0x000fe2000f8efc3f */
[----:B-12---:R-:W-:Y:S11]  /*8f40*/  @!P0 BRA `(.L_x_125) ;  /* 0x0000005c00308947 */ /* 0x006ff60003800000 */
.L_x_283:
[----:B------:R-:W-:Y:S01]  /*8f50*/  MOV R2, 0x1 ;  /* 0x0000000100027802 */ /* 0x000fe20000000f00 */
[----:B------:R-:W-:Y:S01]  /*8f60*/  IMAD.MOV.U32 R12, RZ, RZ, RZ ;  /* 0x000000ffff0c7224 */ /* 0x000fe200078e00ff */
[----:B------:R-:W-:Y:S01]  /*8f70*/  ULDC UR28, c[0x0][0x598] ;  /* 0x00016600001c7ab9 */ /* 0x000fe20000000800 */
[----:B------:R-:W-:Y:S01]  /*8f80*/  ULDC UR32, c[0x0][0x580] ;  /* 0x0001600000207ab9 */ /* 0x000fe20000000800 */
[----:B------:R-:W-:Y:S01]  /*8f90*/  ULDC.64 UR4, c[0x0][0x590] ;  /* 0x0001640000047ab9 */ /* 0x000fe20000000a00 */
[----:B------:R-:W-:-:S05]  /*8fa0*/  ULDC.64 UR6, c[0x0][0x588] ;  /* 0x0001620000067ab9 */ /* 0x000fca0000000a00 */
.L_x_186:
[----:B------:R-:W-:-:S06]  /*8fb0*/  UISETP.NE.AND UP0, UPT, UR29, 0x3, UPT ;  /* 0x000000031d00788c */ /* 0x000fcc000bf05270 */
[----:B------:R-:W-:-:S13]  /*8fc0*/  PLOP3.LUT P1, PT, PT, PT, UP0, 0x80, 0x0 ;  /* 0x000000000000781c */ /* 0x000fda0003f2f008 */
[----:B---345:R-:W-:Y:S05]  /*8fd0*/  @!P1 BRA `(.L_x_126) ;  /* 0x0000000000049947 */ /* 0x038fea0003800000 */
[----:B------:R-:W-:Y:S01]  /*8fe0*/  BPT.TRAP 0x1 ;  /* 0x000000040000795c */ /* 0x000fe20000300000 */
.L_x_126:
[----:B------:R-:W-:Y:S01]  /*8ff0*/  ULEA UR8, UR34, UR31, 0x3 ;  /* 0x0000001f22087291 */ /* 0x000fe2000f8e183f */
[----:B-1----:R-:W-:-:S08]  /*9000*/  SHF.L.U32 R0, R12, 0x1f, RZ ;  /* 0x0000001f0c007819 */ /* 0x002fd000000006ff */
[----:B------:R-:W1:Y:S02]  /*9010*/  SYNCS.PHASECHK.TRANS64.TRYWAIT P0, [UR8+0x38400], R0 ;  /* 0x03840000ff0075a7 */ /* 0x000e640008000148 */
[----:B-1----:R-:W-:Y:S05]  /*9020*/  @!P0 BRA `(.L_x_127) ;  /* 0x0000005c00108947 */ /* 0x002fea0003800000 */
.L_x_284:
[----:B------:R-:W-:-:S09]  /*9030*/  ULEA UR9, UR34, UR31, 0x4 ;  /* 0x0000001f22097291 */ /* 0x000fd2000f8e203f */
[----:B------:R-:W2:Y:S01]  /*9040*/  LDS.128 R4, [UR9+0x38550] ;  /* 0x03855009ff047984 */ /* 0x000ea20008000c00 */
        /* <DEDUP_REMOVED lines=8> */
.L_x_128:
[----:B------:R-:W-:Y:S01]  /*90d0*/  UIADD3 UR8, UR8, 0x38440, URZ ;  /* 0x0003844008087890 */ /* 0x000fe2000fffe03f */
[----:B------:R-:W-:Y:S02]  /*90e0*/  R2UR UR18, R16 ;  /* 0x00000000101272ca */ /* 0x000fe400000e0000 */
[----:B------:R-:W-:Y:S01]  /*90f0*/  R2UR UR19, R17 ;  /* 0x00000000111372ca */ /* 0x000fe200000e0000 */
[----:B------:R-:W-:Y:S01]  /*9100*/  UPRMT UR8, UR42, 0x654, UR8 ;  /* 0x000006542a087896 */ /* 0x000fe20008000008 */
[----:B------:R-:W-:Y:S02]  /*9110*/  LOP3.LUT P1, RZ, R2, 0xff, RZ, 0xc0, !PT ;  /* 0x000000ff02ff7812 */ /* 0x000fe4000782c0ff */
[----:B------:R-:W-:-:S04]  /*9120*/  ISETP.NE.U32.AND P0, PT, RZ, UR4, PT ;  /* 0x00000004ff007c0c */ /* 0x000fc8000bf05070 */
[----:B------:R-:W-:Y:S02]  /*9130*/  ISETP.NE.AND.EX P0, PT, RZ, UR5, PT, P0 ;  /* 0x00000005ff007c0c */ /* 0x000fe4000bf05300 */
[----:B---3--:R-:W-:Y:S01]  /*9140*/  SYNCS.ARRIVE.TRANS64.RED.A1T0 RZ, [UR8], RZ ;  /* 0x000000ffffff79a7 */ /* 0x008fe20008100408 */
[----:B------:R-:W-:Y:S02]  /*9150*/  USHF.L.U32 UR18, UR18, 0x8, URZ ;  /* 0x0000000812127899 */ /* 0x000fe4000800063f */
[----:B------:R-:W-:Y:S02]  /*9160*/  USHF.L.U32 UR19, UR19, 0x7, URZ ;  /* 0x0000000713137899 */ /* 0x000fe4000800063f */
[----:B------:R-:W-:Y:S10]  /*9170*/  @!P1 BRA `(.L_x_129) ;  /* 0x00000000000c9947 */ /* 0x000ff40003800000 */
[----:B------:R-:W-:-:S04]  /*9180*/  DEPBAR {5,4,3,2,1,0} ;  /* 0x0000003f0000791a */ /* 0x000fc80000000000 */
[----:B------:R3:W-:Y:S02]  /*9190*/  UTMACCTL.IV [UR38] ;  /* 0x00000000260079b9 */ /* 0x0007e40008000000 */
[----:B---3--:R-:W-:Y:S01]  /*91a0*/  NOP ;  /* 0x0000000000007918 */ /* 0x008fe20000000000 */
.L_x_129:
[----:B------:R-:W-:Y:S05]  /*91b0*/  @!P0 BRA `(.L_x_130) ;  /* 0x0000000000188947 */ /* 0x000fea0003800000 */
[----:B-1----:R-:W1:Y:S02]  /*91c0*/  LDC.64 R2, c[0x0][0x590] ;  /* 0x00016400ff027b82 */ /* 0x002e640000000a00 */
[----:B-1----:R-:W-:-:S06]  /*91d0*/  IMAD.WIDE R2, R18, 0x8, R2 ;  /* 0x0000000812027825 */ /* 0x002fcc00078e0202 */
[----:B------:R-:W3:Y:S04]  /*91e0*/  LDG.E.64 R2, desc[UR58][R2.64] ;  /* 0x0000003a02027981 */ /* 0x000ee8000c1e1b00 */
[----:B---3--:R-:W3:Y:S02]  /*91f0*/  LD.E R0, desc[UR58][R2.64] ;  /* 0x0000003a02007980 */ /* 0x008ee4000c101900 */
[----:B---3--:R-:W-:Y:S01]  /*9200*/  FSETP.NEU.AND P0, PT, R0, RZ, PT ;  /* 0x000000ff0000720b */ /* 0x008fe20003f0d000 */
[----:B------:R-:W-:-:S12]  /*9210*/  BRA `(.L_x_131) ;  /* 0x0000000000247947 */ /* 0x000fd80003800000 */
.L_x_130:
[----:B------:R-:W-:Y:S02]  /*9220*/  ISETP.NE.U32.AND P1, PT, RZ, UR6, PT ;  /* 0x00000006ff007c0c */ /* 0x000fe4000bf25070 */
[----:B------:R-:W-:Y:S02]  /*9230*/  FSETP.NEU.AND P0, PT, RZ, UR32, PT ;  /* 0x00000020ff007c0b */ /* 0x000fe4000bf0d000 */
[----:B------:R-:W-:-:S13]  /*9240*/  ISETP.NE.AND.EX P1, PT, RZ, UR7, PT, P1 ;  /* 0x00000007ff007c0c */ /* 0x000fda000bf25310 */
[----:B------:R-:W-:Y:S05]  /*9250*/  @!P1 BRA `(.L_x_131) ;  /* 0x0000000000149947 */ /* 0x000fea0003800000 */
[----:B-1----:R-:W1:Y:S01]  /*9260*/  LDC.64 R2, c[0x0][0x588] ;  /* 0x00016200ff027b82 */ /* 0x002e620000000a00 */
[----:B------:R-:W-:-:S04]  /*9270*/  IMAD R9, R18, UR28, RZ ;  /* 0x0000001c12097c24 */ /* 0x000fc8000f8e02ff */
[----:B-1----:R-:W-:-:S06]  /*9280*/  IMAD.WIDE R2, R9, 0x4, R2 ;  /* 0x0000000409027825 */ /* 0x002fcc00078e0202 */
[----:B------:R-:W3:Y:S02]  /*9290*/  LDG.E R2, desc[UR58][R2.64] ;  /* 0x0000003a02027981 */ /* 0x000ee4000c1e1900 */
[----:B---3--:R-:W-:-:S13]  /*92a0*/  FSETP.NEU.AND P0, PT, R2, RZ, PT ;  /* 0x000000ff0200720b */ /* 0x008fda0003f0d000 */
.L_x_131:
[----:B------:R-:W-:Y:S01]  /*92b0*/  UISETP.NE.AND UP0, UPT, UR33, 0x3, UPT ;  /* 0x000000032100788c */ /* 0x000fe2000bf05270 */
[----:B------:R-:W-:-:S05]  /*92c0*/  ELECT P1, URZ, PT ;  /* 0x00000000003f782f */ /* 0x000fca0003820000 */
[----:B------:R-:W-:Y:S02]  /*92d0*/  PLOP3.LUT P2, PT, PT, PT, UP0, 0x80, 0x0 ;  /* 0x000000000000781c */ /* 0x000fe40003f4f008 */
[----:B------:R-:W-:-:S11]  /*92e0*/  PLOP3.LUT P0, PT, P0, P1, PT, 0x2a, 0x0 ;  /* 0x000000000000781c */ /* 0x000fd60000702572 */
[----:B------:R-:W-:Y:S05]  /*92f0*/  @!P2 BRA `(.L_x_132) ;  /* 0x000000000004a947 */ /* 0x000fea0003800000 */
[----:B------:R-:W-:Y:S01]  /*9300*/  BPT.TRAP 0x1 ;  /* 0x000000040000795c */ /* 0x000fe20000300000 */
.L_x_132:
[----:B-1----:R-:W-:-:S05]  /*9310*/  IMAD.MOV.U32 R0, RZ, RZ, 0x1 ;  /* 0x00000001ff007424 */ /* 0x002fca00078e00ff */
[----:B------:R-:W-:-:S04]  /*9320*/  SHF.L.U32 R0, R0, 0x1f, RZ ;  /* 0x0000001f00007819 */ /* 0x000fc800000006ff */
[----:B------:R-:W1:Y:S02]  /*9330*/  SYNCS.PHASECHK.TRANS64.TRYWAIT P1, [UR31+0x38520], R0 ;  /* 0x03852000ff0075a7 */ /* 0x000e64000802015f */
[----:B-1----:R-:W-:Y:S05]  /*9340*/  @!P1 BRA `(.L_x_133) ;  /* 0x0000005800609947 */ /* 0x002fea0003800000 */
.L_x_285:
[----:B------:R-:W-:Y:S04]  /*9350*/  BSSY B0, `(.L_x_134) ;  /* 0x0000010000007945 */ /* 0x000fe80003800000 */
[----:B------:R-:W-:Y:S05]  /*9360*/  @P0 BRA `(.L_x_135) ;  /* 0x0000000000380947 */ /* 0x000fea0003800000 */
[----:B------:R-:W-:Y:S02]  /*9370*/  UIADD3 UR16, UR31, 0x30000, URZ ;  /* 0x000300001f107890 */ /* 0x000fe4000fffe03f */
[----:B------:R-:W-:Y:S02]  /*9380*/  UIADD3 UR17, UR31, 0x38500, URZ ;  /* 0x000385001f117890 */ /* 0x000fe4000fffe03f */
[----:B------:R-:W-:Y:S02]  /*9390*/  UIADD3 UR10, UR18, 0x40, URZ ;  /* 0x00000040120a7890 */ /* 0x000fe4000fffe03f */
[----:B------:R-:W-:Y:S01]  /*93a0*/  UIADD3 UR8, UR31, 0x31000, URZ ;  /* 0x000310001f087890 */ /* 0x000fe2000fffe03f */
[----:B------:R-:W-:Y:S01]  /*93b0*/  UMOV UR12, 0x0 ;  /* 0x00000000000c7882 */ /* 0x000fe20000000000 */
[----:B------:R-:W-:Y:S01]  /*93c0*/  UMOV UR13, 0x10000000 ;  /* 0x10000000000d7882 */ /* 0x000fe20000000000 */
[----:B------:R-:W-:Y:S01]  /*93d0*/  UMOV UR11, UR19 ;  /* 0x00000013000b7c82 */ /* 0x000fe20008000000 */
[----:B------:R-:W-:Y:S01]  /*93e0*/  UMOV UR9, UR17 ;  /* 0x0000001100097c82 */ /* 0x000fe20008000000 */
[----:B------:R3:W-:Y:S04]  /*93f0*/  UTMALDG.2D [UR16], [UR38], desc[UR12] ;  /* 0x00000c10260075b4 */ /* 0x0007e80008009000 */
[----:B------:R3:W-:Y:S02]  /*9400*/  UTMALDG.2D [UR8], [UR38], desc[UR12] ;  /* 0x00000c08260075b4 */ /* 0x0007e40008009000 */
[----:B---3--:R-:W-:Y:S05]  /*9410*/  @!P2 BRA `(.L_x_136) ;  /* 0x000000000004a947 */ /* 0x008fea0003800000 */
[----:B------:R-:W-:Y:S01]  /*9420*/  BPT.TRAP 0x1 ;  /* 0x000000040000795c */ /* 0x000fe20000300000 */
.L_x_136:
[----:B------:R-:W3:Y:S02]  /*9430*/  LDC R2, c[0x0][0x828] ;  /* 0x00020a00ff027b82 */ /* 0x000ee40000000800 */
[----:B---3--:R3:W-:Y:S02]  /*9440*/  SYNCS.ARRIVE.TRANS64.RED.A0TR RZ, [UR31+0x38500], R2 ;  /* 0x03850002ffff79a7 */ /* 0x0087e4000830041f */
.L_x_135:
[----:B------:R-:W-:Y:S05]  /*9450*/  BSYNC B0 ;  /* 0x0000000000007941 */ /* 0x000fea0003800000 */
.L_x_134:
[----:B------:R-:W-:Y:S05]  /*9460*/  @!P2 BRA `(.L_x_137) ;  /* 0x000000000004a947 */ /* 0x000fea0003800000 */
[----:B------:R-:W-:Y:S01]  /*9470*/  BPT.TRAP 0x1 ;  /* 0x000000040000795c */ /* 0x000fe20000300000 */
.L_x_137:
[----:B------:R-:W-:-:S04]  /*9480*/  UIADD3 UR13, UR31, 0x38500, URZ ;  /* 0x000385001f0d7890 */ /* 0x000fc8000fffe03f */
[----:B------:R-:W-:-:S09]  /*9490*/  UPRMT UR16, UR42, 0x654, UR13 ;  /* 0x000006542a107896 */ /* 0x000fd2000800000d */
[----:B------:R-:W-:Y:S01]  /*94a0*/  SYNCS.ARRIVE.TRANS64.RED.A1T0 RZ, [UR16], RZ ;  /* 0x000000ffffff79a7 */ /* 0x000fe20008100410 */
[----:B------:R-:W-:Y:S05]  /*94b0*/  @!P2 BRA `(.L_x_138) ;  /* 0x000000000004a947 */ /* 0x000fea0003800000 */
[----:B------:R-:W-:Y:S01]  /*94c0*/  BPT.TRAP 0x1 ;  /* 0x000000040000795c */ /* 0x000fe20000300000 */
.L_x_138:
[----:B------:R-:W4:Y:S02]  /*94d0*/  SYNCS.PHASECHK.TRANS64.TRYWAIT P1, [UR31+0x38528], R0 ;  /* 0x03852800ff0075a7 */ /* 0x000f24000802015f */
[----:B----4-:R-:W-:Y:S05]  /*94e0*/  @!P1 BRA `(.L_x_139) ;  /* 0x0000005800109947 */ /* 0x010fea0003800000 */
.L_x_286:
[----:B------:R-:W-:Y:S04]  /*94f0*/  BSSY B0, `(.L_x_140) ;  /* 0x0000012000007945 */ /* 0x000fe80003800000 */
[----:B------:R-:W-:Y:S05]  /*9500*/  @P0 BRA `(.L_x_141) ;  /* 0x0000000000400947 */ /* 0x000fea0003800000 */
[----:B------:R-:W-:Y:S02]  /*9510*/  UIADD3 UR10, UR18, 0x80, URZ ;  /* 0x00000080120a7890 */ /* 0x000fe4000fffe03f */
        /* <DEDUP_REMOVED lines=8> */
[----:B------:R-:W-:Y:S01]  /*95a0*/  UMOV UR21, UR9 ;  /* 0x0000000900157c82 */ /* 0x000fe20008000000 */
[----:B------:R4:W-:Y:S03]  /*95b0*/  UTMALDG.2D [UR8], [UR38], desc[UR14] ;  /* 0x00000e08260075b4 */ /* 0x0009e60008009000 */
[----:B------:R4:W-:Y:S02]  /*95c0*/  UTMALDG.2D [UR20], [UR38], desc[UR14] ;  /* 0x00000e14260075b4 */ /* 0x0009e40008009000 */
[----:B----4-:R-:W-:Y:S05]  /*95d0*/  @!P2 BRA `(.L_x_142) ;  /* 0x000000000004a947 */ /* 0x010fea0003800000 */
[----:B------:R-:W-:Y:S01]  /*95e0*/  BPT.TRAP 0x1 ;  /* 0x000000040000795c */ /* 0x000fe20000300000 */
.L_x_142:
[----:B---3--:R-:W3:Y:S02]  /*95f0*/  LDC R2, c[0x0][0x828] ;  /* 0x00020a00ff027b82 */ /* 0x008ee40000000800 */
[----:B---3--:R4:W-:Y:S02]  /*9600*/  SYNCS.ARRIVE.TRANS64.RED.A0TR RZ, [UR31+0x38508], R2 ;  /* 0x03850802ffff79a7 */ /* 0x0089e4000830041f */
.L_x_141:
[----:B------:R-:W-:Y:S05]  /*9610*/  BSYNC B0 ;  /* 0x0000000000007941 */ /* 0x000fea0003800000 */
.L_x_140:
[----:B------:R-:W-:Y:S05]  /*9620*/  @!P2 BRA `(.L_x_143) ;  /* 0x000000000004a947 */ /* 0x000fea0003800000 */
[----:B------:R-:W-:Y:S01]  /*9630*/  BPT.TRAP 0x1 ;  /* 0x000000040000795c */ /* 0x000fe20000300000 */
.L_x_143:
[----:B------:R-:W-:Y:S02]  /*9640*/  UIADD3 UR9, UR31, 0x38508, URZ ;  /* 0x000385081f097890 */ /* 0x000fe4000fffe03f */
[----:B------:R-:W-:Y:S02]  /*9650*/  UIADD3 UR23, UR19, 0x20, URZ ;  /* 0x0000002013177890 */ /* 0x000fe4000fffe03f */
[----:B------:R-:W-:-:S09]  /*9660*/  UPRMT UR36, UR42, 0x654, UR9 ;  /* 0x000006542a247896 */ /* 0x000fd20008000009 */
[----:B------:R-:W-:Y:S01]  /*9670*/  SYNCS.ARRIVE.TRANS64.RED.A1T0 RZ, [UR36], RZ ;  /* 0x000000ffffff79a7 */ /* 0x000fe20008100424 */
[----:B------:R-:W-:Y:S05]  /*9680*/  @!P2 BRA `(.L_x_144) ;  /* 0x000000000004a947 */ /* 0x000fea0003800000 */
[----:B------:R-:W-:Y:S01]  /*9690*/  BPT.TRAP 0x1 ;  /* 0x000000040000795c */ /* 0x000fe20000300000 */
.L_x_144:
[----:B------:R-:W5:Y:S02]  /*96a0*/  SYNCS.PHASECHK.TRANS64.TRYWAIT P1, [UR31+0x38530], R0 ;  /* 0x03853000ff0075a7 */ /* 0x000f64000802015f */
[----:B-----5:R-:W-:Y:S05]  /*96b0*/  @!P1 BRA `(.L_x_145) ;  /* 0x0000005400b49947 */ /* 0x020fea0003800000 */
.L_x_287:
        /* <DEDUP_REMOVED lines=13> */
[----:B-1----:R-:W-:Y:S05]  /*9790*/  @!P2 BRA `(.L_x_148) ;  /* 0x000000000004a947 */ /* 0x002fea0003800000 */
[----:B------:R-:W-:Y:S01]  /*97a0*/  BPT.TRAP 0x1 ;  /* 0x000000040000795c */ /* 0x000fe20000300000 */
.L_x_148:
[----:B---34-:R-:W1:Y:S02]  /*97b0*/  LDC R2, c[0x0][0x828] ;  /* 0x00020a00ff027b82 */ /* 0x018e640000000800 */
[----:B-1----:R1:W-:Y:S02]  /*97c0*/  SYNCS.ARRIVE.TRANS64.RED.A0TR RZ, [UR31+0x38510], R2 ;  /* 0x03851002ffff79a7 */ /* 0x0023e4000830041f */
.L_x_147:
[----:B------:R-:W-:Y:S05]  /*97d0*/  BSYNC B0 ;  /* 0x0000000000007941 */ /* 0x000fea0003800000 */
.L_x_146:
[----:B------:R-:W-:Y:S05]  /*97e0*/  @!P2 BRA `(.L_x_149) ;  /* 0x000000000004a947 */ /* 0x000fea0003800000 */
[----:B------:R-:W-:Y:S01]  /*97f0*/  BPT.TRAP 0x1 ;  /* 0x000000040000795c */ /* 0x000fe20000300000 */
.L_x_149:
[----:B------:R-:W-:-:S04]  /*9800*/  UIADD3 UR17, UR31, 0x38510, URZ ;  /* 0x000385101f117890 */ /* 0x000fc8000fffe03f */
[----:B------:R-:W-:-:S09]  /*9810*/  UPRMT UR35, UR42, 0x654, UR17 ;  /* 0x000006542a237896 */ /* 0x000fd20008000011 */
[----:B------:R-:W-:Y:S01]  /*9820*/  SYNCS.ARRIVE.TRANS64.RED.A1T0 RZ, [UR35], RZ ;  /* 0x000000ffffff79a7 */ /* 0x000fe20008100423 */
[----:B------:R-:W-:Y:S05]  /*9830*/  @!P2 BRA `(.L_x_150) ;  /* 0x000000000004a947 */ /* 0x000fea0003800000 */
[----:B------:R-:W-:Y:S01]  /*9840*/  BPT.TRAP 0x1 ;  /* 0x000000040000795c */ /* 0x000fe20000300000 */
.L_x_150:
[----:B------:R-:W5:Y:S02]  /*9850*/  SYNCS.PHASECHK.TRANS64.TRYWAIT P1, [UR31+0x38538], R0 ;  /* 0x03853800ff0075a7 */ /* 0x000f64000802015f */
[----:B-----5:R-:W-:Y:S05]  /*9860*/  @!P1 BRA `(.L_x_151) ;  /* 0x0000005400609947 */ /* 0x020fea0003800000 */
.L_x_288:
        /* <DEDUP_REMOVED lines=13> */
[----:B-1----:R-:W-:Y:S05]  /*9940*/  @!P2 BRA `(.L_x_154) ;  /* 0x000000000004a947 */ /* 0x002fea0003800000 */
[----:B------:R-:W-:Y:S01]  /*9950*/  BPT.TRAP 0x1 ;  /* 0x000000040000795c */ /* 0x000fe20000300000 */
.L_x_154:
[----:B---34-:R-:W1:Y:S02]  /*9960*/  LDC R2, c[0x0][0x828] ;  /* 0x00020a00ff027b82 */ /* 0x018e640000000800 */
[----:B-1----:R1:W-:Y:S02]  /*9970*/  SYNCS.ARRIVE.TRANS64.RED.A0TR RZ, [UR31+0x38518], R2 ;  /* 0x03851802ffff79a7 */ /* 0x0023e4000830041f */
.L_x_153:
[----:B------:R-:W-:Y:S05]  /*9980*/  BSYNC B0 ;  /* 0x0000000000007941 */ /* 0x000fea0003800000 */
.L_x_152:
[----:B------:R-:W-:Y:S05]  /*9990*/  @!P2 BRA `(.L_x_155) ;  /* 0x000000000004a947 */ /* 0x000fea0003800000 */
[----:B------:R-:W-:Y:S01]  /*99a0*/  BPT.TRAP 0x1 ;  /* 0x000000040000795c */ /* 0x000fe20000300000 */
.L_x_155:
[----:B------:R-:W-:Y:S02]  /*99b0*/  UIADD3 UR25, UR31, 0x38518, URZ ;  /* 0x000385181f197890 */ /* 0x000fe4000fffe03f */
[----:B------:R-:W-:Y:S02]  /*99c0*/  UIADD3 UR15, UR19, 0x40, URZ ;  /* 0x00000040130f7890 */ /* 0x000fe4000fffe03f */
[----:B------:R-:W-:-:S09]  /*99d0*/  UPRMT UR37, UR42, 0x654, UR25 ;  /* 0x000006542a257896 */ /* 0x000fd20008000019 */
[----:B------:R-:W-:Y:S01]  /*99e0*/  SYNCS.ARRIVE.TRANS64.RED.A1T0 RZ, [UR37], RZ ;  /* 0x000000ffffff79a7 */ /* 0x000fe20008100425 */
[----:B------:R-:W-:Y:S05]  /*99f0*/  @!P2 BRA `(.L_x_156) ;  /* 0x000000000004a947 */ /* 0x000fea0003800000 */
[----:B------:R-:W-:Y:S01]  /*9a00*/  BPT.TRAP 0x1 ;  /* 0x000000040000795c */ /* 0x000fe20000300000 */
.L_x_156:
[----:B-1-34-:R-:W-:-:S04]  /*9a10*/  SHF.L.U32 R2, RZ, 0x1f, RZ ;  /* 0x0000001fff027819 */ /* 0x01afc800000006ff */
[----:B------:R-:W1:Y:S02]  /*9a20*/  SYNCS.PHASECHK.TRANS64.TRYWAIT P1, [UR31+0x38520], R2 ;  /* 0x03852002ff0075a7 */ /* 0x000e64000802015f */
[----:B-1----:R-:W-:Y:S05]  /*9a30*/  @!P1 BRA `(.L_x_157) ;  /* 0x0000005400049947 */ /* 0x002fea0003800000 */
.L_x_289:
[----:B------:R-:W-:Y:S04]  /*9a40*/  BSSY B0, `(.L_x_158) ;  /* 0x0000010000007945 */ /* 0x000fe80003800000 */
[----:B------:R-:W-:Y:S05]  /*9a50*/  @P0 BRA `(.L_x_159) ;  /* 0x0000000000380947 */ /* 0x000fea0003800000 */
        /* <DEDUP_REMOVED lines=10> */
[----:B---3--:R-:W-:Y:S05]  /*9b00*/  @!P2 BRA `(.L_x_160) ;  /* 0x000000000004a947 */ /* 0x008fea0003800000 */
[----:B------:R-:W-:Y:S01]  /*9b10*/  BPT.TRAP 0x1 ;  /* 0x000000040000795c */ /* 0x000fe20000300000 */
.L_x_160:
[----:B-1----:R-:W1:Y:S02]  /*9b20*/  LDC R3, c[0x0][0x828] ;  /* 0x00020a00ff037b82 */ /* 0x002e640000000800 */
[----:B-1----:R3:W-:Y:S02]  /*9b30*/  SYNCS.ARRIVE.TRANS64.RED.A0TR RZ, [UR31+0x38500], R3 ;  /* 0x03850003ffff79a7 */ /* 0x0027e4000830041f */
.L_x_159:
[----:B------:R-:W-:Y:S05]  /*9b40*/  BSYNC B0 ;  /* 0x0000000000007941 */ /* 0x000fea0003800000 */
.L_x_158:
[----:B------:R-:W-:Y:S05]  /*9b50*/  @!P2 BRA `(.L_x_161) ;  /* 0x000000000004a947 */ /* 0x000fea0003800000 */
[----:B------:R-:W-:Y:S01]  /*9b60*/  BPT.TRAP 0x1 ;  /* 0x000000040000795c */ /* 0x000fe20000300000 */
.L_x_161:
[----:B------:R-:W-:Y:S01]  /*9b70*/  SYNCS.ARRIVE.TRANS64.RED.A1T0 RZ, [UR16], RZ ;  /* 0x000000ffffff79a7 */ /* 0x000fe20008100410 */
[----:B------:R-:W-:Y:S05]  /*9b80*/  @!P2 BRA `(.L_x_162) ;  /* 0x000000000004a947 */ /* 0x000fea0003800000 */
[----:B------:R-:W-:Y:S01]  /*9b90*/  BPT.TRAP 0x1 ;  /* 0x000000040000795c */ /* 0x000fe20000300000 */
.L_x_162:
[----:B------:R-:W4:Y:S02]  /*9ba0*/  SYNCS.PHASECHK.TRANS64.TRYWAIT P1, [UR31+0x38528], R2 ;  /* 0x03852802ff0075a7 */ /* 0x000f24000802015f */
[----:B----4-:R-:W-:Y:S05]  /*9bb0*/  @!P1 BRA `(.L_x_163) ;  /* 0x0000005000bc9947 */ /* 0x010fea0003800000 */
.L_x_290:
        /* <DEDUP_REMOVED lines=12> */
[----:B----4-:R-:W-:Y:S05]  /*9c80*/  @!P2 BRA `(.L_x_166) ;  /* 0x000000000004a947 */ /* 0x010fea0003800000 */
[----:B------:R-:W-:Y:S01]  /*9c90*/  BPT.TRAP 0x1 ;  /* 0x000000040000795c */ /* 0x000fe20000300000 */
.L_x_166:
[----:B-1-3--:R-:W1:Y:S02]  /*9ca0*/  LDC R3, c[0x0][0x828] ;  /* 0x00020a00ff037b82 */ /* 0x00ae640000000800 */
[----:B-1----:R4:W-:Y:S02]  /*9cb0*/  SYNCS.ARRIVE.TRANS64.RED.A0TR RZ, [UR31+0x38508], R3 ;  /* 0x03850803ffff79a7 */ /* 0x0029e4000830041f */
.L_x_165:
[----:B------:R-:W-:Y:S05]  /*9cc0*/  BSYNC B0 ;  /* 0x0000000000007941 */ /* 0x000fea0003800000 */
.L_x_164:
[----:B------:R-:W-:Y:S05]  /*9cd0*/  @!P2 BRA `(.L_x_167) ;  /* 0x000000000004a947 */ /* 0x000fea0003800000 */
[----:B------:R-:W-:Y:S01]  /*9ce0*/  BPT.TRAP 0x1 ;  /* 0x000000040000795c */ /* 0x000fe20000300000 */
.L_x_167:
[----:B------:R-:W-:Y:S01]  /*9cf0*/  SYNCS.ARRIVE.TRANS64.RED.A1T0 RZ, [UR36], RZ ;  /* 0x000000ffffff79a7 */ /* 0x000fe20008100424 */
[----:B------:R-:W-:Y:S01]  /*9d00*/  UIADD3 UR19, UR19, 0x60, URZ ;  /* 0x0000006013137890 */ /* 0x000fe2000fffe03f */
[----:B------:R-:W-:Y:S11]  /*9d10*/  @!P2 BRA `(.L_x_168) ;  /* 0x000000000004a947 */ /* 0x000ff60003800000 */
[----:B------:R-:W-:Y:S01]  /*9d20*/  BPT.TRAP 0x1 ;  /* 0x000000040000795c */ /* 0x000fe20000300000 */
.L_x_168:
[----:B------:R-:W5:Y:S02]  /*9d30*/  SYNCS.PHASECHK.TRANS64.TRYWAIT P1, [UR31+0x38530], R2 ;  /* 0x03853002ff0075a7 */ /* 0x000f64000802015f */
[----:B-----5:R-:W-:Y:S05]  /*9d40*/  @!P1 BRA `(.L_x_169) ;  /* 0x0000005000709947 */ /* 0x020fea0003800000 */
.L_x_291:
        /* <DEDUP_REMOVED lines=13> */
.L_x_172:
[----:B---34-:R-:W1:Y:S02]  /*9e20*/  LDC R3, c[0x0][0x828] ;  /* 0x00020a00ff037b82 */ /* 0x018e640000000800 */
[----:B-1----:R1:W-:Y:S02]  /*9e30*/  SYNCS.ARRIVE.TRANS64.RED.A0TR RZ, [UR31+0x38510], R3 ;  /* 0x03851003ffff79a7 */ /* 0x0023e4000830041f */
.L_x_171:
[----:B------:R-:W-:Y:S05]  /*9e40*/  BSYNC B0 ;  /* 0x0000000000007941 */ /* 0x000fea0003800000 */
.L_x_170:
[----:B------:R-:W-:Y:S05]  /*9e50*/  @!P2 BRA `(.L_x_173) ;  /* 0x000000000004a947 */ /* 0x000fea0003800000 */
[----:B------:R-:W-:Y:S01]  /*9e60*/  BPT.TRAP 0x1 ;  /* 0x000000040000795c */ /* 0x000fe20000300000 */
.L_x_173:
[----:B------:R-:W-:Y:S01]  /*9e70*/  SYNCS.ARRIVE.TRANS64.RED.A1T0 RZ, [UR35], RZ ;  /* 0x000000ffffff79a7 */ /* 0x000fe20008100423 */
[----:B------:R-:W-:Y:S05]  /*9e80*/  @!P2 BRA `(.L_x_174) ;  /* 0x000000000004a947 */ /* 0x000fea0003800000 */
[----:B------:R-:W-:Y:S01]  /*9e90*/  BPT.TRAP 0x1 ;  /* 0x000000040000795c */ /* 0x000fe20000300000 */
.L_x_174:
[----:B------:R-:W5:Y:S02]  /*9ea0*/  SYNCS.PHASECHK.TRANS64.TRYWAIT P1, [UR31+0x38538], R2 ;  /* 0x03853802ff0075a7 */ /* 0x000f64000802015f */
[----:B-----5:R-:W-:Y:S05]  /*9eb0*/  @!P1 BRA `(.L_x_175) ;  /* 0x00000050002c9947 */ /* 0x020fea0003800000 */
.L_x_292:
        /* <DEDUP_REMOVED lines=15> */
.L_x_178:
[----:B------:R-:W1:Y:S02]  /*9fb0*/  LDC R2, c[0x0][0x828] ;  /* 0x00020a00ff027b82 */ /* 0x000e640000000800 */
[----:B-1----:R1:W-:Y:S02]  /*9fc0*/  SYNCS.ARRIVE.TRANS64.RED.A0TR RZ, [UR31+0x38518], R2 ;  /* 0x03851802ffff79a7 */ /* 0x0023e4000830041f */
.L_x_177:
[----:B------:R-:W-:Y:S05]  /*9fd0*/  BSYNC B0 ;  /* 0x0000000000007941 */ /* 0x000fea0003800000 */
.L_x_176:
[----:B------:R-:W-:Y:S05]  /*9fe0*/  @!P2 BRA `(.L_x_179) ;  /* 0x000000000004a947 */ /* 0x000fea0003800000 */
[----:B------:R-:W-:Y:S01]  /*9ff0*/  BPT.TRAP 0x1 ;  /* 0x000000040000795c */ /* 0x000fe20000300000 */
.L_x_179:
[----:B--2---:R-:W-:Y:S01]  /*a000*/  ISETP.NE.AND P0, PT, R7, RZ, PT ;  /* 0x000000ff0700720c */ /* 0x004fe20003f05270 */
[----:B------:R-:W-:Y:S01]  /*a010*/  SYNCS.ARRIVE.TRANS64.RED.A1T0 RZ, [UR37], RZ ;  /* 0x000000ffffff79a7 */ /* 0x000fe20008100425 */
[CC--:B------:R-:W-:Y:S02]  /*a020*/  ISETP.NE.AND P3, PT, R18.reuse, R6.reuse, PT ;  /* 0x000000061200720c */ /* 0x0c0fe40003f65270 */
[----:B------:R-:W-:-:S13]  /*a030*/  ISETP.EQ.OR P0, PT, R18, R6, !P0 ;  /* 0x000000061200720c */ /* 0x000fda0004702670 */
[----:B------:R-:W-:Y:S05]  /*a040*/  @P0 BRA `(.L_x_180) ;  /* 0x0000000400040947 */ /* 0x000fea0003800000 */
[----:B------:R-:W-:Y:S01]  /*a050*/  ELECT P0, URZ, PT ;  /* 0x00000000003f782f */ /* 0x000fe20003800000 */
[----:B------:R-:W-:-:S12]  /*a060*/  BSSY B0, `(.L_x_181) ;  /* 0x0000032000007945 */ /* 0x000fd80003800000 */
[----:B------:R-:W-:Y:S05]  /*a070*/  @!P0 BRA `(.L_x_182) ;  /* 0x0000000000c08947 */ /* 0x000fea0003800000 */
[----:B-1-34-:R-:W1:Y:S08]  /*a080*/  LDC.64 R2, c[0x0][0x290] ;  /* 0x0000a400ff027b82 */ /* 0x01ae700000000a00 */
[----:B------:R-:W2:Y:S08]  /*a090*/  LDC.64 R14, c[0x0][0x808] ;  /* 0x00020200ff0e7b82 */ /* 0x000eb00000000a00 */
[----:B------:R-:W3:Y:S01]  /*a0a0*/  LDC.64 R16, c[0x0][0x810] ;  /* 0x00020400ff107b82 */ /* 0x000ee20000000a00 */
[----:B-1----:R-:W-:-:S05]  /*a0b0*/  IMAD.WIDE R2, R6, 0xc, R2 ;  /* 0x0000000c06027825 */ /* 0x002fca00078e0202 */
[----:B------:R1:W5:Y:S04]  /*a0c0*/  LDG.E R10, desc[UR58][R2.64] ;  /* 0x0000003a020a7981 */ /* 0x000368000c1e1900 */
[----:B------:R1:W5:Y:S01]  /*a0d0*/  LDG.E R13, desc[UR58][R2.64+0x4] ;  /* 0x0000043a020d7981 */ /* 0x000362000c1e1900 */
[----:B--2---:R-:W-:Y:S02]  /*a0e0*/  ISETP.NE.U32.AND P0, PT, R14, RZ, PT ;  /* 0x000000ff0e00720c */ /* 0x004fe40003f05070 */
[----:B------:R-:W-:Y:S02]  /*a0f0*/  SHF.R.S32.HI R8, RZ, 0x1f, R6 ;  /* 0x0000001fff087819 */ /* 0x000fe40000011406 */
[----:B------:R-:W-:Y:S02]  /*a100*/  ISETP.NE.AND.EX P0, PT, R15, RZ, PT, P0 ;  /* 0x000000ff0f00720c */ /* 0x000fe40003f05300 */
[----:B---3--:R-:W-:-:S04]  /*a110*/  ISETP.NE.U32.AND P1, PT, R16, RZ, PT ;  /* 0x000000ff1000720c */ /* 0x008fc80003f25070 */
[----:B------:R-:W-:-:S07]  /*a120*/  ISETP.NE.AND.EX P1, PT, R17, RZ, PT, P1 ;  /* 0x000000ff1100720c */ /* 0x000fce0003f25310 */
[----:B-1----:R-:W-:Y:S06]  /*a130*/  @!P0 BRA `(.L_x_183) ;  /* 0x0000000000108947 */ /* 0x002fec0003800000 */
[----:B------:R-:W-:-:S04]  /*a140*/  LEA R2, P0, R6, R14, 0x3 ;  /* 0x0000000e06027211 */ /* 0x000fc800078018ff */
[----:B------:R-:W-:-:S06]  /*a150*/  LEA.HI.X R3, R6, R15, R8, 0x3, P0 ;  /* 0x0000000f06037211 */ /* 0x000fcc00000f1c08 */
[----:B------:R-:W2:Y:S04]  /*a160*/  LDG.E.64 R2, desc[UR58][R2.64] ;  /* 0x0000003a02027981 */ /* 0x000ea8000c1e1b00 */
[----:B--2---:R1:W-:Y:S02]  /*a170*/  STS.64 [UR30], R2 ;  /* 0x00000002ff007988 */ /* 0x0043e40008000a1e */
.L_x_183:
[----:B------:R-:W-:Y:S05]  /*a180*/  @!P1 BRA `(.L_x_182) ;  /* 0x00000000007c9947 */ /* 0x000fea0003800000 */
[----:B-1----:R-:W-:-:S04]  /*a190*/  LEA R2, P0, R6, R16, 0x3 ;  /* 0x0000001006027211 */ /* 0x002fc800078018ff */
[----:B------:R-:W-:Y:S02]  /*a1a0*/  LEA.HI.X R3, R6, R17, R8, 0x3, P0 ;  /* 0x0000001106037211 */ /* 0x000fe400000f1c08 */
[----:B------:R-:W1:Y:S04]  /*a1b0*/  LDS R8, [UR30+0x1c] ;  /* 0x00001c1eff087984 */ /* 0x000e680008000800 */
[----:B------:R-:W2:Y:S01]  /*a1c0*/  LDG.E.64 R2, desc[UR58][R2.64] ;  /* 0x0000003a02027981 */ /* 0x000ea2000c1e1b00 */
        /* <DEDUP_REMOVED lines=13> */
[----:B------:R1:W-:Y:S04]  /*a2a0*/  STS [UR30+0x1c], R8 ;  /* 0x00001c08ff007988 */ /* 0x0003e8000800081e */
[----:B------:R-:W2:Y:S01]  /*a2b0*/  LDS R11, [UR30+0x1c] ;  /* 0x00001c1eff0b7984 */ /* 0x000ea20008000800 */
[----:B-1---5:R-:W-:Y:S01]  /*a2c0*/  VIADD R8, R10, 0xffffffff ;  /* 0xffffffff0a087836 */ /* 0x022fe20000000000 */
[----:B--2---:R-:W-:-:S05]  /*a2d0*/  LOP3.LUT R11, R11, 0xf0, RZ, 0xb8, !PT ;  /* 0x000000f00b0b7812 */ /* 0x004fca00078eb8ff */
[----:B------:R1:W-:Y:S04]  /*a2e0*/  STS [UR30+0x1c], R11 ;  /* 0x00001c0bff007988 */ /* 0x0003e8000800081e */
[----:B------:R-:W2:Y:S01]  /*a2f0*/  LDS R9, [UR30+0x1c] ;  /* 0x00001c1eff097984 */ /* 0x000ea20008000800 */
[----:B-1----:R-:W-:Y:S02]  /*a300*/  CS2R R10, SRZ ;  /* 0x00000000000a7805 */ /* 0x002fe4000001ff00 */
[----:B--2---:R-:W-:Y:S01]  /*a310*/  LOP3.LUT R17, R9, 0xf00, RZ, 0xb8, !PT ;  /* 0x00000f0009117812 */ /* 0x004fe200078eb8ff */
[----:B------:R-:W-:-:S04]  /*a320*/  VIADD R9, R13, 0xffffffff ;  /* 0xffffffff0d097836 */ /* 0x000fc80000000000 */
[----:B------:R-:W-:Y:S04]  /*a330*/  STS.64 [UR30+0x18], R16 ;  /* 0x00001810ff007988 */ /* 0x000fe80008000a1e */
[----:B------:R-:W1:Y:S04]  /*a340*/  LDS R15, [UR30+0x1c] ;  /* 0x00001c1eff0f7984 */ /* 0x000e680008000800 */
[----:B------:R2:W-:Y:S01]  /*a350*/  STS.128 [UR30+0x20], R8 ;  /* 0x00002008ff007988 */ /* 0x0005e20008000c1e */
[----:B-1----:R-:W-:-:S05]  /*a360*/  LOP3.LUT R2, R15, 0xf000, RZ, 0xb8, !PT ;  /* 0x0000f0000f027812 */ /* 0x002fca00078eb8ff */
[----:B------:R2:W-:Y:S02]  /*a370*/  STS [UR30+0x1c], R2 ;  /* 0x00001c02ff007988 */ /* 0x0005e4000800081e */
.L_x_182:
[----:B------:R-:W-:Y:S05]  /*a380*/  BSYNC B0 ;  /* 0x0000000000007941 */ /* 0x000fea0003800000 */
.L_x_181:
[----:B-12---:R-:W1:Y:S01]  /*a390*/  S2R R2, SR_LANEID ;  /* 0x0000000000027919 */ /* 0x006e620000000000 */
[----:B------:R-:W-:Y:S01]  /*a3a0*/  NOP ;  /* 0x0000000000007918 */ /* 0x000fe20000000000 */
[----:B------:R-:W-:Y:S01]  /*a3b0*/  ELECT P0, URZ, PT ;  /* 0x00000000003f782f */ /* 0x000fe20003800000 */
[----:B------:R-:W-:Y:S01]  /*a3c0*/  BSSY B0, `(.L_x_184) ;  /* 0x0000008000007945 */ /* 0x000fe20003800000 */
[----:B-1----:R-:W-:-:S05]  /*a3d0*/  IMAD.SHL.U32 R8, R2, 0x4, RZ ;  /* 0x0000000402087824 */ /* 0x002fca00078e00ff */
[----:B------:R1:W2:Y:S01]  /*a3e0*/  LDS R9, [R8+UR30] ;  /* 0x0000001e08097984 */ /* 0x0002a20008000800 */
[----:B------:R-:W-:-:S05]  /*a3f0*/  IADD3 R2, P1, R8, UR38, RZ ;  /* 0x0000002608027c10 */ /* 0x000fca000ff3e0ff */
[----:B---34-:R-:W-:Y:S01]  /*a400*/  IMAD.X R3, RZ, RZ, UR39, P1 ;  /* 0x00000027ff037e24 */ /* 0x018fe200088e06ff */
[----:B------:R-:W-:Y:S07]  /*a410*/  @!P0 BRA `(.L_x_185) ;  /* 0x0000000000088947 */ /* 0x000fee0003800000 */
[----:B------:R0:W-:Y:S01]  /*a420*/  UTMACMDFLUSH ;  /* 0x00000000000079b7 */ /* 0x0001e20000000000 */
[----:B------:R-:W-:-:S04]  /*a430*/  DEPBAR.LE SB0, 0x0 ;  /* 0x000080000000791a */ /* 0x000fc80000000000 */
.L_x_185:
[----:B------:R-:W-:Y:S05]  /*a440*/  BSYNC B0 ;  /* 0x0000000000007941 */ /* 0x000fea0003800000 */
.L_x_184:
[----:B--2---:R2:W5:Y:S02]  /*a450*/  ATOMG.E.EXCH.STRONG.GPU PT, RZ, [R2], R9 ;  /* 0x0000000902ff73a8 */ /* 0x00456400041ee100 */
.L_x_180:
[----:B------:R-:W-:Y:S01]  /*a460*/  UIADD3 UR34, UR34, 0x1, URZ ;  /* 0x0000000122227890 */ /* 0x000fe2000fffe03f */
[----:B------:R-:W-:Y:S01]  /*a470*/  ISETP.NE.AND P0, PT, R7, RZ, PT ;  /* 0x000000ff0700720c */ /* 0x000fe20003f05270 */
[----:B------:R-:W-:Y:S01]  /*a480*/  IMAD.MOV.U32 R16, RZ, RZ, R4 ;  /* 0x000000ffff107224 */ /* 0x000fe200078e0004 */
[----:B-12---:R-:W-:Y:S01]  /*a490*/  SEL R2, RZ, 0x1, !P3 ;  /* 0x00000001ff027807 */ /* 0x006fe20005800000 */
[----:B------:R-:W-:Y:S01]  /*a4a0*/  UISETP.NE.AND UP0, UPT, UR34, 0x8, UPT ;  /* 0x000000082200788c */ /* 0x000fe2000bf05270 */
[----:B------:R-:W-:Y:S02]  /*a4b0*/  IMAD.MOV.U32 R17, RZ, RZ, R5 ;  /* 0x000000ffff117224 */ /* 0x000fe400078e0005 */
[----:B------:R-:W-:Y:S01]  /*a4c0*/  IMAD.MOV.U32 R18, RZ, RZ, R6 ;  /* 0x000000ffff127224 */ /* 0x000fe200078e0006 */
[----:B------:R-:W-:Y:S02]  /*a4d0*/  USEL UR8, URZ, 0x1, UP0 ;  /* 0x000000013f087887 */ /* 0x000fe40008000000 */
[----:B------:R-:W-:-:S04]  /*a4e0*/  USEL UR34, UR34, URZ, UP0 ;  /* 0x0000003f22227287 */ /* 0x000fc80008000000 */
[----:B------:R-:W-:Y:S01]  /*a4f0*/  LOP3.LUT R12, R12, UR8, RZ, 0x3c, !PT ;  /* 0x000000080c0c7c12 */ /* 0x000fe2000f8e3cff */
[----:B------:R-:W-:Y:S07]  /*a500*/  @P0 BRA `(.L_x_186) ;  /* 0xffffffe800a80947 */ /* 0x000fee000383ffff */
[----:B-----5:R-:W-:Y:S01]  /*a510*/  ELECT P0, URZ, PT ;  /* 0x00000000003f782f */ /* 0x020fe20003800000 */
[----:B------:R-:W-:-:S12]  /*a520*/  BSSY B0, `(.L_x_187) ;  /* 0x0000017000007945 */ /* 0x000fd80003800000 */
[----:B------:R-:W-:Y:S05]  /*a530*/  @!P0 BRA `(.L_x_188) ;  /* 0x0000000000548947 */ /* 0x000fea0003800000 */
[----:B------:R-:W-:Y:S05]  /*a540*/  @!P2 BRA `(.L_x_189) ;  /* 0x000000000004a947 */ /* 0x000fea0003800000 */
[----:B------:R-:W-:Y:S01]  /*a550*/  BPT.TRAP 0x1 ;  /* 0x000000040000795c */ /* 0x000fe20000300000 */
.L_x_189:
[----:B------:R-:W1:Y:S02]  /*a560*/  SYNCS.PHASECHK.TRANS64.TRYWAIT P0, [UR31+0x38520], R0 ;  /* 0x03852000ff0075a7 */ /* 0x000e64000800015f */
[----:B-1----:R-:W-:Y:S05]  /*a570*/  @!P0 BRA `(.L_x_190) ;  /* 0x0000004800948947 */ /* 0x002fea0003800000 */
.L_x_293:
[----:B------:R-:W-:Y:S05]  /*a580*/  @!P2 BRA `(.L_x_191) ;  /* 0x000000000004a947 */ /* 0x000fea0003800000 */
[----:B------:R-:W-:Y:S01]  /*a590*/  BPT.TRAP 0x1 ;  /* 0x000000040000795c */ /* 0x000fe20000300000 */
.L_x_191:
[----:B------:R-:W2:Y:S02]  /*a5a0*/  SYNCS.PHASECHK.TRANS64.TRYWAIT P0, [UR31+0x38528], R0 ;  /* 0x03852800ff0075a7 */ /* 0x000ea4000800015f */
[----:B--2---:R-:W-:Y:S05]  /*a5b0*/  @!P0 BRA `(.L_x_192) ;  /* 0x00000048009c8947 */ /* 0x004fea0003800000 */
.L_x_294:
[----:B------:R-:W-:Y:S05]  /*a5c0*/  @!P2 BRA `(.L_x_193) ;  /* 0x000000000004a947 */ /* 0x000fea0003800000 */
[----:B------:R-:W-:Y:S01]  /*a5d0*/  BPT.TRAP 0x1 ;  /* 0x000000040000795c */ /* 0x000fe20000300000 */
.L_x_193:
[----:B------:R-:W2:Y:S02]  /*a5e0*/  SYNCS.PHASECHK.TRANS64.TRYWAIT P0, [UR31+0x38530], R0 ;  /* 0x03853000ff0075a7 */ /* 0x000ea4000800015f */
[----:B--2---:R-:W-:Y:S05]  /*a5f0*/  @!P0 BRA `(.L_x_194) ;  /* 0x0000004800a48947 */ /* 0x004fea0003800000 */
.L_x_295:
[----:B------:R-:W-:Y:S05]  /*a600*/  @!P2 BRA `(.L_x_195) ;  /* 0x000000000004a947 */ /* 0x000fea0003800000 */
[----:B------:R-:W-:Y:S01]  /*a610*/  BPT.TRAP 0x1 ;  /* 0x000000040000795c */ /* 0x000fe20000300000 */
.L_x_195:
[----:B-1----:R-:W-:-:S05]  /*a620*/  IMAD.MOV.U32 R0, RZ, RZ, 0x1 ;  /* 0x00000001ff007424 */ /* 0x002fca00078e00ff */
[----:B------:R-:W-:-:S07]  /*a630*/  SHF.L.U32 R0, R0, 0x1f, RZ ;  /* 0x0000001f00007819 */ /* 0x000fce00000006ff */
.L_x_196:
[----:B-1-34-:R-:W-:-:S04]  /*a640*/  IMAD.U32 R3, RZ, RZ, UR31 ;  /* 0x0000001fff037e24 */ /* 0x01afc8000f8e00ff */
[----:B------:R1:W2:Y:S03]  /*a650*/  SYNCS.PHASECHK.TRANS64.TRYWAIT P0, [R3+URZ+0x38538], R0 ;  /* 0x03853800030075a7 */ /* 0x0002a6000800017f */
[----:B--2---:R-:W-:Y:S05]  /*a660*/  @!P0 NANOSLEEP.SYNCS 0x989680 ;  /* 0x009896800000895d */ /* 0x004fea0003900000 */
[----:B------:R-:W2:Y:S02]  /*a670*/  @!P0 SYNCS.PHASECHK.TRANS64 P0, [R3+URZ+0x38538], R0 ;  /* 0x03853800030085a7 */ /* 0x000ea4000800007f */
[----:B--2---:R-:W-:Y:S05]  /*a680*/  @!P0 BRA `(.L_x_196) ;  /* 0xfffffffc00ec8947 */ /* 0x004fea000383ffff */
.L_x_188:
[----:B------:R-:W-:Y:S05]  /*a690*/  BSYNC B0 ;  /* 0x0000000000007941 */ /* 0x000fea0003800000 */
.L_x_187:
[----:B------:R-:W-:Y:S05]  /*a6a0*/  EXIT ;  /* 0x000000000000794d */ /* 0x000fea0003800000 */
.L_x_117:
[----:B------:R-:W1:Y:S01]  /*a6b0*/  S2UR UR4, SR_CTAID.Y ;  /* 0x00000000000479c3 */ /* 0x000e620000002600 */
[----:B------:R-:W3:Y:S01]  /*a6c0*/  S2R R37, SR_LANEID ;  /* 0x0000000000257919 */ /* 0x000ee20000000000 */
[----:B------:R-:W-:Y:S01]  /*a6d0*/  ELECT P0, URZ, PT ;  /* 0x00000000003f782f */ /* 0x000fe20003800000 */
[----:B------:R-:W-:Y:S01]  /*a6e0*/  BSSY B0, `(.L_x_197) ;  /* 0x0000037000007945 */ /* 0x000fe20003800000 */
[----:B------:R-:W-:Y:S01]  /*a6f0*/  ULDC.64 UR12, c[0x0][0x508] ;  /* 0x00014200000c7ab9 */ /* 0x000fe20000000a00 */
[----:B-1----:R-:W-:-:S04]  /*a700*/  UIMAD UR4, UR4, UR41, UR40 ;  /* 0x00000029040472a4 */ /* 0x002fc8000f8e0228 */
[----:B------:R-:W-:-:S06]  /*a710*/  UIMAD.WIDE UR12, UR4, 0x80, UR12 ;  /* 0x00000080040c78a5 */ /* 0x000fcc000f8e020c */
[----:B------:R-:W-:Y:S06]  /*a720*/  @!P0 BRA `(.L_x_198) ;  /* 0x0000000000c88947 */ /* 0x000fec0003800000 */
[----:B------:R-:W1:Y:S01]  /*a730*/  LDC.64 R8, c[0x0][0x300] ;  /* 0x0000c000ff087b82 */ /* 0x000e620000000a00 */
[----:B------:R-:W-:Y:S02]  /*a740*/  UMOV UR4, 0x400 ;  /* 0x0000040000047882 */ /* 0x000fe40000000000 */
[----:B--2---:R-:W-:-:S05]  /*a750*/  ULEA UR4, UR42, UR4, 0x18 ;  /* 0x000000042a047291 */ /* 0x004fca000f8ec03f */
[----:B------:R-:W1:Y:S08]  /*a760*/  LDC.64 R10, c[0x0][0x308] ;  /* 0x0000c200ff0a7b82 */ /* 0x000e700000000a00 */
[----:B------:R-:W2:Y:S08]  /*a770*/  LDC.64 R4, c[0x0][0x330] ;  /* 0x0000cc00ff047b82 */ /* 0x000eb00000000a00 */
[----:B------:R-:W2:Y:S01]  /*a780*/  LDC.64 R6, c[0x0][0x338] ;  /* 0x0000ce00ff067b82 */ /* 0x000ea20000000a00 */
[----:B-1----:R1:W-:Y:S07]  /*a790*/  STS.128 [UR4+0x38600], R8 ;  /* 0x03860008ff007988 */ /* 0x0023ee0008000c04 */
[----:B------:R-:W4:Y:S08]  /*a7a0*/  LDC.64 R32, c[0x0][0x310] ;  /* 0x0000c400ff207b82 */ /* 0x000f300000000a00 */
[----:B------:R-:W4:Y:S01]  /*a7b0*/  LDC.64 R34, c[0x0][0x318] ;  /* 0x0000c600ff227b82 */ /* 0x000f220000000a00 */
[----:B--2---:R2:W-:Y:S07]  /*a7c0*/  STS.128 [UR4+0x38630], R4 ;  /* 0x03863004ff007988 */ /* 0x0045ee0008000c04 */
[----:B------:R-:W5:Y:S08]  /*a7d0*/  LDC.64 R28, c[0x0][0x320] ;  /* 0x0000c800ff1c7b82 */ /* 0x000f700000000a00 */
[----:B------:R-:W5:Y:S08]  /*a7e0*/  LDC.64 R30, c[0x0][0x328] ;  /* 0x0000ca00ff1e7b82 */ /* 0x000f700000000a00 */
[----:B------:R-:W3:Y:S01]  /*a7f0*/  LDC.64 R24, c[0x0][0x340] ;  /* 0x0000d000ff187b82 */ /* 0x000ee20000000a00 */
[----:B----4-:R4:W-:Y:S07]  /*a800*/  STS.128 [UR4+0x38610], R32 ;  /* 0x03861020ff007988 */ /* 0x0109ee0008000c04 */
[----:B------:R-:W3:Y:S08]  /*a810*/  LDC.64 R26, c[0x0][0x348] ;  /* 0x0000d200ff1a7b82 */ /* 0x000ef00000000a00 */
[----:B------:R-:W2:Y:S01]  /*a820*/  LDC.64 R20, c[0x0][0x350] ;  /* 0x0000d400ff147b82 */ /* 0x000ea20000000a00 */
[----:B-----5:R5:W-:Y:S07]  /*a830*/  STS.128 [UR4+0x38620], R28 ;  /* 0x0386201cff007988 */ /* 0x020bee0008000c04 */
[----:B------:R-:W2:Y:S08]  /*a840*/  LDC.64 R22, c[0x0][0x358] ;  /* 0x0000d600ff167b82 */ /* 0x000eb00000000a00 */
[----:B------:R-:W4:Y:S01]  /*a850*/  LDC.64 R12, c[0x0][0x360] ;  /* 0x0000d800ff0c7b82 */ /* 0x000f220000000a00 */
[----:B---3--:R3:W-:Y:S07]  /*a860*/  STS.128 [UR4+0x38640], R24 ;  /* 0x03864018ff007988 */ /* 0x0087ee0008000c04 */
[----:B------:R-:W4:Y:S08]  /*a870*/  LDC.64 R14, c[0x0][0x368] ;  /* 0x0000da00ff0e7b82 */ /* 0x000f300000000a00 */
[----:B-1----:R-:W1:Y:S01]  /*a880*/  LDC.64 R8, c[0x0][0x370] ;  /* 0x0000dc00ff087b82 */ /* 0x002e620000000a00 */
[----:B--2---:R2:W-:Y:S07]  /*a890*/  STS.128 [UR4+0x38650], R20 ;  /* 0x03865014ff007988 */ /* 0x0045ee0008000c04 */
[----:B------:R-:W1:Y:S08]  /*a8a0*/  LDC.64 R10, c[0x0][0x378] ;  /* 0x0000de00ff0a7b82 */ /* 0x000e700000000a00 */
[----:B------:R-:W5:Y:S01]  /*a8b0*/  LDC.64 R4, c[0x0][0x410] ;  /* 0x00010400ff047b82 */ /* 0x000f620000000a00 */
[----:B----4-:R4:W-:Y:S07]  /*a8c0*/  STS.128 [UR4+0x38660], R12 ;  /* 0x0386600cff007988 */ /* 0x0109ee0008000c04 */
[----:B------:R-:W5:Y:S01]  /*a8d0*/  LDC.64 R6, c[0x0][0x418] ;  /* 0x00010600ff067b82 */ /* 0x000f620000000a00 */
[----:B-1----:R1:W-:Y:S07]  /*a8e0*/  STS.128 [UR4+0x38670], R8 ;  /* 0x03867008ff007988 */ /* 0x0023ee0008000c04 */
[----:B------:R-:W2:Y:S08]  /*a8f0*/  LDC.64 R32, c[0x0][0x400] ;  /* 0x00010000ff207b82 */ /* 0x000eb00000000a00 */
[----:B------:R-:W2:Y:S01]  /*a900*/  LDC.64 R34, c[0x0][0x408] ;  /* 0x00010200ff227b82 */ /* 0x000ea20000000a00 */
[----:B-----5:R5:W-:Y:S07]  /*a910*/  STS.128 [UR4+0x38690], R4 ;  /* 0x03869004ff007988 */ /* 0x020bee0008000c04 */
[----:B------:R-:W4:Y:S08]  /*a920*/  LDC.64 R28, c[0x0][0x420] ;  /* 0x00010800ff1c7b82 */ /* 0x000f300000000a00 */
[----:B------:R-:W4:Y:S08]  /*a930*/  LDC.64 R30, c[0x0][0x428] ;  /* 0x00010a00ff1e7b82 */ /* 0x000f300000000a00 */
[----:B---3--:R-:W3:Y:S01]  /*a940*/  LDC.64 R24, c[0x0][0x430] ;  /* 0x00010c00ff187b82 */ /* 0x008ee20000000a00 */
[----:B--2---:R2:W-:Y:S07]  /*a950*/  STS.128 [UR4+0x38680], R32 ;  /* 0x03868020ff007988 */ /* 0x0045ee0008000c04 */
[----:B------:R-:W3:Y:S08]  /*a960*/  LDC.64 R26, c[0x0][0x438] ;  /* 0x00010e00ff1a7b82 */ /* 0x000ef00000000a00 */
[----:B------:R-:W5:Y:S01]  /*a970*/  LDC.64 R20, c[0x0][0x440] ;  /* 0x00011000ff147b82 */ /* 0x000f620000000a00 */
[----:B----4-:R2:W-:Y:S07]  /*a980*/  STS.128 [UR4+0x386a0], R28 ;  /* 0x0386a01cff007988 */ /* 0x0105ee0008000c04 */
[----:B------:R-:W5:Y:S08]  /*a990*/  LDC.64 R22, c[0x0][0x448] ;  /* 0x00011200ff167b82 */ /* 0x000f700000000a00 */
[----:B------:R-:W4:Y:S01]  /*a9a0*/  LDC.64 R12, c[0x0][0x450] ;  /* 0x00011400ff0c7b82 */ /* 0x000f220000000a00 */
[----:B---3--:R2:W-:Y:S07]  /*a9b0*/  STS.128 [UR4+0x386b0], R24 ;  /* 0x0386b018ff007988 */ /* 0x0085ee0008000c04 */
[----:B------:R-:W4:Y:S08]  /*a9c0*/  LDC.64 R14, c[0x0][0x458] ;  /* 0x00011600ff0e7b82 */ /* 0x000f300000000a00 */
[----:B-1----:R-:W1:Y:S01]  /*a9d0*/  LDC.64 R8, c[0x0][0x460] ;  /* 0x00011800ff087b82 */ /* 0x002e620000000a00 */
[----:B-----5:R2:W-:Y:S07]  /*a9e0*/  STS.128 [UR4+0x386c0], R20 ;  /* 0x0386c014ff007988 */ /* 0x0205ee0008000c04 */
[----:B------:R-:W1:Y:S08]  /*a9f0*/  LDC.64 R10, c[0x0][0x468] ;  /* 0x00011a00ff0a7b82 */ /* 0x000e700000000a00 */
[----:B------:R-:W3:Y:S01]  /*aa00*/  LDC.64 R4, c[0x0][0x470] ;  /* 0x00011c00ff047b82 */ /* 0x000ee20000000a00 */
[----:B----4-:R2:W-:Y:S07]  /*aa10*/  STS.128 [UR4+0x386d0], R12 ;  /* 0x0386d00cff007988 */ /* 0x0105ee0008000c04 */
[----:B------:R-:W3:Y:S01]  /*aa20*/  LDC.64 R6, c[0x0][0x478] ;  /* 0x00011e00ff067b82 */ /* 0x000ee20000000a00 */
[----:B-1----:R2:W-:Y:S04]  /*aa30*/  STS.128 [UR4+0x386e0], R8 ;  /* 0x0386e008ff007988 */ /* 0x0025e80008000c04 */
[----:B---3--:R2:W-:Y:S02]  /*aa40*/  STS.128 [UR4+0x386f0], R4 ;  /* 0x0386f004ff007988 */ /* 0x0085e40008000c04 */
.L_x_198:
[----:B--2---:R-:W-:Y:S05]  /*aa50*/  BSYNC B0 ;  /* 0x0000000000007941 */ /* 0x004fea0003800000 */
.L_x_197:
[----:B------:R-:W-:Y:S01]  /*aa60*/  ELECT P0, URZ, PT ;  /* 0x00000000003f782f */ /* 0x000fe20003800000 */
[----:B------:R-:W-:Y:S01]  /*aa70*/  NOP ;  /* 0x0000000000007918 */ /* 0x000fe20000000000 */
[----:B------:R-:W-:Y:S11]  /*aa80*/  BSSY B0, `(.L_x_199) ;  /* 0x000004c000007945 */ /* 0x000ff60003800000 */
[----:B------:R-:W-:Y:S05]  /*aa90*/  @!P0 BRA `(.L_x_200) ;  /* 0x0000000400288947 */ /* 0x000fea0003800000 */
[C---:B------:R-:W-:Y:S01]  /*aaa0*/  IMAD.SHL.U32 R20, R18.reuse, 0x8, RZ ;  /* 0x0000000812147824 */ /* 0x040fe200078e00ff */
[----:B------:R-:W-:Y:S01]  /*aab0*/  ULDC.64 UR4, c[0x0][0x518] ;  /* 0x0001460000047ab9 */ /* 0x000fe20000000a00 */
[----:B------:R-:W-:Y:S01]  /*aac0*/  ULDC.64 UR6, c[0x0][0x528] ;  /* 0x00014a0000067ab9 */ /* 0x000fe20000000a00 */
[----:B------:R-:W-:Y:S02]  /*aad0*/  SHF.L.U64.HI R3, R18, 0x3, R3 ;  /* 0x0000000312037819 */ /* 0x000fe40000010203 */
[C---:B------:R-:W-:Y:S02]  /*aae0*/  IADD3 R6, P0, R20.reuse, UR4, RZ ;  /* 0x0000000414067c10 */ /* 0x040fe4000ff1e0ff */
[----:B------:R-:W-:Y:S02]  /*aaf0*/  IADD3 R4, P1, R20, UR6, RZ ;  /* 0x0000000614047c10 */ /* 0x000fe4000ff3e0ff */
[C---:B------:R-:W-:Y:S01]  /*ab00*/  IADD3.X R7, R3.reuse, UR5, RZ, P0, !PT ;  /* 0x0000000503077c10 */ /* 0x040fe200087fe4ff */
[----:B------:R-:W-:Y:S01]  /*ab10*/  ULDC.64 UR4, c[0x0][0x510] ;  /* 0x0001440000047ab9 */ /* 0x000fe20000000a00 */
[----:B------:R-:W-:Y:S01]  /*ab20*/  IADD3.X R5, R3, UR7, RZ, P1, !PT ;  /* 0x0000000703057c10 */ /* 0x000fe20008ffe4ff */
[----:B------:R-:W-:-:S03]  /*ab30*/  ULDC.64 UR6, c[0x0][0x520] ;  /* 0x0001480000067ab9 */ /* 0x000fc60000000a00 */
[----:B------:R-:W2:Y:S04]  /*ab40*/  LDG.E.64 R6, desc[UR58][R6.64] ;  /* 0x0000003a06067981 */ /* 0x000ea8000c1e1b00 */
[----:B------:R-:W4:Y:S01]  /*ab50*/  LDG.E.64 R4, desc[UR58][R4.64] ;  /* 0x0000003a04047981 */ /* 0x000f22000c1e1b00 */
[C---:B------:R-:W-:Y:S02]  /*ab60*/  IADD3 R22, P0, R20.reuse, UR4, RZ ;  /* 0x0000000414167c10 */ /* 0x040fe4000ff1e0ff */
[----:B------:R-:W-:Y:S02]  /*ab70*/  IADD3 R20, P1, R20, UR6, RZ ;  /* 0x0000000614147c10 */ /* 0x000fe4000ff3e0ff */
[C---:B------:R-:W-:Y:S02]  /*ab80*/  IADD3.X R23, R3.reuse, UR5, RZ, P0, !PT ;  /* 0x0000000503177c10 */ /* 0x040fe400087fe4ff */
[----:B------:R-:W-:-:S04]  /*ab90*/  IADD3.X R21, R3, UR7, RZ, P1, !PT ;  /* 0x0000000703157c10 */ /* 0x000fc80008ffe4ff */
[----:B------:R-:W5:Y:S04]  /*aba0*/  LDG.E.64 R22, desc[UR58][R22.64] ;  /* 0x0000003a16167981 */ /* 0x000f68000c1e1b00 */
[----:B------:R-:W3:Y:S01]  /*abb0*/  LDG.E.64 R20, desc[UR58][R20.64] ;  /* 0x0000003a14147981 */ /* 0x000ee2000c1e1b00 */
[----:B------:R-:W-:Y:S01]  /*abc0*/  UMOV UR4, 0x400 ;  /* 0x0000040000047882 */ /* 0x000fe20000000000 */
[----:B------:R-:W-:Y:S01]  /*abd0*/  VIADD R13, R0, 0xffffffff ;  /* 0xffffffff000d7836 */ /* 0x000fe20000000000 */
[----:B------:R-:W-:Y:S01]  /*abe0*/  ULEA UR4, UR42, UR4, 0x18 ;  /* 0x000000042a047291 */ /* 0x000fe2000f8ec03f */
[----:B------:R-:W-:-:S03]  /*abf0*/  CS2R R14, SRZ ;  /* 0x00000000000e7805 */ /* 0x000fc6000001ff00 */
[----:B------:R-:W-:Y:S02]  /*ac00*/  UIADD3 UR6, UR4, 0x38680, URZ ;  /* 0x0003868004067890 */ /* 0x000fe4000fffe03f */
[----:B------:R-:W-:-:S03]  /*ac10*/  UIADD3 UR5, UR4, 0x38600, URZ ;  /* 0x0003860004057890 */ /* 0x000fc6000fffe03f */
[----:B------:R-:W1:Y:S01]  /*ac20*/  LDS R8, [UR4+0x3861c] ;  /* 0x03861c04ff087984 */ /* 0x000e620008000800 */
[----:B------:R-:W-:Y:S02]  /*ac30*/  IMAD.U32 R26, RZ, RZ, UR6 ;  /* 0x00000006ff1a7e24 */ /* 0x000fe4000f8e00ff */
[----:B------:R-:W-:Y:S01]  /*ac40*/  MOV R24, UR5 ;  /* 0x0000000500187c02 */ /* 0x000fe20008000f00 */
[----:B------:R-:W1:Y:S02]  /*ac50*/  LDS R9, [UR4+0x3869c] ;  /* 0x03869c04ff097984 */ /* 0x000e640008000800 */
[----:B------:R-:W-:Y:S02]  /*ac60*/  SHF.R.U64 R26, R26, 0x4, RZ ;  /* 0x000000041a1a7819 */ /* 0x000fe400000012ff */
[----:B------:R-:W-:Y:S01]  /*ac70*/  SHF.R.U64 R24, R24, 0x4, RZ ;  /* 0x0000000418187819 */ /* 0x000fe200000012ff */
[----:B------:R-:W-:Y:S04]  /*ac80*/  STS [UR4+0x38630], RZ ;  /* 0x038630ffff007988 */ /* 0x000fe80008000804 */
[----:B------:R-:W-:Y:S04]  /*ac90*/  STS [UR4+0x38610], R24 ;  /* 0x03861018ff007988 */ /* 0x000fe80008000804 */
[----:B------:R-:W-:Y:S04]  /*aca0*/  STS [UR4+0x38614], R24 ;  /* 0x03861418ff007988 */ /* 0x000fe80008000804 */
[----:B------:R-:W-:Y:S04]  /*acb0*/  STS [UR4+0x38690], R26 ;  /* 0x0386901aff007988 */ /* 0x000fe80008000804 */
[----:B------:R-:W-:Y:S04]  /*acc0*/  STS [UR4+0x38694], R26 ;  /* 0x0386941aff007988 */ /* 0x000fe80008000804 */
[----:B------:R-:W-:Y:S01]  /*acd0*/  STS [UR4+0x386b0], RZ ;  /* 0x0386b0ffff007988 */ /* 0x000fe20008000804 */
[----:B--2---:R-:W-:-:S02]  /*ace0*/  LOP3.LUT R7, R7, 0x1fffffff, RZ, 0xc0, !PT ;  /* 0x1fffffff07077812 */ /* 0x004fc400078ec0ff */
[----:B----4-:R-:W-:Y:S02]  /*acf0*/  LOP3.LUT R3, R5, 0x1fffffff, RZ, 0xc0, !PT ;  /* 0x1fffffff05037812 */ /* 0x010fe400078ec0ff */
[----:B------:R-:W-:Y:S02]  /*ad00*/  SHF.R.U32.HI R11, RZ, 0x4, R7 ;  /* 0x00000004ff0b7819 */ /* 0x000fe40000011607 */
[----:B------:R-:W-:Y:S02]  /*ad10*/  SHF.R.U32.HI R10, RZ, 0x4, R3 ;  /* 0x00000004ff0a7819 */ /* 0x000fe40000011603 */
[----:B-1----:R-:W-:Y:S02]  /*ad20*/  LOP3.LUT R8, R8, 0xf, R11, 0xb8, !PT ;  /* 0x0000000f08087812 */ /* 0x002fe400078eb80b */
[----:B------:R-:W-:Y:S02]  /*ad30*/  LOP3.LUT R9, R9, 0xf, R10, 0xb8, !PT ;  /* 0x0000000f09097812 */ /* 0x000fe400078eb80a */
[----:B------:R-:W-:Y:S01]  /*ad40*/  SHF.R.U64 R7, R6, 0x4, R7 ;  /* 0x0000000406077819 */ /* 0x000fe20000001207 */
[----:B------:R1:W-:Y:S01]  /*ad50*/  STS [UR4+0x3861c], R8 ;  /* 0x03861c08ff007988 */ /* 0x0003e20008000804 */
[----:B------:R-:W-:-:S03]  /*ad60*/  SHF.R.U64 R3, R4, 0x4, R3 ;  /* 0x0000000404037819 */ /* 0x000fc60000001203 */
[----:B------:R2:W-:Y:S04]  /*ad70*/  STS [UR4+0x3869c], R9 ;  /* 0x03869c09ff007988 */ /* 0x0005e80008000804 */
[----:B------:R-:W4:Y:S01]  /*ad80*/  LDS R5, [UR4+0x3861c] ;  /* 0x03861c04ff057984 */ /* 0x000f220008000800 */
[----:B-1----:R-:W-:-:S03]  /*ad90*/  VIADD R8, R36, 0xffffffff ;  /* 0xffffffff24087836 */ /* 0x002fc60000000000 */
[----:B------:R-:W1:Y:S01]  /*ada0*/  LDS R10, [UR4+0x3869c] ;  /* 0x03869c04ff0a7984 */ /* 0x000e620008000800 */
[----:B--2---:R-:W-:Y:S02]  /*adb0*/  VIADD R9, R2, 0xffffffff ;  /* 0xffffffff02097836 */ /* 0x004fe40000000000 */
[----:B------:R-:W-:Y:S01]  /*adc0*/  IMAD.MOV.U32 R12, RZ, RZ, R8 ;  /* 0x000000ffff0c7224 */ /* 0x000fe200078e0008 */
[----:B------:R-:W-:Y:S04]  /*add0*/  STS [UR4+0x3860c], R7 ;  /* 0x03860c07ff007988 */ /* 0x000fe80008000804 */
[----:B------:R-:W-:Y:S04]  /*ade0*/  STS.128 [UR4+0x386a0], R12 ;  /* 0x0386a00cff007988 */ /* 0x000fe80008000c04 */
[----:B-----5:R-:W-:Y:S04]  /*adf0*/  STS.64 [UR4+0x38600], R22 ;  /* 0x03860016ff007988 */ /* 0x020fe80008000a04 */
[----:B---3--:R-:W-:Y:S04]  /*ae00*/  STS.64 [UR4+0x38680], R20 ;  /* 0x03868014ff007988 */ /* 0x008fe80008000a04 */
[----:B------:R-:W-:Y:S01]  /*ae10*/  STS [UR4+0x3868c], R3 ;  /* 0x03868c03ff007988 */ /* 0x000fe20008000804 */
[----:B----4-:R-:W-:-:S02]  /*ae20*/  LOP3.LUT R5, R5, 0xf0, RZ, 0xb8, !PT ;  /* 0x000000f005057812 */ /* 0x010fc400078eb8ff */
[----:B-1----:R-:W-:-:S03]  /*ae30*/  LOP3.LUT R10, R10, 0xf0, RZ, 0xb8, !PT ;  /* 0x000000f00a0a7812 */ /* 0x002fc600078eb8ff */
[----:B------:R-:W-:Y:S04]  /*ae40*/  STS [UR4+0x3861c], R5 ;  /* 0x03861c05ff007988 */ /* 0x000fe80008000804 */
[----:B------:R1:W-:Y:S04]  /*ae50*/  STS [UR4+0x3869c], R10 ;  /* 0x03869c0aff007988 */ /* 0x0003e80008000804 */
[----:B------:R-:W2:Y:S04]  /*ae60*/  LDS R25, [UR4+0x3861c] ;  /* 0x03861c04ff197984 */ /* 0x000ea80008000800 */
[----:B------:R-:W3:Y:S01]  /*ae70*/  LDS R27, [UR4+0x3869c] ;  /* 0x03869c04ff1b7984 */ /* 0x000ee20008000800 */
[----:B-1----:R-:W-:-:S05]  /*ae80*/  CS2R R10, SRZ ;  /* 0x00000000000a7805 */ /* 0x002fca000001ff00 */
[----:B------:R-:W-:Y:S01]  /*ae90*/  STS.128 [UR4+0x38620], R8 ;  /* 0x03862008ff007988 */ /* 0x000fe20008000c04 */
[----:B--2---:R-:W-:Y:S02]  /*aea0*/  LOP3.LUT R25, R25, 0xf00, RZ, 0xb8, !PT ;  /* 0x00000f0019197812 */ /* 0x004fe400078eb8ff */
[----:B---3--:R-:W-:-:S03]  /*aeb0*/  LOP3.LUT R27, R27, 0xf00, RZ, 0xb8, !PT ;  /* 0x00000f001b1b7812 */ /* 0x008fc600078eb8ff */
[----:B------:R-:W-:Y:S04]  /*aec0*/  STS.64 [UR4+0x38618], R24 ;  /* 0x03861818ff007988 */ /* 0x000fe80008000a04 */
[----:B------:R-:W-:Y:S04]  /*aed0*/  STS.64 [UR4+0x38698], R26 ;  /* 0x0386981aff007988 */ /* 0x000fe80008000a04 */
[----:B------:R-:W1:Y:S04]  /*aee0*/  LDS R5, [UR4+0x3861c] ;  /* 0x03861c04ff057984 */ /* 0x000e680008000800 */
[----:B------:R-:W2:Y:S01]  /*aef0*/  LDS R28, [UR4+0x3869c] ;  /* 0x03869c04ff1c7984 */ /* 0x000ea20008000800 */
[----:B-1----:R-:W-:-:S02]  /*af00*/  LOP3.LUT R0, R5, 0xf000, RZ, 0xb8, !PT ;  /* 0x0000f00005007812 */ /* 0x002fc400078eb8ff */
[----:B--2---:R-:W-:-:S03]  /*af10*/  LOP3.LUT R2, R28, 0xf000, RZ, 0xb8, !PT ;  /* 0x0000f0001c027812 */ /* 0x004fc600078eb8ff */
[----:B------:R1:W-:Y:S04]  /*af20*/  STS [UR4+0x3861c], R0 ;  /* 0x03861c00ff007988 */ /* 0x0003e80008000804 */
[----:B------:R1:W-:Y:S02]  /*af30*/  STS [UR4+0x3869c], R2 ;  /* 0x03869c02ff007988 */ /* 0x0003e40008000804 */
.L_x_200:
[----:B------:R-:W-:Y:S05]  /*af40*/  BSYNC B0 ;  /* 0x0000000000007941 */ /* 0x000fea0003800000 */
.L_x_199:
[----:B------:R-:W-:Y:S01]  /*af50*/  ELECT P0, URZ, PT ;  /* 0x00000000003f782f */ /* 0x000fe20003800000 */
[----:B------:R-:W-:Y:S01]  /*af60*/  NOP ;  /* 0x0000000000007918 */ /* 0x000fe20000000000 */
[----:B------:R-:W-:Y:S11]  /*af70*/  BSSY B0, `(.L_x_201) ;  /* 0x0000004000007945 */ /* 0x000ff60003800000 */
[----:B------:R-:W-:Y:S05]  /*af80*/  @!P0 BRA `(.L_x_202) ;  /* 0x0000000000088947 */ /* 0x000fea0003800000 */
[----:B------:R0:W-:Y:S01]  /*af90*/  UTMACMDFLUSH ;  /* 0x00000000000079b7 */ /* 0x0001e20000000000 */
[----:B------:R-:W-:-:S04]  /*afa0*/  DEPBAR.LE SB0, 0x0 ;  /* 0x000080000000791a */ /* 0x000fc80000000000 */
.L_x_202:
[----:B------:R-:W-:Y:S05]  /*afb0*/  BSYNC B0 ;  /* 0x0000000000007941 */ /* 0x000fea0003800000 */
.L_x_201:
[----:B------:R-:W-:Y:S01]  /*afc0*/  UMOV UR4, 0x400 ;  /* 0x0000040000047882 */ /* 0x000fe20000000000 */
[----:B---3--:R-:W-:Y:S01]  /*afd0*/  IMAD.SHL.U32 R37, R37, 0x4, RZ ;  /* 0x0000000425257824 */ /* 0x008fe200078e00ff */
[----:B------:R-:W-:Y:S01]  /*afe0*/  ULEA UR18, UR42, UR4, 0x18 ;  /* 0x000000042a127291 */ /* 0x000fe2000f8ec03f */
[----:B------:R-:W-:-:S03]  /*aff0*/  ULDC UR14, c[0x0][0x884] ;  /* 0x00022100000e7ab9 */ /* 0x000fc60000000800 */
[----:B------:R-:W-:Y:S01]  /*b000*/  UIADD3 UR20, UR18, 0x38600, URZ ;  /* 0x0003860012147890 */ /* 0x000fe2000fffe03f */
[----:B------:R-:W-:Y:S01]  /*b010*/  IADD3 R4, P0, R37, UR12, RZ ;  /* 0x0000000c25047c10 */ /* 0x000fe2000ff1e0ff */
[----:B------:R-:W-:Y:S01]  /*b020*/  UIMAD.WIDE UR14, UR14, 0x80, UR12 ;  /* 0x000000800e0e78a5 */ /* 0x000fe2000f8e020c */
[----:B------:R-:W-:-:S03]  /*b030*/  IMAD.MOV.U32 R6, RZ, RZ, 0x1 ;  /* 0x00000001ff067424 */ /* 0x000fc600078e00ff */
[----:B------:R-:W-:Y:S02]  /*b040*/  IMAD.X R5, RZ, RZ, UR13, P0 ;  /* 0x0000000dff057e24 */ /* 0x000fe400080e06ff */
[----:B-1----:R-:W-:Y:S01]  /*b050*/  IADD3 R2, P1, R37, UR14, RZ ;  /* 0x0000000e25027c10 */ /* 0x002fe2000ff3e0ff */
[----:B------:R-:W1:Y:S04]  /*b060*/  LDS R7, [R37+UR20] ;  /* 0x0000001425077984 */ /* 0x000e680008000800 */
[----:B------:R-:W2:Y:S01]  /*b070*/  LDS R9, [R37+UR20+0x80] ;  /* 0x0000801425097984 */ /* 0x000ea20008000800 */
[----:B------:R-:W-:Y:S02]  /*b080*/  IMAD.X R3, RZ, RZ, UR15, P1 ;  /* 0x0000000fff037e24 */ /* 0x000fe400088e06ff */
[----:B------:R-:W-:Y:S01]  /*b090*/  IMAD.MOV.U32 R8, RZ, RZ, 0x1 ;  /* 0x00000001ff087424 */ /* 0x000fe200078e00ff */
[----:B------:R-:W-:Y:S01]  /*b0a0*/  BSSY B0, `(.L_x_203) ;  /* 0x00000e8000007945 */ /* 0x000fe20003800000 */
[----:B------:R-:W-:Y:S01]  /*b0b0*/  USHF.L.U32 UR4, UR42, 0x6, URZ ;  /* 0x000000062a047899 */ /* 0x000fe2000800063f */
[----:B------:R-:W-:Y:S01]  /*b0c0*/  IMAD.MOV.U32 R0, RZ, RZ, RZ ;  /* 0x000000ffff007224 */ /* 0x000fe200078e00ff */
[----:B------:R-:W-:Y:S01]  /*b0d0*/  USHF.L.U32 UR5, UR42, 0xc, URZ ;  /* 0x0000000c2a057899 */ /* 0x000fe2000800063f */
[----:B------:R-:W-:-:S02]  /*b0e0*/  IMAD.MOV.U32 R20, RZ, RZ, 0x1 ;  /* 0x00000001ff147424 */ /* 0x000fc400078e00ff */
[----:B------:R-:W-:Y:S02]  /*b0f0*/  IMAD.MOV.U32 R21, RZ, RZ, RZ ;  /* 0x000000ffff157224 */ /* 0x000fe400078e00ff */
[----:B------:R-:W-:Y:S01]  /*b100*/  IMAD.MOV.U32 R22, RZ, RZ, RZ ;  /* 0x000000ffff167224 */ /* 0x000fe200078e00ff */
[----:B------:R-:W-:Y:S02]  /*b110*/  ULOP3.LUT UR22, UR54, 0x1, URZ, 0xfc, !UPT ;  /* 0x0000000136167892 */ /* 0x000fe4000f8efc3f */
[----:B------:R-:W-:Y:S02]  /*b120*/  ULOP3.LUT UR19, UR53, 0x2, URZ, 0xfc, !UPT ;  /* 0x0000000235137892 */ /* 0x000fe4000f8efc3f */
[----:B------:R-:W-:Y:S02]  /*b130*/  ULOP3.LUT UR16, UR4, 0x40, URZ, 0xc0, !UPT ;  /* 0x0000004004107892 */ /* 0x000fe4000f8ec03f */
[----:B------:R-:W-:Y:S02]  /*b140*/  ULOP3.LUT UR17, UR5, 0x1000, URZ, 0xc0, !UPT ;  /* 0x0000100005117892 */ /* 0x000fe4000f8ec03f */
[----:B------:R-:W-:Y:S01]  /*b150*/  UIADD3 UR21, UR18, 0x38680, URZ ;  /* 0x0003868012157890 */ /* 0x000fe2000fffe03f */
[----:B-1----:R-:W5:Y:S04]  /*b160*/  ATOMG.E.EXCH.STRONG.GPU PT, RZ, [R4], R7 ;  /* 0x0000000704ff73a8 */ /* 0x002f6800041ee100 */
[----:B--2---:R1:W5:Y:S02]  /*b170*/  ATOMG.E.EXCH.STRONG.GPU PT, RZ, [R2], R9 ;  /* 0x0000000902ff73a8 */ /* 0x00436400041ee100 */
[----:B-1----:R-:W-:-:S02]  /*b180*/  PRMT R2, R6, 0x7610, R2 ;  /* 0x0000761006027816 */ /* 0x002fc40000000002 */
[----:B------:R-:W-:-:S07]  /*b190*/  PRMT R3, R8, 0x7610, R3 ;  /* 0x0000761008037816 */ /* 0x000fce0000000003 */
.L_x_222:
[----:B------:R-:W-:Y:S01]  /*b1a0*/  LOP3.LUT P0, RZ, R3, 0xff, RZ, 0xc0, !PT ;  /* 0x000000ff03ff7812 */ /* 0x000fe2000780c0ff */
[----:B------:R-:W-:Y:S05]  /*b1b0*/  YIELD ;  /* 0x0000000000007946 */ /* 0x000fea0003800000 */
[----:B-----5:R-:W-:Y:S01]  /*b1c0*/  IADD3 R4, R36, 0x3f, RZ ;  /* 0x0000003f24047810 */ /* 0x020fe20007ffe0ff */
[----:B------:R-:W-:Y:S03]  /*b1d0*/  BSSY B1, `(.L_x_204) ;  /* 0x0000009000017945 */ /* 0x000fe60003800000 */
[----:B------:R-:W-:-:S04]  /*b1e0*/  SHF.R.S32.HI R5, RZ, 0x1f, R4 ;  /* 0x0000001fff057819 */ /* 0x000fc80000011404 */
[----:B------:R-:W-:Y:S01]  /*b1f0*/  LEA.HI R5, R5, R4, RZ, 0x6 ;  /* 0x0000000405057211 */ /* 0x000fe200078f30ff */
[----:B------:R-:W-:Y:S06]  /*b200*/  @!P0 BRA `(.L_x_205) ;  /* 0x0000000000148947 */ /* 0x000fec0003800000 */
[----:B------:R-:W-:-:S04]  /*b210*/  DEPBAR {5,4,3,2,1,0} ;  /* 0x0000003f0000791a */ /* 0x000fc80000000000 */
[----:B------:R1:W-:Y:S01]  /*b220*/  UTMACCTL.IV [UR12] ;  /* 0x000000000c0079b9 */ /* 0x0003e20008000000 */
[----:B------:R-:W-:-:S04]  /*b230*/  DEPBAR {5,4,3,2,1,0} ;  /* 0x0000003f0000791a */ /* 0x000fc80000000000 */
[----:B------:R1:W-:Y:S02]  /*b240*/  UTMACCTL.IV [UR14] ;  /* 0x000000000e0079b9 */ /* 0x0003e40008000000 */
[----:B-1----:R-:W-:Y:S01]  /*b250*/  NOP ;  /* 0x0000000000007918 */ /* 0x002fe20000000000 */
.L_x_205:
[----:B------:R-:W-:Y:S05]  /*b260*/  BSYNC B1 ;  /* 0x0000000000017941 */ /* 0x000fea0003800000 */
.L_x_204:
[----:B------:R-:W-:Y:S01]  /*b270*/  UMOV UR4, 0xffffffff ;  /* 0xffffffff00047882 */ /* 0x000fe20000000000 */
[----:B------:R-:W-:Y:S02]  /*b280*/  SHF.R.S32.HI R7, RZ, 0x6, R5 ;  /* 0x00000006ff077819 */ /* 0x000fe40000011405 */
[----:B------:R-:W-:Y:S05]  /*b290*/  BRA.DIV UR4, `(.L_x_206) ;  /* 0x0000003e04947947 */ /* 0x000fea000b800000 */
[----:B-----5:R-:W-:-:S13]  /*b2a0*/  ELECT P6, URZ, PT ;  /* 0x00000000003f782f */ /* 0x020fda00038c0000 */
.L_x_298:
[----:B------:R-:W-:Y:S01]  /*b2b0*/  ISETP.LT.OR P6, PT, R36, 0x1, !P6 ;  /* 0x000000012400780c */ /* 0x000fe200077c1670 */
[----:B------:R-:W-:-:S12]  /*b2c0*/  BSSY B1, `(.L_x_207) ;  /* 0x000002e000017945 */ /* 0x000fd80003800000 */
[----:B------:R-:W-:Y:S05]  /*b2d0*/  @P6 BRA `(.L_x_208) ;  /* 0x0000000000b06947 */ /* 0x000fea0003800000 */
[----:B------:R-:W-:Y:S01]  /*b2e0*/  LEA R17, R17, UR16, 0x7 ;  /* 0x0000001011117c11 */ /* 0x000fe2000f8e38ff */
[----:B------:R-:W-:Y:S02]  /*b2f0*/  IMAD.SHL.U32 R16, R16, 0x100, RZ ;  /* 0x0000010010107824 */ /* 0x000fe400078e00ff */
[----:B------:R-:W-:Y:S02]  /*b300*/  VIADD R9, R7, 0x1 ;  /* 0x0000000107097836 */ /* 0x000fe40000000000 */
[----:B------:R-:W-:Y:S02]  /*b310*/  IMAD.MOV.U32 R10, RZ, RZ, RZ ;  /* 0x000000ffff0a7224 */ /* 0x000fe400078e00ff */
[----:B------:R-:W-:Y:S02]  /*b320*/  IMAD.MOV.U32 R3, RZ, RZ, R20 ;  /* 0x000000ffff037224 */ /* 0x000fe400078e0014 */
[----:B------:R-:W-:-:S07]  /*b330*/  IMAD.MOV.U32 R4, RZ, RZ, R0 ;  /* 0x000000ffff047224 */ /* 0x000fce00078e0000 */
.L_x_211:
[----:B-1----:R-:W-:Y:S01]  /*b340*/  LEA R8, R4, UR18, 0x3 ;  /* 0x0000001204087c11 */ /* 0x002fe2000f8e18ff */
[----:B------:R-:W-:Y:S05]  /*b350*/  YIELD ;  /* 0x0000000000007946 */ /* 0x000fea0003800000 */
[----:B------:R-:W-:Y:S02]  /*b360*/  SHF.L.U32 R5, R3, 0x1f, RZ ;  /* 0x0000001f03057819 */ /* 0x000fe400000006ff */
[----:B------:R-:W-:Y:S02]  /*b370*/  LOP3.LUT P1, RZ, R19, 0x7f, RZ, 0xc0, !PT ;  /* 0x0000007f13ff7812 */ /* 0x000fe4000782c0ff */
[----:B------:R-:W1:Y:S11]  /*b380*/  SYNCS.PHASECHK.TRANS64.TRYWAIT P0, [R8+URZ+0x384c0], R5 ;  /* 0x0384c005080075a7 */ /* 0x000e76000800017f */
[----:B------:R-:W2:Y:S01]  /*b390*/  @!P1 LDC R6, c[0x0][0x500] ;  /* 0x00014000ff069b82 */ /* 0x000ea20000000800 */
[----:B-1----:R-:W-:Y:S05]  /*b3a0*/  @!P0 BRA `(.L_x_209) ;  /* 0x0000003c00708947 */ /* 0x002fea0003800000 */
.L_x_299:
[----:B------:R-:W-:Y:S01]  /*b3b0*/  UPRMT UR4, UR19, 0x9910, URZ ;  /* 0x0000991013047896 */ /* 0x000fe2000800003f */
[----:B--2---:R2:W-:Y:S03]  /*b3c0*/  @!P1 SYNCS.ARRIVE.TRANS64 RZ, [R8+URZ+0x38480], R6 ;  /* 0x0384800608ff99a7 */ /* 0x0045e6000800003f */
[----:B------:R-:W-:-:S06]  /*b3d0*/  UISETP.NE.AND UP0, UPT, UR4, 0x2, UPT ;  /* 0x000000020400788c */ /* 0x000fcc000bf05270 */
[----:B------:R-:W-:-:S13]  /*b3e0*/  PLOP3.LUT P0, PT, PT, PT, UP0, 0x80, 0x0 ;  /* 0x000000000000781c */ /* 0x000fda0003f0f008 */
[----:B--2---:R-:W-:Y:S05]  /*b3f0*/  @P0 BRA `(.L_x_210) ;  /* 0x0000000000040947 */ /* 0x004fea0003800000 */
[----:B------:R-:W-:Y:S01]  /*b400*/  BPT.TRAP 0x1 ;  /* 0x000000040000795c */ /* 0x000fe20000300000 */
.L_x_210:
[----:B------:R-:W-:Y:S01]  /*b410*/  R2UR UR4, R4 ;  /* 0x00000000040472ca */ /* 0x000fe200000e0000 */
[----:B------:R-:W-:Y:S01]  /*b420*/  VIADD R9, R9, 0xffffffff ;  /* 0xffffffff09097836 */ /* 0x000fe20000000000 */
[----:B------:R-:W-:Y:S01]  /*b430*/  R2UR UR5, R8 ;  /* 0x00000000080572ca */ /* 0x000fe200000e0000 */
[----:B------:R-:W-:Y:S01]  /*b440*/  VIADD R4, R4, 0x1 ;  /* 0x0000000104047836 */ /* 0x000fe20000000000 */
[----:B------:R-:W-:Y:S01]  /*b450*/  R2UR UR6, R10 ;  /* 0x000000000a0672ca */ /* 0x000fe200000e0000 */
[----:B------:R-:W-:Y:S01]  /*b460*/  UMOV UR24, 0x0 ;  /* 0x0000000000187882 */ /* 0x000fe20000000000 */
[----:B------:R-:W-:Y:S01]  /*b470*/  R2UR UR7, R16 ;  /* 0x00000000100772ca */ /* 0x000fe200000e0000 */
[----:B------:R-:W-:Y:S01]  /*b480*/  UMOV UR25, 0x10000000 ;  /* 0x1000000000197882 */ /* 0x000fe20000000000 */
[----:B------:R-:W-:Y:S01]  /*b490*/  R2UR UR11, R17 ;  /* 0x00000000110b72ca */ /* 0x000fe200000e0000 */
[----:B------:R-:W-:Y:S01]  /*b4a0*/  UMOV UR23, 0x30000 ;  /* 0x0003000000177882 */ /* 0x000fe20000000000 */
[----:B------:R-:W-:Y:S01]  /*b4b0*/  ISETP.GT.AND P1, PT, R9, 0x1, PT ;  /* 0x000000010900780c */ /* 0x000fe20003f24270 */
[----:B------:R-:W-:Y:S01]  /*b4c0*/  VIADD R10, R10, 0x40 ;  /* 0x000000400a0a7836 */ /* 0x000fe20000000000 */
[----:B------:R-:W-:Y:S01]  /*b4d0*/  ISETP.NE.AND P0, PT, R4, 0x8, PT ;  /* 0x000000080400780c */ /* 0x000fe20003f05270 */
[----:B------:R-:W-:-:S02]  /*b4e0*/  ULEA UR8, UR4, UR17, 0xd ;  /* 0x0000001104087291 */ /* 0x000fc4000f8e683f */
[----:B------:R-:W-:Y:S01]  /*b4f0*/  ULEA UR4, UR4, UR18, 0xe ;  /* 0x0000001204047291 */ /* 0x000fe2000f8e703f */
[----:B------:R-:W-:Y:S01]  /*b500*/  SEL R6, RZ, 0x1, P0 ;  /* 0x00000001ff067807 */ /* 0x000fe20000000000 */
[----:B------:R-:W-:Y:S01]  /*b510*/  UIADD3 UR5, UR5, 0x38480, URZ ;  /* 0x0003848005057890 */ /* 0x000fe2000fffe03f */
[----:B------:R-:W-:Y:S01]  /*b520*/  SEL R4, R4, RZ, P0 ;  /* 0x000000ff04047207 */ /* 0x000fe20000000000 */
[----:B------:R-:W-:Y:S01]  /*b530*/  UIADD3 UR8, UR18, 0x20000, UR8 ;  /* 0x0002000012087890 */ /* 0x000fe2000fffe008 */
[----:B------:R-:W-:Y:S01]  /*b540*/  LOP3.LUT R3, R3, R6, RZ, 0x3c, !PT ;  /* 0x0000000603037212 */ /* 0x000fe200078e3cff */
[----:B------:R-:W-:-:S03]  /*b550*/  UMOV UR10, UR6 ;  /* 0x00000006000a7c82 */ /* 0x000fc60008000000 */
[----:B------:R-:W-:Y:S02]  /*b560*/  UMOV UR9, UR5 ;  /* 0x0000000500097c82 */ /* 0x000fe40008000000 */
[----:B------:R2:W-:Y:S02]  /*b570*/  UTMALDG.2D [UR4], [UR12], desc[UR24] ;  /* 0x000018040c0075b4 */ /* 0x0005e40008009000 */
[----:B------:R2:W-:Y:S02]  /*b580*/  UTMALDG.2D.MULTICAST [UR8], [UR14], UR23, desc[UR24] ;  /* 0x000018080e0073b4 */ /* 0x0005e40008009817 */
[----:B--2---:R-:W-:Y:S05]  /*b590*/  @P1 BRA `(.L_x_211) ;  /* 0xfffffffc00681947 */ /* 0x004fea000383ffff */
.L_x_208:
[----:B------:R-:W-:Y:S05]  /*b5a0*/  BSYNC B1 ;  /* 0x0000000000017941 */ /* 0x000fea0003800000 */
.L_x_207:
[----:B------:R-:W-:Y:S01]  /*b5b0*/  IMAD.IADD R0, R7, 0x1, R0 ;  /* 0x0000000107007824 */ /* 0x000fe200078e0200 */
[----:B------:R-:W-:-:S04]  /*b5c0*/  LOP3.LUT P0, RZ, R2, 0xff, RZ, 0xc0, !PT ;  /* 0x000000ff02ff7812 */ /* 0x000fc8000780c0ff */
[----:B------:R-:W-:-:S04]  /*b5d0*/  SHF.R.U32.HI R2, RZ, 0x3, R0 ;  /* 0x00000003ff027819 */ /* 0x000fc80000011600 */
[----:B------:R-:W-:-:S04]  /*b5e0*/  LOP3.LUT R2, R2, 0x1, RZ, 0xc0, !PT ;  /* 0x0000000102027812 */ /* 0x000fc800078ec0ff */
[----:B------:R-:W-:Y:S01]  /*b5f0*/  ISETP.NE.U32.AND P1, PT, R2, 0x1, PT ;  /* 0x000000010200780c */ /* 0x000fe20003f25070 */
[----:B------:R-:W-:Y:S01]  /*b600*/  IMAD.U32 R2, RZ, RZ, UR22 ;  /* 0x00000016ff027e24 */ /* 0x000fe2000f8e00ff */
[----:B------:R-:W-:Y:S01]  /*b610*/  @P0 SYNCS.ARRIVE.TRANS64.A1T0 RZ, [UR18+0x38548], RZ ;  /* 0x038548ffffff09a7 */ /* 0x000fe20008100012 */
[----:B------:R-:W-:Y:S02]  /*b620*/  ISETP.GT.U32.AND P0, PT, R0, 0x7, PT ;  /* 0x000000070000780c */ /* 0x000fe40003f04070 */
[C---:B------:R-:W-:Y:S02]  /*b630*/  ISETP.GT.U32.AND P1, PT, R7.reuse, 0x7, !P1 ;  /* 0x000000070700780c */ /* 0x040fe40004f24070 */
[----:B------:R-:W-:Y:S02]  /*b640*/  ISETP.NE.AND P2, PT, R2, 0x3, PT ;  /* 0x000000030200780c */ /* 0x000fe40003f45270 */
[----:B------:R-:W-:Y:S02]  /*b650*/  ISETP.LT.U32.AND P0, PT, R7, 0x8, P0 ;  /* 0x000000080700780c */ /* 0x000fe40000701070 */
[----:B------:R-:W-:-:S02]  /*b660*/  SEL R2, RZ, 0x1, !P1 ;  /* 0x00000001ff027807 */ /* 0x000fc40004800000 */
[----:B------:R-:W-:Y:S02]  /*b670*/  SEL R3, RZ, 0x1, !P0 ;  /* 0x00000001ff037807 */ /* 0x000fe40004000000 */
[----:B------:R-:W-:Y:S02]  /*b680*/  LOP3.LUT R0, R0, 0x7, RZ, 0xc0, !PT ;  /* 0x0000000700007812 */ /* 0x000fe400078ec0ff */
[----:B------:R-:W-:-:S03]  /*b690*/  LOP3.LUT R20, R2, R20, R3, 0x96, !PT ;  /* 0x0000001402147212 */ /* 0x000fc600078e9603 */
[----:B------:R-:W-:Y:S05]  /*b6a0*/  @!P2 BRA `(.L_x_212) ;  /* 0x000000000004a947 */ /* 0x000fea0003800000 */
[----:B------:R-:W-:Y:S01]  /*b6b0*/  BPT.TRAP 0x1 ;  /* 0x000000040000795c */ /* 0x000fe20000300000 */
.L_x_212:
[C---:B------:R-:W-:Y:S01]  /*b6c0*/  LEA R3, R21.reuse, UR18, 0x3 ;  /* 0x0000001215037c11 */ /* 0x040fe2000f8e18ff */
[----:B------:R-:W-:Y:S01]  /*b6d0*/  BSSY B1, `(.L_x_213) ;  /* 0x0000005000017945 */ /* 0x000fe20003800000 */
[----:B------:R-:W-:Y:S02]  /*b6e0*/  SHF.L.U32 R2, R22, 0x1f, RZ ;  /* 0x0000001f16027819 */ /* 0x000fe400000006ff */
[----:B------:R-:W-:Y:S02]  /*b6f0*/  LEA R4, R21, UR18, 0x4 ;  /* 0x0000001215047c11 */ /* 0x000fe4000f8e20ff */
[----:B------:R-:W2:Y:S02]  /*b700*/  SYNCS.PHASECHK.TRANS64.TRYWAIT P0, [R3+URZ+0x38400], R2 ;  /* 0x03840002030075a7 */ /* 0x000ea4000800017f */
[----:B--2---:R-:W-:Y:S05]  /*b710*/  @!P0 BRA `(.L_x_214) ;  /* 0x0000003800a88947 */ /* 0x004fea0003800000 */
.L_x_300:
[----:B------:R-:W-:Y:S05]  /*b720*/  BSYNC B1 ;  /* 0x0000000000017941 */ /* 0x000fea0003800000 */
.L_x_213:
[----:B-1----:R-:W1:Y:S01]  /*b730*/  LDS.128 R4, [R4+0x38550] ;  /* 0x0385500004047984 */ /* 0x002e620000000c00 */
[----:B------:R-:W-:Y:S01]  /*b740*/  @!PT LDS RZ, [RZ] ;  /* 0x00000000fffff984 */ /* 0x000fe20000000800 */
[----:B------:R-:W-:Y:S01]  /*b750*/  @!PT LDS RZ, [RZ] ;  /* 0x00000000fffff984 */ /* 0x000fe20000000800 */
[----:B------:R-:W-:Y:S01]  /*b760*/  @!PT LDS RZ, [RZ] ;  /* 0x00000000fffff984 */ /* 0x000fe20000000800 */
[----:B------:R-:W-:Y:S01]  /*b770*/  @!PT LDS RZ, [RZ] ;  /* 0x00000000fffff984 */ /* 0x000fe20000000800 */
[----:B------:R3:W-:Y:S06]  /*b780*/  MEMBAR.ALL.CTA ;  /* 0x0000000000007992 */ /* 0x0007ec0000008000 */
[----:B---3--:R-:W3:Y:S01]  /*b790*/  FENCE.VIEW.ASYNC.S ;  /* 0x00000000000073c6 */ /* 0x008ee20000000000 */
[----:B-1----:R-:W-:Y:S02]  /*b7a0*/  IMAD.MOV.U32 R17, RZ, RZ, R5 ;  /* 0x000000ffff117224 */ /* 0x002fe400078e0005 */
[----:B------:R-:W-:Y:S01]  /*b7b0*/  IMAD.MOV.U32 R16, RZ, RZ, R4 ;  /* 0x000000ffff107224 */ /* 0x000fe200078e0004 */
[----:B---3--:R-:W-:Y:S06]  /*b7c0*/  @!P2 BRA `(.L_x_215) ;  /* 0x000000000004a947 */ /* 0x008fec0003800000 */
[----:B------:R-:W-:Y:S01]  /*b7d0*/  BPT.TRAP 0x1 ;  /* 0x000000040000795c */ /* 0x000fe20000300000 */
.L_x_215:
[----:B------:R-:W1:Y:S01]  /*b7e0*/  S2R R5, SR_CgaCtaId ;  /* 0x0000000000057919 */ /* 0x000e620000008800 */
[----:B------:R-:W-:Y:S01]  /*b7f0*/  ISETP.NE.AND P0, PT, R7, RZ, PT ;  /* 0x000000ff0700720c */ /* 0x000fe20003f05270 */
[----:B--2---:R-:W-:Y:S01]  /*b800*/  VIADD R2, R3, 0x38440 ;  /* 0x0003844003027836 */ /* 0x004fe20000000000 */
[CC--:B------:R-:W-:Y:S02]  /*b810*/  ISETP.NE.AND P1, PT, R6.reuse, R18.reuse, PT ;  /* 0x000000120600720c */ /* 0x0c0fe40003f25270 */
[----:B------:R-:W-:Y:S02]  /*b820*/  ISETP.EQ.OR P0, PT, R6, R18, !P0 ;  /* 0x000000120600720c */ /* 0x000fe40004702670 */
[----:B-1----:R-:W-:-:S04]  /*b830*/  PRMT R2, R5, 0x654, R2 ;  /* 0x0000065405027816 */ /* 0x002fc80000000002 */
[----:B------:R1:W-:Y:S07]  /*b840*/  SYNCS.ARRIVE.TRANS64.RED.A1T0 RZ, [R2+URZ], RZ ;  /* 0x000000ff02ff79a7 */ /* 0x0003ee000810043f */
[----:B------:R-:W-:Y:S05]  /*b850*/  @P0 BRA `(.L_x_216) ;  /* 0x00000004008c0947 */ /* 0x000fea0003800000 */
[----:B-1----:R-:W1:Y:S02]  /*b860*/  LDC.64 R2, c[0x0][0x290] ;  /* 0x0000a400ff027b82 */ /* 0x002e640000000a00 */
[----:B-1----:R-:W-:-:S05]  /*b870*/  IMAD.WIDE R2, R6, 0xc, R2 ;  /* 0x0000000c06027825 */ /* 0x002fca00078e0202 */
[----:B------:R1:W5:Y:S01]  /*b880*/  LDG.E R36, desc[UR58][R2.64+0x8] ;  /* 0x0000083a02247981 */ /* 0x000362000c1e1900 */
[----:B------:R-:W-:-:S03]  /*b890*/  UMOV UR4, 0xffffffff ;  /* 0xffffffff00047882 */ /* 0x000fc60000000000 */
[----:B------:R-:W-:Y:S05]  /*b8a0*/  BRA.DIV UR4, `(.L_x_217) ;  /* 0x0000003a04587947 */ /* 0x000fea000b800000 */
[----:B------:R-:W-:-:S13]  /*b8b0*/  ELECT P6, URZ, PT ;  /* 0x00000000003f782f */ /* 0x000fda00038c0000 */
.L_x_303:
[----:B------:R-:W-:Y:S04]  /*b8c0*/  BSSY B1, `(.L_x_218) ;  /* 0x0000049000017945 */ /* 0x000fe80003800000 */
[----:B------:R-:W-:Y:S05]  /*b8d0*/  @!P6 BRA `(.L_x_219) ;  /* 0x00000004001ce947 */ /* 0x000fea0003800000 */
[C---:B------:R-:W-:Y:S01]  /*b8e0*/  IMAD.SHL.U32 R4, R6.reuse, 0x8, RZ ;  /* 0x0000000806047824 */ /* 0x040fe200078e00ff */
[----:B------:R-:W-:Y:S01]  /*b8f0*/  SHF.R.S32.HI R5, RZ, 0x1f, R6 ;  /* 0x0000001fff057819 */ /* 0x000fe20000011406 */
[----:B------:R-:W-:Y:S01]  /*b900*/  ULDC.64 UR4, c[0x0][0x510] ;  /* 0x0001440000047ab9 */ /* 0x000fe20000000a00 */
[----:B------:R-:W-:Y:S01]  /*b910*/  ULDC.64 UR6, c[0x0][0x520] ;  /* 0x0001480000067ab9 */ /* 0x000fe20000000a00 */
[----:B------:R-:W2:Y:S01]  /*b920*/  LDG.E R14, desc[UR58][R2.64] ;  /* 0x0000003a020e7981 */ /* 0x000ea2000c1e1900 */
[----:B------:R-:W-:Y:S02]  /*b930*/  SHF.L.U64.HI R5, R6, 0x3, R5 ;  /* 0x0000000306057819 */ /* 0x000fe40000010205 */
[C---:B------:R-:W-:Y:S02]  /*b940*/  IADD3 R12, P0, R4.reuse, UR4, RZ ;  /* 0x00000004040c7c10 */ /* 0x040fe4000ff1e0ff */
[C---:B------:R-:W-:Y:S02]  /*b950*/  IADD3 R10, P2, R4.reuse, UR6, RZ ;  /* 0x00000006040a7c10 */ /* 0x040fe4000ff5e0ff */
[C---:B------:R-:W-:Y:S01]  /*b960*/  IADD3.X R13, R5.reuse, UR5, RZ, P0, !PT ;  /* 0x00000005050d7c10 */ /* 0x040fe200087fe4ff */
[----:B------:R-:W-:Y:S01]  /*b970*/  ULDC.64 UR4, c[0x0][0x518] ;  /* 0x0001460000047ab9 */ /* 0x000fe20000000a00 */
[----:B------:R-:W-:Y:S01]  /*b980*/  IADD3.X R11, R5, UR7, RZ, P2, !PT ;  /* 0x00000007050b7c10 */ /* 0x000fe200097fe4ff */
[----:B-1----:R1:W3:Y:S04]  /*b990*/  LDG.E R2, desc[UR58][R2.64+0x4] ;  /* 0x0000043a02027981 */ /* 0x0022e8000c1e1900 */
[----:B------:R-:W4:Y:S04]  /*b9a0*/  LDG.E.64 R12, desc[UR58][R12.64] ;  /* 0x0000003a0c0c7981 */ /* 0x000f28000c1e1b00 */
[----:B------:R-:W2:Y:S01]  /*b9b0*/  LDG.E.64 R10, desc[UR58][R10.64] ;  /* 0x0000003a0a0a7981 */ /* 0x000ea2000c1e1b00 */
[----:B------:R-:W-:-:S04]  /*b9c0*/  IADD3 R8, P0, R4, UR4, RZ ;  /* 0x0000000404087c10 */ /* 0x000fc8000ff1e0ff */
[----:B------:R-:W-:Y:S01]  /*b9d0*/  IADD3.X R9, R5, UR5, RZ, P0, !PT ;  /* 0x0000000505097c10 */ /* 0x000fe200087fe4ff */
[----:B------:R-:W-:-:S05]  /*b9e0*/  ULDC.64 UR4, c[0x0][0x528] ;  /* 0x00014a0000047ab9 */ /* 0x000fca0000000a00 */
[----:B------:R-:W3:Y:S01]  /*b9f0*/  LDG.E.64 R8, desc[UR58][R8.64] ;  /* 0x0000003a08087981 */ /* 0x000ee2000c1e1b00 */
[----:B------:R-:W-:-:S04]  /*ba00*/  IADD3 R4, P0, R4, UR4, RZ ;  /* 0x0000000404047c10 */ /* 0x000fc8000ff1e0ff */
[----:B------:R-:W-:-:S06]  /*ba10*/  IADD3.X R5, R5, UR5, RZ, P0, !PT ;  /* 0x0000000505057c10 */ /* 0x000fcc00087fe4ff */
[----:B------:R-:W3:Y:S04]  /*ba20*/  LDG.E.64 R4, desc[UR58][R4.64] ;  /* 0x0000003a04047981 */ /* 0x000ee8000c1e1b00 */
[----:B----4-:R-:W-:Y:S04]  /*ba30*/  STS.64 [UR20], R12 ;  /* 0x0000000cff007988 */ /* 0x010fe80008000a14 */
[----:B--2---:R-:W-:Y:S04]  /*ba40*/  STS.64 [UR21], R10 ;  /* 0x0000000aff007988 */ /* 0x004fe80008000a15 */
[----:B------:R-:W2:Y:S01]  /*ba50*/  LDS R15, [UR20+0x1c] ;  /* 0x00001c14ff0f7984 */ /* 0x000ea20008000800 */
[----:B---3--:R-:W-:-:S04]  /*ba60*/  LOP3.LUT R23, R9, 0x1fffffff, RZ, 0xc0, !PT ;  /* 0x1fffffff09177812 */ /* 0x008fc800078ec0ff */
[----:B------:R-:W-:-:S04]  /*ba70*/  SHF.R.U32.HI R18, RZ, 0x4, R23 ;  /* 0x00000004ff127819 */ /* 0x000fc80000011617 */
[----:B--2---:R-:W-:-:S05]  /*ba80*/  LOP3.LUT R15, R15, 0xf, R18, 0xb8, !PT ;  /* 0x0000000f0f0f7812 */ /* 0x004fca00078eb812 */
[----:B------:R-:W-:Y:S04]  /*ba90*/  STS [UR20+0x1c], R15 ;  /* 0x00001c0fff007988 */ /* 0x000fe80008000814 */
[----:B------:R-:W2:Y:S02]  /*baa0*/  LDS R18, [UR20+0x1c] ;  /* 0x00001c14ff127984 */ /* 0x000ea40008000800 */
[----:B--2---:R-:W-:-:S05]  /*bab0*/  LOP3.LUT R18, R18, 0xf0, RZ, 0xb8, !PT ;  /* 0x000000f012127812 */ /* 0x004fca00078eb8ff */
[----:B------:R-:W-:Y:S04]  /*bac0*/  STS [UR20+0x1c], R18 ;  /* 0x00001c12ff007988 */ /* 0x000fe80008000814 */
[----:B------:R-:W2:Y:S01]  /*bad0*/  LDS R13, [UR20+0x1c] ;  /* 0x00001c14ff0d7984 */ /* 0x000ea20008000800 */
[----:B------:R-:W-:-:S04]  /*bae0*/  MOV R12, UR20 ;  /* 0x00000014000c7c02 */ /* 0x000fc80008000f00 */
[----:B------:R-:W-:Y:S02]  /*baf0*/  SHF.R.U64 R12, R12, 0x4, RZ ;  /* 0x000000040c0c7819 */ /* 0x000fe400000012ff */
[----:B--2---:R-:W-:-:S05]  /*bb00*/  LOP3.LUT R13, R13, 0xf00, RZ, 0xb8, !PT ;  /* 0x00000f000d0d7812 */ /* 0x004fca00078eb8ff */
[----:B------:R-:W-:Y:S04]  /*bb10*/  STS.64 [UR20+0x18], R12 ;  /* 0x0000180cff007988 */ /* 0x000fe80008000a14 */
[----:B------:R-:W1:Y:S01]  /*bb20*/  LDS R24, [UR20+0x1c] ;  /* 0x00001c14ff187984 */ /* 0x000e620008000800 */
[----:B------:R-:W-:Y:S01]  /*bb30*/  SHF.R.U64 R15, R8, 0x4, R23 ;  /* 0x00000004080f7819 */ /* 0x000fe20000001217 */
[----:B-----5:R-:W-:Y:S01]  /*bb40*/  VIADD R8, R36, 0xffffffff ;  /* 0xffffffff24087836 */ /* 0x020fe20000000000 */
[----:B------:R-:W-:Y:S01]  /*bb50*/  CS2R R10, SRZ ;  /* 0x00000000000a7805 */ /* 0x000fe2000001ff00 */
[----:B------:R-:W-:Y:S01]  /*bb60*/  VIADD R9, R14, 0xffffffff ;  /* 0xffffffff0e097836 */ /* 0x000fe20000000000 */
[----:B------:R-:W-:Y:S04]  /*bb70*/  STS [UR20+0x10], R12 ;  /* 0x0000100cff007988 */ /* 0x000fe80008000814 */
[----:B------:R-:W-:Y:S04]  /*bb80*/  STS [UR20+0x14], R12 ;  /* 0x0000140cff007988 */ /* 0x000fe80008000814 */
[----:B------:R-:W-:Y:S04]  /*bb90*/  STS.128 [UR20+0x20], R8 ;  /* 0x00002008ff007988 */ /* 0x000fe80008000c14 */
[----:B------:R-:W-:Y:S04]  /*bba0*/  STS [UR20+0xc], R15 ;  /* 0x00000c0fff007988 */ /* 0x000fe80008000814 */
[----:B------:R-:W-:Y:S01]  /*bbb0*/  STS [UR20+0x30], RZ ;  /* 0x000030ffff007988 */ /* 0x000fe20008000814 */
[----:B-1----:R-:W-:-:S05]  /*bbc0*/  LOP3.LUT R3, R24, 0xf000, RZ, 0xb8, !PT ;  /* 0x0000f00018037812 */ /* 0x002fca00078eb8ff */
[----:B------:R-:W-:Y:S04]  /*bbd0*/  STS [UR20+0x1c], R3 ;  /* 0x00001c03ff007988 */ /* 0x000fe80008000814 */
[----:B------:R-:W1:Y:S01]  /*bbe0*/  LDS R13, [UR21+0x1c] ;  /* 0x00001c15ff0d7984 */ /* 0x000e620008000800 */
[----:B------:R-:W-:-:S04]  /*bbf0*/  LOP3.LUT R23, R5, 0x1fffffff, RZ, 0xc0, !PT ;  /* 0x1fffffff05177812 */ /* 0x000fc800078ec0ff */
[----:B------:R-:W-:-:S04]  /*bc00*/  SHF.R.U32.HI R14, RZ, 0x4, R23 ;  /* 0x00000004ff0e7819 */ /* 0x000fc80000011617 */
[----:B-1----:R-:W-:-:S05]  /*bc10*/  LOP3.LUT R5, R13, 0xf, R14, 0xb8, !PT ;  /* 0x0000000f0d057812 */ /* 0x002fca00078eb80e */
[----:B------:R-:W-:Y:S04]  /*bc20*/  STS [UR21+0x1c], R5 ;  /* 0x00001c05ff007988 */ /* 0x000fe80008000815 */
[----:B------:R-:W1:Y:S02]  /*bc30*/  LDS R14, [UR21+0x1c] ;  /* 0x00001c15ff0e7984 */ /* 0x000e640008000800 */
[----:B-1----:R-:W-:-:S05]  /*bc40*/  LOP3.LUT R14, R14, 0xf0, RZ, 0xb8, !PT ;  /* 0x000000f00e0e7812 */ /* 0x002fca00078eb8ff */
[----:B------:R-:W-:Y:S04]  /*bc50*/  STS [UR21+0x1c], R14 ;  /* 0x00001c0eff007988 */ /* 0x000fe80008000815 */
[----:B------:R-:W1:Y:S01]  /*bc60*/  LDS R13, [UR21+0x1c] ;  /* 0x00001c15ff0d7984 */ /* 0x000e620008000800 */
[----:B------:R-:W-:-:S05]  /*bc70*/  IMAD.U32 R12, RZ, RZ, UR21 ;  /* 0x00000015ff0c7e24 */ /* 0x000fca000f8e00ff */
[----:B------:R-:W-:Y:S02]  /*bc80*/  SHF.R.U64 R12, R12, 0x4, RZ ;  /* 0x000000040c0c7819 */ /* 0x000fe400000012ff */
[----:B-1----:R-:W-:-:S05]  /*bc90*/  LOP3.LUT R13, R13, 0xf00, RZ, 0xb8, !PT ;  /* 0x00000f000d0d7812 */ /* 0x002fca00078eb8ff */
[----:B------:R-:W-:Y:S04]  /*bca0*/  STS.64 [UR21+0x18], R12 ;  /* 0x0000180cff007988 */ /* 0x000fe80008000a15 */
[----:B------:R-:W1:Y:S01]  /*bcb0*/  LDS R3, [UR21+0x1c] ;  /* 0x00001c15ff037984 */ /* 0x000e620008000800 */
[----:B------:R-:W-:Y:S01]  /*bcc0*/  VIADD R9, R2, 0xffffffff ;  /* 0xffffffff02097836 */ /* 0x000fe20000000000 */
[----:B------:R-:W-:Y:S02]  /*bcd0*/  SHF.R.U64 R4, R4, 0x4, R23 ;  /* 0x0000000404047819 */ /* 0x000fe40000001217 */
[----:B------:R2:W-:Y:S04]  /*bce0*/  STS [UR21+0x10], R12 ;  /* 0x0000100cff007988 */ /* 0x0005e80008000815 */
[----:B------:R2:W-:Y:S04]  /*bcf0*/  STS.128 [UR21+0x20], R8 ;  /* 0x00002008ff007988 */ /* 0x0005e80008000c15 */
[----:B------:R2:W-:Y:S04]  /*bd00*/  STS [UR21+0xc], R4 ;  /* 0x00000c04ff007988 */ /* 0x0005e80008000815 */
[----:B------:R2:W-:Y:S04]  /*bd10*/  STS [UR21+0x14], R12 ;  /* 0x0000140cff007988 */ /* 0x0005e80008000815 */
[----:B------:R-:W-:Y:S01]  /*bd20*/  STS [UR21+0x30], RZ ;  /* 0x000030ffff007988 */ /* 0x000fe20008000815 */
[----:B-1----:R-:W-:-:S05]  /*bd30*/  LOP3.LUT R2, R3, 0xf000, RZ, 0xb8, !PT ;  /* 0x0000f00003027812 */ /* 0x002fca00078eb8ff */
[----:B------:R2:W-:Y:S02]  /*bd40*/  STS [UR21+0x1c], R2 ;  /* 0x00001c02ff007988 */ /* 0x0005e40008000815 */
.L_x_219:
[----:B------:R-:W-:Y:S05]  /*bd50*/  BSYNC B1 ;  /* 0x0000000000017941 */ /* 0x000fea0003800000 */
.L_x_218:
[----:B------:R-:W-:-:S03]  /*bd60*/  UMOV UR4, 0xffffffff ;  /* 0xffffffff00047882 */ /* 0x000fc60000000000 */
[----:B------:R-:W-:Y:S05]  /*bd70*/  BRA.DIV UR4, `(.L_x_220) ;  /* 0x0000003604447947 */ /* 0x000fea000b800000 */
[----:B------:R-:W-:Y:S01]  /*bd80*/  ELECT P6, URZ, PT ;  /* 0x00000000003f782f */ /* 0x000fe200038c0000 */
[----:B------:R-:W-:-:S12]  /*bd90*/  NOP ;  /* 0x0000000000007918 */ /* 0x000fd80000000000 */
.L_x_307:
[----:B-12---:R-:W1:Y:S02]  /*bda0*/  S2R R2, SR_LANEID ;  /* 0x0000000000027919 */ /* 0x006e640000000000 */
[----:B-1----:R-:W-:-:S05]  /*bdb0*/  IMAD.SHL.U32 R8, R2, 0x4, RZ ;  /* 0x0000000402087824 */ /* 0x002fca00078e00ff */
[----:B------:R1:W2:Y:S01]  /*bdc0*/  LDS R9, [R8+UR20] ;  /* 0x0000001408097984 */ /* 0x0002a20008000800 */
[C---:B------:R-:W-:Y:S02]  /*bdd0*/  IADD3 R4, P0, R8.reuse, UR12, RZ ;  /* 0x0000000c08047c10 */ /* 0x040fe4000ff1e0ff */
[----:B------:R-:W-:Y:S01]  /*bde0*/  IADD3 R2, P2, R8, UR14, RZ ;  /* 0x0000000e08027c10 */ /* 0x000fe2000ff5e0ff */
[----:B------:R1:W3:Y:S01]  /*bdf0*/  LDS R11, [R8+UR20+0x80] ;  /* 0x00008014080b7984 */ /* 0x0002e20008000800 */
[----:B------:R-:W-:Y:S11]  /*be00*/  @!P6 BRA `(.L_x_221) ;  /* 0x000000000008e947 */ /* 0x000ff60003800000 */
[----:B------:R0:W-:Y:S01]  /*be10*/  UTMACMDFLUSH ;  /* 0x00000000000079b7 */ /* 0x0001e20000000000 */
[----:B------:R-:W-:-:S04]  /*be20*/  DEPBAR.LE SB0, 0x0 ;  /* 0x000080000000791a */ /* 0x000fc80000000000 */
.L_x_221:
[----:B------:R-:W-:Y:S01]  /*be30*/  IMAD.X R5, RZ, RZ, UR13, P0 ;  /* 0x0000000dff057e24 */ /* 0x000fe200080e06ff */
[----:B------:R-:W-:Y:S05]  /*be40*/  WARPSYNC.ALL ;  /* 0x0000000000007948 */ /* 0x000fea0003800000 */
[----:B------:R-:W-:Y:S01]  /*be50*/  IMAD.X R3, RZ, RZ, UR15, P2 ;  /* 0x0000000fff037e24 */ /* 0x000fe200090e06ff */
[----:B--2---:R2:W5:Y:S04]  /*be60*/  ATOMG.E.EXCH.STRONG.GPU PT, RZ, [R4], R9 ;  /* 0x0000000904ff73a8 */ /* 0x00456800041ee100 */
[----:B---3--:R2:W5:Y:S01]  /*be70*/  ATOMG.E.EXCH.STRONG.GPU PT, RZ, [R2], R11 ;  /* 0x0000000b02ff73a8 */ /* 0x00856200041ee100 */
[----:B------:R-:W-:-:S07]  /*be80*/  IMAD.MOV.U32 R18, RZ, RZ, R6 ;  /* 0x000000ffff127224 */ /* 0x000fce00078e0006 */
.L_x_216:
[----:B------:R-:W-:Y:S01]  /*be90*/  ISETP.NE.AND P2, PT, R7, RZ, PT ;  /* 0x000000ff0700720c */ /* 0x000fe20003f45270 */
[----:B------:R-:W-:Y:S01]  /*bea0*/  VIADD R21, R21, 0x1 ;  /* 0x0000000115157836 */ /* 0x000fe20000000000 */
[----:B--2---:R-:W-:Y:S02]  /*beb0*/  SEL R3, RZ, 0x1, !P1 ;  /* 0x00000001ff037807 */ /* 0x004fe40004800000 */
[----:B-1----:R-:W-:Y:S02]  /*bec0*/  PRMT R2, RZ, 0x7610, R2 ;  /* 0x00007610ff027816 */ /* 0x002fe40000000002 */
[----:B------:R-:W-:-:S04]  /*bed0*/  ISETP.NE.AND P0, PT, R21, 0x8, PT ;  /* 0x000000081500780c */ /* 0x000fc80003f05270 */
[----:B------:R-:W-:Y:S02]  /*bee0*/  SEL R5, RZ, 0x1, P0 ;  /* 0x00000001ff057807 */ /* 0x000fe40000000000 */
[----:B------:R-:W-:Y:S02]  /*bef0*/  SEL R21, R21, RZ, P0 ;  /* 0x000000ff15157207 */ /* 0x000fe40000000000 */
[----:B------:R-:W-:Y:S01]  /*bf00*/  LOP3.LUT R22, R22, R5, RZ, 0x3c, !PT ;  /* 0x0000000516167212 */ /* 0x000fe200078e3cff */
[----:B------:R-:W-:Y:S06]  /*bf10*/  @P2 BRA `(.L_x_222) ;  /* 0xfffffff000a02947 */ /* 0x000fec000383ffff */
[----:B------:R-:W-:Y:S05]  /*bf20*/  BSYNC B0 ;  /* 0x0000000000007941 */ /* 0x000fea0003800000 */
.L_x_203:
[----:B------:R-:W-:-:S03]  /*bf30*/  UMOV UR4, 0xffffffff ;  /* 0xffffffff00047882 */ /* 0x000fc60000000000 */
[----:B------:R-:W-:Y:S05]  /*bf40*/  BRA.DIV UR4, `(.L_x_223) ;  /* 0x0000003604007947 */ /* 0x000fea000b800000 */
[----:B-----5:R-:W-:-:S13]  /*bf50*/  ELECT P6, URZ, PT ;  /* 0x00000000003f782f */ /* 0x020fda00038c0000 */
.L_x_310:
[----:B------:R-:W-:Y:S04]  /*bf60*/  BSSY B0, `(.L_x_224) ;  /* 0x000004e000007945 */ /* 0x000fe80003800000 */
[----:B------:R-:W-:Y:S05]  /*bf70*/  @!P6 BRA `(.L_x_225) ;  /* 0x000000040030e947 */ /* 0x000fea0003800000 */
[----:B------:R-:W-:-:S04]  /*bf80*/  ULOP3.LUT UR4, UR53, 0x2, URZ, 0xfc, !UPT ;  /* 0x0000000235047892 */ /* 0x000fc8000f8efc3f */
[----:B------:R-:W-:-:S06]  /*bf90*/  UISETP.NE.AND UP0, UPT, UR4, 0x3, UPT ;  /* 0x000000030400788c */ /* 0x000fcc000bf05270 */
[----:B------:R-:W-:-:S13]  /*bfa0*/  PLOP3.LUT P0, PT, PT, PT, UP0, 0x80, 0x0 ;  /* 0x000000000000781c */ /* 0x000fda0003f0f008 */
[----:B------:R-:W-:Y:S05]  /*bfb0*/  @!P0 BRA `(.L_x_226) ;  /* 0x0000000000048947 */ /* 0x000fea0003800000 */
[----:B------:R-:W-:Y:S01]  /*bfc0*/  BPT.TRAP 0x1 ;  /* 0x000000040000795c */ /* 0x000fe20000300000 */
.L_x_226:
[----:B------:R-:W-:Y:S01]  /*bfd0*/  IMAD.U32 R3, RZ, RZ, UR18 ;  /* 0x00000012ff037e24 */ /* 0x000fe2000f8e00ff */
[----:B------:R-:W-:-:S03]  /*bfe0*/  SHF.L.U32 R2, R20, 0x1f, RZ ;  /* 0x0000001f14027819 */ /* 0x000fc600000006ff */
[----:B------:R-:W-:-:S04]  /*bff0*/  VIADD R3, R3, 0x384c0 ;  /* 0x000384c003037836 */ /* 0x000fc80000000000 */
[C---:B------:R-:W-:Y:S02]  /*c000*/  IMAD R7, R0.reuse, 0x8, R3 ;  /* 0x0000000800077824 */ /* 0x040fe400078e0203 */
[----:B------:R-:W-:Y:S02]  /*c010*/  VIADD R0, R0, 0x1 ;  /* 0x0000000100007836 */ /* 0x000fe40000000000 */
[----:B------:R-:W1:Y:S03]  /*c020*/  SYNCS.PHASECHK.TRANS64.TRYWAIT P0, [R7+URZ], R2 ;  /* 0x00000002070075a7 */ /* 0x000e66000800017f */
[----:B------:R-:W-:-:S04]  /*c030*/  ISETP.NE.AND P1, PT, R0, 0x8, PT ;  /* 0x000000080000780c */ /* 0x000fc80003f25270 */
[----:B------:R-:W-:Y:S02]  /*c040*/  SEL R5, RZ, 0x1, P1 ;  /* 0x00000001ff057807 */ /* 0x000fe40000800000 */
[----:B------:R-:W-:Y:S02]  /*c050*/  SEL R0, R0, RZ, P1 ;  /* 0x000000ff00007207 */ /* 0x000fe40000800000 */
[----:B------:R-:W-:-:S03]  /*c060*/  LOP3.LUT R5, R20, R5, RZ, 0x3c, !PT ;  /* 0x0000000514057212 */ /* 0x000fc600078e3cff */
[----:B------:R-:W-:Y:S01]  /*c070*/  IMAD R9, R0, 0x8, R3 ;  /* 0x0000000800097824 */ /* 0x000fe200078e0203 */
[----:B------:R-:W-:Y:S01]  /*c080*/  SHF.L.U32 R4, R5, 0x1f, RZ ;  /* 0x0000001f05047819 */ /* 0x000fe200000006ff */
[----:B-1----:R-:W-:Y:S06]  /*c090*/  @!P0 BRA `(.L_x_227) ;  /* 0x0000003000cc8947 */ /* 0x002fec0003800000 */
.L_x_311:
[----:B------:R-:W2:Y:S01]  /*c0a0*/  SYNCS.PHASECHK.TRANS64.TRYWAIT P0, [R9+URZ], R4 ;  /* 0x00000004090075a7 */ /* 0x000ea2000800017f */
[----:B------:R-:W-:-:S04]  /*c0b0*/  IADD3 R0, R0, 0x1, RZ ;  /* 0x0000000100007810 */ /* 0x000fc80007ffe0ff */
[----:B------:R-:W-:-:S04]  /*c0c0*/  ISETP.NE.AND P1, PT, R0, 0x8, PT ;  /* 0x000000080000780c */ /* 0x000fc80003f25270 */
[----:B-1----:R-:W-:Y:S02]  /*c0d0*/  SEL R2, RZ, 0x1, P1 ;  /* 0x00000001ff027807 */ /* 0x002fe40000800000 */
[----:B------:R-:W-:Y:S02]  /*c0e0*/  SEL R0, R0, RZ, P1 ;  /* 0x000000ff00007207 */ /* 0x000fe40000800000 */
[----:B------:R-:W-:-:S03]  /*c0f0*/  LOP3.LUT R7, R5, R2, RZ, 0x3c, !PT ;  /* 0x0000000205077212 */ /* 0x000fc600078e3cff */
[----:B------:R-:W-:Y:S01]  /*c100*/  IMAD R6, R0, 0x8, R3 ;  /* 0x0000000800067824 */ /* 0x000fe200078e0203 */
[----:B------:R-:W-:Y:S01]  /*c110*/  SHF.L.U32 R5, R7, 0x1f, RZ ;  /* 0x0000001f07057819 */ /* 0x000fe200000006ff */
[----:B--2---:R-:W-:Y:S06]  /*c120*/  @!P0 BRA `(.L_x_228) ;  /* 0x0000003000bc8947 */ /* 0x004fec0003800000 */
.L_x_312:
[----:B------:R-:W2:Y:S01]  /*c130*/  SYNCS.PHASECHK.TRANS64.TRYWAIT P0, [R6+URZ], R5 ;  /* 0x00000005060075a7 */ /* 0x000ea2000800017f */
[----:B------:R-:W-:-:S05]  /*c140*/  VIADD R0, R0, 0x1 ;  /* 0x0000000100007836 */ /* 0x000fca0000000000 */
[----:B------:R-:W-:-:S04]  /*c150*/  ISETP.NE.AND P1, PT, R0, 0x8, PT ;  /* 0x000000080000780c */ /* 0x000fc80003f25270 */
[----:B------:R-:W-:Y:S02]  /*c160*/  SEL R2, RZ, 0x1, P1 ;  /* 0x00000001ff027807 */ /* 0x000fe40000800000 */
[----:B------:R-:W-:Y:S02]  /*c170*/  SEL R0, R0, RZ, P1 ;  /* 0x000000ff00007207 */ /* 0x000fe40000800000 */
[----:B------:R-:W-:-:S03]  /*c180*/  LOP3.LUT R7, R7, R2, RZ, 0x3c, !PT ;  /* 0x0000000207077212 */ /* 0x000fc600078e3cff */
[----:B-1----:R-:W-:Y:S01]  /*c190*/  IMAD R9, R0, 0x8, R3 ;  /* 0x0000000800097824 */ /* 0x002fe200078e0203 */
[----:B------:R-:W-:Y:S01]  /*c1a0*/  SHF.L.U32 R4, R7, 0x1f, RZ ;  /* 0x0000001f07047819 */ /* 0x000fe200000006ff */
[----:B--2---:R-:W-:Y:S06]  /*c1b0*/  @!P0 BRA `(.L_x_229) ;  /* 0x0000003000ac8947 */ /* 0x004fec0003800000 */
.L_x_313:
        /* <DEDUP_REMOVED lines=9> */
.L_x_314:
        /* <DEDUP_REMOVED lines=9> */
.L_x_315:
        /* <DEDUP_REMOVED lines=9> */
.L_x_316:
[----:B------:R-:W2:Y:S01]  /*c370*/  SYNCS.PHASECHK.TRANS64.TRYWAIT P0, [R6+URZ], R5 ;  /* 0x00000005060075a7 */ /* 0x000ea2000800017f */
[----:B------:R-:W-:-:S05]  /*c380*/  VIADD R0, R0, 0x1 ;  /* 0x0000000100007836 */ /* 0x000fca0000000000 */
[----:B------:R-:W-:-:S04]  /*c390*/  ISETP.NE.AND P1, PT, R0, 0x8, PT ;  /* 0x000000080000780c */ /* 0x000fc80003f25270 */
[----:B------:R-:W-:Y:S02]  /*c3a0*/  SEL R2, RZ, 0x1, P1 ;  /* 0x00000001ff027807 */ /* 0x000fe40000800000 */
[----:B------:R-:W-:Y:S02]  /*c3b0*/  SEL R0, R0, RZ, P1 ;  /* 0x000000ff00007207 */ /* 0x000fe40000800000 */
[----:B------:R-:W-:Y:S01]  /*c3c0*/  LOP3.LUT R2, R7, R2, RZ, 0x3c, !PT ;  /* 0x0000000207027212 */ /* 0x000fe200078e3cff */
[----:B--2---:R-:W-:Y:S06]  /*c3d0*/  @!P0 BRA `(.L_x_233) ;  /* 0x0000003000748947 */ /* 0x004fec0003800000 */
.L_x_317:
[----:B------:R-:W-:Y:S01]  /*c3e0*/  IMAD R3, R0, 0x8, R3 ;  /* 0x0000000800037824 */ /* 0x000fe200078e0203 */
[----:B------:R-:W-:-:S07]  /*c3f0*/  SHF.L.U32 R0, R2, 0x1f, RZ ;  /* 0x0000001f02007819 */ /* 0x000fce00000006ff */
.L_x_234:
[----:B---3--:R3:W4:Y:S02]  /*c400*/  SYNCS.PHASECHK.TRANS64.TRYWAIT P0, [R3+URZ], R0 ;  /* 0x00000000030075a7 */ /* 0x008724000800017f */
[----:B----4-:R-:W-:Y:S05]  /*c410*/  @!P0 NANOSLEEP.SYNCS 0x989680 ;  /* 0x009896800000895d */ /* 0x010fea0003900000 */
[----:B------:R-:W4:Y:S02]  /*c420*/  @!P0 SYNCS.PHASECHK.TRANS64 P0, [R3+URZ], R0 ;  /* 0x00000000030085a7 */ /* 0x000f24000800007f */
[----:B----4-:R-:W-:Y:S05]  /*c430*/  @!P0 BRA `(.L_x_234) ;  /* 0xfffffffc00f08947 */ /* 0x010fea000383ffff */
.L_x_225:
[----:B------:R-:W-:Y:S05]  /*c440*/  BSYNC B0 ;  /* 0x0000000000007941 */ /* 0x000fea0003800000 */
.L_x_224:
[----:B------:R-:W-:Y:S05]  /*c450*/  EXIT ;  /* 0x000000000000794d */ /* 0x000fea0003800000 */
.L_x_116:
[----:B------:R-:W-:Y:S01]  /*c460*/  PLOP3.LUT P1, PT, PT, PT, UP3, 0x80, 0x0 ;  /* 0x000000000000781c */ /* 0x000fe20003f2f038 */
[----:B------:R-:W-:Y:S01]  /*c470*/  ULDC UR19, c[0x0][0x14] ;  /* 0x0000050000137ab9 */ /* 0x000fe20000000800 */
[----:B------:R-:W-:Y:S01]  /*c480*/  ULDC UR20, c[0x0][0x10] ;  /* 0x0000040000147ab9 */ /* 0x000fe20000000800 */
[----:B------:R-:W-:Y:S01]  /*c490*/  ULDC.64 UR12, c[0x0][0x8c8] ;  /* 0x00023200000c7ab9 */ /* 0x000fe20000000a00 */
[----:B------:R-:W-:Y:S01]  /*c4a0*/  P2R R0, PR, RZ, 0x2 ;  /* 0x00000002ff007803 */ /* 0x000fe20000000000 */
[----:B------:R-:W-:Y:S01]  /*c4b0*/  UIMAD.WIDE.U32 UR20, UR41, UR20, URZ ;  /* 0x00000014291472a5 */ /* 0x000fe2000f8e003f */
[----:B------:R-:W-:Y:S01]  /*c4c0*/  IMAD.MOV.U32 R16, RZ, RZ, RZ ;  /* 0x000000ffff107224 */ /* 0x000fe200078e00ff */
[----:B------:R-:W-:Y:S01]  /*c4d0*/  ULDC.64 UR14, c[0x0][0x8e0] ;  /* 0x00023800000e7ab9 */ /* 0x000fe20000000a00 */
[----:B------:R-:W-:Y:S01]  /*c4e0*/  ULDC UR24, c[0x0][0x904] ;  /* 0x0002410000187ab9 */ /* 0x000fe20000000800 */
[----:B------:R-:W-:Y:S01]  /*c4f0*/  UMOV UR22, 0xffffffff ;  /* 0xffffffff00167882 */ /* 0x000fe20000000000 */
[----:B------:R-:W-:-:S02]  /*c500*/  UIADD3 UR11, UP1, UR12, -0x1, URZ ;  /* 0xffffffff0c0b7890 */ /* 0x000fc4000ff3e03f */
[----:B------:R-:W-:Y:S01]  /*c510*/  UIADD3 UR12, UP2, UR14, -0x1, URZ ;  /* 0xffffffff0e0c7890 */ /* 0x000fe2000ff5e03f */
[----:B------:R-:W1:Y:S01]  /*c520*/  @P1 S2R R0, SR_CTAID.Y ;  /* 0x0000000000001919 */ /* 0x000e620000002600 */
[----:B------:R-:W-:Y:S02]  /*c530*/  USHF.L.U32 UR25, UR22, UR24, URZ ;  /* 0x0000001816197299 */ /* 0x000fe4000800063f */
[----:B------:R-:W-:Y:S02]  /*c540*/  UIMAD.WIDE.U32 UR22, UR20, UR19, URZ ;  /* 0x00000013141672a5 */ /* 0x000fe4000f8e003f */
[----:B------:R-:W-:Y:S01]  /*c550*/  UIMAD UR21, UR21, UR19, URZ ;  /* 0x00000013151572a4 */ /* 0x000fe2000f8e023f */
[----:B------:R-:W-:Y:S01]  /*c560*/  ULDC UR18, c[0x0][0x8a8] ;  /* 0x00022a0000127ab9 */ /* 0x000fe20000000800 */
[----:B------:R-:W-:Y:S01]  /*c570*/  UMOV UR26, 0x1 ;  /* 0x00000001001a7882 */ /* 0x000fe20000000000 */
[----:B------:R-:W-:Y:S02]  /*c580*/  UIADD3.X UR14, UR15, -0x1, URZ, UP2, !UPT ;  /* 0xffffffff0f0e7890 */ /* 0x000fe400097fe43f */
[----:B------:R-:W-:-:S02]  /*c590*/  UIADD3.X UR13, UR13, -0x1, URZ, UP1, !UPT ;  /* 0xffffffff0d0d7890 */ /* 0x000fc40008ffe43f */
[----:B------:R-:W-:Y:S02]  /*c5a0*/  ULOP3.LUT UR15, UR54, 0x2, URZ, 0xfc, !UPT ;  /* 0x00000002360f7892 */ /* 0x000fe4000f8efc3f */
[----:B------:R-:W-:Y:S02]  /*c5b0*/  UIADD3 UR16, UR8, -0x1, URZ ;  /* 0xffffffff08107890 */ /* 0x000fe4000fffe03f */
[----:B------:R-:W-:Y:S02]  /*c5c0*/  UIADD3 UR17, UR7, -0x1, URZ ;  /* 0xffffffff07117890 */ /* 0x000fe4000fffe03f */
[----:B------:R-:W-:Y:S02]  /*c5d0*/  UIADD3 UR18, UR18, -0x1, URZ ;  /* 0xffffffff12127890 */ /* 0x000fe4000fffe03f */
[----:B------:R-:W-:Y:S02]  /*c5e0*/  USHF.L.U32 UR19, UR26, UR24, URZ ;  /* 0x000000181a137299 */ /* 0x000fe4000800063f */
[----:B------:R-:W-:-:S02]  /*c5f0*/  ULOP3.LUT UR20, URZ, UR25, URZ, 0x33, !UPT ;  /* 0x000000193f147292 */ /* 0x000fc4000f8e333f */
[----:B------:R-:W-:Y:S01]  /*c600*/  UIADD3 UR21, UR23, UR21, URZ ;  /* 0x0000001517157290 */ /* 0x000fe2000fffe03f */
[----:B-1----:R-:W-:Y:S01]  /*c610*/  @P1 R2UR UR40, R0 ;  /* 0x00000000002812ca */ /* 0x002fe200000e0000 */
[----:B------:R-:W-:-:S14]  /*c620*/  IMAD.MOV.U32 R0, RZ, RZ, 0x1 ;  /* 0x00000001ff007424 */ /* 0x000fdc00078e00ff */
.L_x_255:
[----:B------:R-:W1:Y:S01]  /*c630*/  LDC.64 R2, c[0x0][0x8f8] ;  /* 0x00023e00ff027b82 */ /* 0x000e620000000a00 */
[----:B------:R-:W-:Y:S01]  /*c640*/  UIADD3 UR10, UP1, UR10, UR22, URZ ;  /* 0x000000160a0a7290 */ /* 0x000fe2000ff3e03f */
[----:B------:R-:W-:Y:S01]  /*c650*/  ISETP.NE.AND P2, PT, R21, RZ, PT ;  /* 0x000000ff1500720c */ /* 0x000fe20003f45270 */
[----:B------:R-:W-:Y:S01]  /*c660*/  UMOV UR24, 0xffffffff ;  /* 0xffffffff00187882 */ /* 0x000fe20000000000 */
[----:B------:R-:W-:Y:S01]  /*c670*/  UMOV UR25, 0xffffffff ;  /* 0xffffffff00197882 */ /* 0x000fe20000000000 */
[----:B------:R-:W-:Y:S01]  /*c680*/  UIADD3.X UR9, UR9, UR21, URZ, UP1, !UPT ;  /* 0x0000001509097290 */ /* 0x000fe20008ffe43f */
[----:B------:R-:W-:Y:S01]  /*c690*/  MOV R15, RZ ;  /* 0x000000ff000f7202 */ /* 0x000fe20000000f00 */
[----:B------:R-:W-:Y:S01]  /*c6a0*/  UMOV UR26, 0xffffffff ;  /* 0xffffffff001a7882 */ /* 0x000fe20000000000 */
[----:B-1----:R-:W-:-:S03]  /*c6b0*/  ISETP.LE.U32.AND P1, PT, R2, UR10, PT ;  /* 0x0000000a02007c0c */ /* 0x002fc6000bf23070 */
[----:B------:R-:W-:-:S05]  /*c6c0*/  IMAD.U32 R2, RZ, RZ, UR9 ;  /* 0x00000009ff027e24 */ /* 0x000fca000f8e00ff */
[----:B------:R-:W-:-:S13]  /*c6d0*/  ISETP.GE.U32.AND.EX P1, PT, R2, R3, PT, P1 ;  /* 0x000000030200720c */ /* 0x000fda0003f26110 */
[----:B---345:R-:W-:Y:S05]  /*c6e0*/  @P2 BRA P1, `(.L_x_235) ;  /* 0x0000001800402947 */ /* 0x038fea0000800000 */
[----:B------:R-:W-:-:S04]  /*c6f0*/  IADD3 R2, P2, R6, UR5, RZ ;  /* 0x0000000506027c10 */ /* 0x000fc8000ff5e0ff */
[----:B------:R-:W-:Y:S02]  /*c700*/  ISETP.GT.U32.AND P1, PT, R2, UR10, PT ;  /* 0x0000000a02007c0c */ /* 0x000fe4000bf24070 */
[----:B------:R-:W-:-:S04]  /*c710*/  IADD3.X R2, R7, UR4, RZ, P2, !PT ;  /* 0x0000000407027c10 */ /* 0x000fc800097fe4ff */
[----:B------:R-:W-:-:S13]  /*c720*/  ISETP.GT.U32.AND.EX P1, PT, R2, UR9, PT, P1 ;  /* 0x0000000902007c0c */ /* 0x000fda000bf24110 */
[----:B------:R-:W-:Y:S05]  /*c730*/  @P1 BRA `(.L_x_236) ;  /* 0x0000001400201947 */ /* 0x000fea0003800000 */
[----:B------:R-:W-:Y:S01]  /*c740*/  VIADD R12, R9, UR6 ;  /* 0x00000006090c7c36 */ /* 0x000fe20008000000 */
[----:B------:R-:W-:Y:S01]  /*c750*/  ULDC UR24, c[0x0][0x910] ;  /* 0x0002440000187ab9 */ /* 0x000fe20000000800 */
[----:B------:R-:W-:Y:S02]  /*c760*/  IMAD.MOV.U32 R23, RZ, RZ, R8 ;  /* 0x000000ffff177224 */ /* 0x000fe400078e0008 */
[----:B------:R-:W-:Y:S02]  /*c770*/  VIADD R13, R12, 0x20 ;  /* 0x000000200c0d7836 */ /* 0x000fe40000000000 */
[----:B------:R-:W-:-:S03]  /*c780*/  IMAD.MOV.U32 R14, RZ, RZ, R10 ;  /* 0x000000ffff0e7224 */ /* 0x000fc600078e000a */
[----:B------:R-:W-:-:S13]  /*c790*/  ISETP.GE.AND P1, PT, R13, UR24, PT ;  /* 0x000000180d007c0c */ /* 0x000fda000bf26270 */
[----:B------:R-:W1:Y:S01]  /*c7a0*/  @!P1 LDC.64 R2, c[0x0][0x918] ;  /* 0x00024600ff029b82 */ /* 0x000e620000000a00 */
[----:B------:R-:W-:Y:S01]  /*c7b0*/  @!P1 VIADD R7, R12, 0x20 ;  /* 0x000000200c079836 */ /* 0x000fe20000000000 */
[----:B------:R-:W-:Y:S01]  /*c7c0*/  BSSY B0, `(.L_x_237) ;  /* 0x0000064000007945 */ /* 0x000fe20003800000 */
[----:B------:R-:W-:Y:S02]  /*c7d0*/  IMAD.MOV.U32 R6, RZ, RZ, 0x7fffffff ;  /* 0x7fffffffff067424 */ /* 0x000fe400078e00ff */
[----:B-1----:R-:W-:-:S05]  /*c7e0*/  @!P1 IMAD.WIDE R2, R7, 0xc, R2 ;  /* 0x0000000c07029825 */ /* 0x002fca00078e0202 */
[----:B------:R1:W5:Y:S04]  /*c7f0*/  @!P1 LDG.E R8, desc[UR58][R2.64] ;  /* 0x0000003a02089981 */ /* 0x000368000c1e1900 */
[----:B------:R1:W5:Y:S01]  /*c800*/  @!P1 LDG.E R10, desc[UR58][R2.64+0x4] ;  /* 0x0000043a020a9981 */ /* 0x000362000c1e1900 */
[----:B------:R-:W-:Y:S01]  /*c810*/  ISETP.GE.AND P1, PT, R12, UR24, PT ;  /* 0x000000180c007c0c */ /* 0x000fe2000bf26270 */
[----:B------:R-:W-:-:S12]  /*c820*/  IMAD.MOV.U32 R7, RZ, RZ, RZ ;  /* 0x000000ffff077224 */ /* 0x000fd800078e00ff */
[----:B-1----:R-:W-:Y:S05]  /*c830*/  @P1 BRA `(.L_x_238) ;  /* 0x0000000400701947 */ /* 0x002fea0003800000 */
[----:B------:R-:W-:Y:S01]  /*c840*/  IABS R7, R20 ;  /* 0x0000001400077213 */ /* 0x000fe20000000000 */
[----:B------:R-:W-:Y:S01]  /*c850*/  ULDC UR25, c[0x0][0x8f0] ;  /* 0x00023c0000197ab9 */ /* 0x000fe20000000800 */
[----:B------:R-:W-:Y:S02]  /*c860*/  IABS R6, R11 ;  /* 0x0000000b00067213 */ /* 0x000fe40000000000 */
[----:B------:R-:W1:Y:S01]  /*c870*/  I2F.RP R3, R7 ;  /* 0x0000000700037306 */ /* 0x000e620000209400 */
[----:B------:R-:W-:Y:S02]  /*c880*/  PLOP3.LUT P3, PT, PT, PT, UP0, 0x80, 0x0 ;  /* 0x000000000000781c */ /* 0x000fe40003f6f008 */
[C---:B------:R-:W-:Y:S02]  /*c890*/  IADD3 R22, P2, R14.reuse, UR12, RZ ;  /* 0x0000000c0e167c10 */ /* 0x040fe4000ff5e0ff */
[C---:B------:R-:W-:Y:S02]  /*c8a0*/  IADD3 R19, P1, R23.reuse, UR11, RZ ;  /* 0x0000000b17137c10 */ /* 0x040fe4000ff3e0ff */
[----:B------:R-:W-:Y:S01]  /*c8b0*/  LEA.HI.X.SX32 R25, R14, UR14, 0x1, P2 ;  /* 0x0000000e0e197c11 */ /* 0x000fe200090f0eff */
[----:B------:R-:W3:Y:S01]  /*c8c0*/  I2F.RP R2, R6 ;  /* 0x0000000600027306 */ /* 0x000ee20000209400 */
[----:B------:R-:W-:-:S07]  /*c8d0*/  LEA.HI.X.SX32 R24, R23, UR13, 0x1, P1 ;  /* 0x0000000d17187c11 */ /* 0x000fce00088f0eff */
[----:B-1----:R-:W1:Y:S08]  /*c8e0*/  MUFU.RCP R3, R3 ;  /* 0x0000000300037308 */ /* 0x002e700000001000 */
[----:B---3--:R-:W3:Y:S01]  /*c8f0*/  MUFU.RCP R2, R2 ;  /* 0x0000000200027308 */ /* 0x008ee20000001000 */
[----:B-1----:R-:W-:-:S07]  /*c900*/  VIADD R17, R3, 0xffffffe ;  /* 0x0ffffffe03117836 */ /* 0x002fce0000000000 */
[----:B------:R-:W1:Y:S01]  /*c910*/  F2I.FTZ.U32.TRUNC.NTZ R17, R17 ;  /* 0x0000001100117305 */ /* 0x000e62000021f000 */
[----:B---3--:R-:W-:-:S07]  /*c920*/  VIADD R15, R2, 0xffffffe ;  /* 0x0ffffffe020f7836 */ /* 0x008fce0000000000 */
[----:B------:R-:W3:Y:S01]  /*c930*/  F2I.FTZ.U32.TRUNC.NTZ R15, R15 ;  /* 0x0000000f000f7305 */ /* 0x000ee2000021f000 */
[----:B-1----:R-:W-:Y:S02]  /*c940*/  IMAD.MOV R18, RZ, RZ, -R17 ;  /* 0x000000ffff127224 */ /* 0x002fe400078e0a11 */
[----:B---3--:R-:W-:Y:S01]  /*c950*/  IMAD.MOV R14, RZ, RZ, -R15 ;  /* 0x000000ffff0e7224 */ /* 0x008fe200078e0a0f */
[----:B------:R-:W-:Y:S06]  /*c960*/  @!P3 BRA `(.L_x_239) ;  /* 0x000000000034b947 */ /* 0x000fec0003800000 */
[----:B------:R-:W-:Y:S01]  /*c970*/  ULDC UR6, c[0x0][0x8dc] ;  /* 0x0002370000067ab9 */ /* 0x000fe20000000800 */
[----:B------:R-:W-:Y:S01]  /*c980*/  ULDC.64 UR26, c[0x0][0x8d0] ;  /* 0x00023400001a7ab9 */ /* 0x000fe20000000a00 */
[----:B------:R-:W-:-:S05]  /*c990*/  IADD3 R3, P1, R19, UR6, RZ ;  /* 0x0000000613037c10 */ /* 0x000fca000ff3e0ff */
[----:B------:R-:W-:-:S04]  /*c9a0*/  IMAD.X R19, RZ, RZ, R24, P1 ;  /* 0x000000ffff137224 */ /* 0x000fc800008e0618 */
[----:B------:R-:W-:-:S04]  /*c9b0*/  IMAD.WIDE.U32 R4, R19, UR26, RZ ;  /* 0x0000001a13047c25 */ /* 0x000fc8000f8e00ff */
[----:B------:R-:W-:-:S04]  /*c9c0*/  IMAD.WIDE.U32 R4, P1, R3, UR27, R4 ;  /* 0x0000001b03047c25 */ /* 0x000fc8000f820004 */
[----:B------:R-:W-:-:S04]  /*c9d0*/  IMAD.WIDE.U32 R2, R3, UR26, RZ ;  /* 0x0000001a03027c25 */ /* 0x000fc8000f8e00ff */
[----:B------:R-:W-:Y:S01]  /*c9e0*/  IMAD.MOV.U32 R2, RZ, RZ, R5 ;  /* 0x000000ffff027224 */ /* 0x000fe200078e0005 */
[----:B------:R-:W-:Y:S01]  /*c9f0*/  IADD3 RZ, P2, R3, R4, RZ ;  /* 0x0000000403ff7210 */ /* 0x000fe20007f5e0ff */
[----:B------:R-:W-:-:S04]  /*ca00*/  IMAD.X R3, RZ, RZ, RZ, P1 ;  /* 0x000000ffff037224 */ /* 0x000fc800008e06ff */
[----:B------:R-:W-:-:S04]  /*ca10*/  IMAD.WIDE.U32.X R2, R19, UR27, R2, P2 ;  /* 0x0000001b13027c25 */ /* 0x000fc800090e0402 */
[----:B------:R-:W-:Y:S01]  /*ca20*/  IMAD.MOV.U32 R24, RZ, RZ, R3 ;  /* 0x000000ffff187224 */ /* 0x000fe200078e0003 */
[----:B------:R-:W-:-:S07]  /*ca30*/  MOV R19, R2 ;  /* 0x0000000200137202 */ /* 0x000fce0000000f00 */
.L_x_239:
[----:B------:R-:W-:Y:S05]  /*ca40*/  @!P0 BRA `(.L_x_240) ;  /* 0x0000000000348947 */ /* 0x000fea0003800000 */
        /* <DEDUP_REMOVED lines=11> */
[----:B------:R-:W-:Y:S02]  /*cb00*/  IMAD.MOV.U32 R22, RZ, RZ, R2 ;  /* 0x000000ffff167224 */ /* 0x000fe400078e0002 */
[----:B------:R-:W-:-:S07]  /*cb10*/  IMAD.MOV.U32 R25, RZ, RZ, R3 ;  /* 0x000000ffff197224 */ /* 0x000fce00078e0003 */
.L_x_240:
[----:B------:R-:W-:Y:S01]  /*cb20*/  IMAD R18, R18, R7, RZ ;  /* 0x0000000712127224 */ /* 0x000fe200078e02ff */
[----:B------:R-:W-:Y:S01]  /*cb30*/  ULDC UR6, c[0x0][0x8d8] ;  /* 0x0002360000067ab9 */ /* 0x000fe20000000800 */
[----:B------:R-:W-:Y:S01]  /*cb40*/  IMAD.MOV.U32 R2, RZ, RZ, RZ ;  /* 0x000000ffff027224 */ /* 0x000fe200078e00ff */
[----:B------:R-:W-:Y:S01]  /*cb50*/  SHF.R.U64 R22, R22, UR25, R25 ;  /* 0x0000001916167c19 */ /* 0x000fe20008001219 */
[----:B------:R-:W-:Y:S01]  /*cb60*/  IMAD.MOV.U32 R3, RZ, RZ, R17 ;  /* 0x000000ffff037224 */ /* 0x000fe200078e0011 */
[----:B------:R-:W-:Y:S01]  /*cb70*/  SHF.R.U64 R19, R19, UR6, R24 ;  /* 0x0000000613137c19 */ /* 0x000fe20008001218 */
[----:B------:R-:W-:Y:S01]  /*cb80*/  IMAD R4, R14, R6, RZ ;  /* 0x000000060e047224 */ /* 0x000fe200078e02ff */
[----:B------:R-:W-:Y:S01]  /*cb90*/  PLOP3.LUT P5, PT, PT, PT, UP3, 0x80, 0x0 ;  /* 0x000000000000781c */ /* 0x000fe20003faf038 */
[----:B------:R-:W-:Y:S01]  /*cba0*/  IMAD.HI.U32 R23, R17, R18, R2 ;  /* 0x0000001211177227 */ /* 0x000fe200078e0002 */
[----:B------:R-:W-:-:S03]  /*cbb0*/  IABS R17, R20 ;  /* 0x0000001400117213 */ /* 0x000fc60000000000 */
[----:B------:R-:W-:Y:S02]  /*cbc0*/  IMAD.MOV.U32 R3, RZ, RZ, R15 ;  /* 0x000000ffff037224 */ /* 0x000fe400078e000f */
[----:B------:R-:W-:Y:S02]  /*cbd0*/  VIADD R14, R19, UR16 ;  /* 0x00000010130e7c36 */ /* 0x000fe40008000000 */
[----:B------:R-:W-:Y:S01]  /*cbe0*/  IMAD.HI.U32 R2, R15, R4, R2 ;  /* 0x000000040f027227 */ /* 0x000fe200078e0002 */
[----:B------:R-:W-:Y:S02]  /*cbf0*/  IABS R3, R11 ;  /* 0x0000000b00037213 */ /* 0x000fe40000000000 */
[----:B------:R-:W-:Y:S01]  /*cc00*/  IABS R5, R14 ;  /* 0x0000000e00057213 */ /* 0x000fe20000000000 */
[----:B------:R-:W-:Y:S02]  /*cc10*/  VIADD R15, R22, UR17 ;  /* 0x00000011160f7c36 */ /* 0x000fe40008000000 */
[----:B------:R-:W-:-:S02]  /*cc20*/  IMAD.MOV R18, RZ, RZ, -R17 ;  /* 0x000000ffff127224 */ /* 0x000fc400078e0a11 */
[----:B------:R-:W-:Y:S01]  /*cc30*/  IMAD.MOV R17, RZ, RZ, -R3 ;  /* 0x000000ffff117224 */ /* 0x000fe200078e0a03 */
[----:B------:R-:W-:Y:S01]  /*cc40*/  IABS R4, R15 ;  /* 0x0000000f00047213 */ /* 0x000fe20000000000 */
[----:B------:R-:W-:-:S04]  /*cc50*/  IMAD.HI.U32 R2, R2, R5, RZ ;  /* 0x0000000502027227 */ /* 0x000fc800078e00ff */
[----:B------:R-:W-:-:S04]  /*cc60*/  IMAD.HI.U32 R3, R23, R4, RZ ;  /* 0x0000000417037227 */ /* 0x000fc800078e00ff */
[----:B------:R-:W-:Y:S02]  /*cc70*/  IMAD R4, R3, R18, R4 ;  /* 0x0000001203047224 */ /* 0x000fe400078e0204 */
[----:B------:R-:W-:-:S03]  /*cc80*/  IMAD R3, R2, R17, R5 ;  /* 0x0000001102037224 */ /* 0x000fc600078e0205 */
[----:B------:R-:W-:Y:S02]  /*cc90*/  ISETP.GT.U32.AND P2, PT, R7, R4, PT ;  /* 0x000000040700720c */ /* 0x000fe40003f44070 */
[----:B------:R-:W-:-:S11]  /*cca0*/  ISETP.GT.U32.AND P1, PT, R6, R3, PT ;  /* 0x000000030600720c */ /* 0x000fd60003f24070 */
[----:B------:R-:W-:Y:S01]  /*ccb0*/  @!P2 IMAD.IADD R4, R4, 0x1, -R7 ;  /* 0x000000010404a824 */ /* 0x000fe200078e0a07 */
[----:B------:R-:W-:Y:S02]  /*ccc0*/  ISETP.GE.AND P2, PT, R15, RZ, PT ;  /* 0x000000ff0f00720c */ /* 0x000fe40003f46270 */
[----:B------:R-:W-:Y:S02]  /*ccd0*/  @!P1 IADD3 R3, R3, -R6, RZ ;  /* 0x8000000603039210 */ /* 0x000fe40007ffe0ff */
[----:B------:R-:W-:Y:S02]  /*cce0*/  ISETP.GT.U32.AND P4, PT, R7, R4, PT ;  /* 0x000000040700720c */ /* 0x000fe40003f84070 */
[----:B------:R-:W-:Y:S02]  /*ccf0*/  ISETP.GT.U32.AND P3, PT, R6, R3, PT ;  /* 0x000000030600720c */ /* 0x000fe40003f64070 */
[----:B------:R-:W-:-:S09]  /*cd00*/  ISETP.GE.AND P1, PT, R14, RZ, PT ;  /* 0x000000ff0e00720c */ /* 0x000fd20003f26270 */
[----:B------:R-:W-:Y:S01]  /*cd10*/  @!P4 IMAD.IADD R4, R4, 0x1, -R7 ;  /* 0x000000010404c824 */ /* 0x000fe200078e0a07 */
[----:B------:R-:W-:Y:S01]  /*cd20*/  ISETP.NE.AND P4, PT, RZ, UR7, PT ;  /* 0x00000007ff007c0c */ /* 0x000fe2000bf85270 */
[----:B------:R-:W-:Y:S01]  /*cd30*/  @!P3 IMAD.IADD R3, R3, 0x1, -R6 ;  /* 0x000000010303b824 */ /* 0x000fe200078e0a06 */
[----:B------:R-:W-:Y:S01]  /*cd40*/  ISETP.NE.AND P3, PT, RZ, UR8, PT ;  /* 0x00000008ff007c0c */ /* 0x000fe2000bf65270 */
[----:B------:R-:W-:Y:S02]  /*cd50*/  @!P2 IMAD.MOV R4, RZ, RZ, -R4 ;  /* 0x000000ffff04a224 */ /* 0x000fe400078e0a04 */
[----:B------:R-:W-:-:S08]  /*cd60*/  @!P1 IMAD.MOV R3, RZ, RZ, -R3 ;  /* 0x000000ffff039224 */ /* 0x000fd000078e0a03 */
[----:B------:R-:W-:Y:S02]  /*cd70*/  @!P4 LOP3.LUT R4, RZ, UR7, RZ, 0x33, !PT ;  /* 0x00000007ff04cc12 */ /* 0x000fe4000f8e33ff */
[----:B------:R-:W-:-:S03]  /*cd80*/  @!P3 LOP3.LUT R3, RZ, UR8, RZ, 0x33, !PT ;  /* 0x00000008ff03bc12 */ /* 0x000fc6000f8e33ff */
[----:B------:R-:W-:Y:S02]  /*cd90*/  IMAD.IADD R4, R15, 0x1, -R4 ;  /* 0x000000010f047824 */ /* 0x000fe400078e0a04 */
[----:B------:R-:W-:-:S04]  /*cda0*/  IMAD.IADD R3, R14, 0x1, -R3 ;  /* 0x000000010e037824 */ /* 0x000fc800078e0a03 */
[----:B------:R-:W-:Y:S01]  /*cdb0*/  IMAD R6, R3, R4, RZ ;  /* 0x0000000403067224 */ /* 0x000fe200078e02ff */
[----:B------:R-:W-:-:S04]  /*cdc0*/  SEL R2, R4, R3, !P5 ;  /* 0x0000000304027207 */ /* 0x000fc80006800000 */
[--C-:B------:R-:W-:Y:S01]  /*cdd0*/  SHF.R.S32.HI R5, RZ, 0x1f, R2.reuse ;  /* 0x0000001fff057819 */ /* 0x100fe20000011402 */
[----:B------:R-:W-:Y:S01]  /*cde0*/  IMAD.MOV.U32 R4, RZ, RZ, R2 ;  /* 0x000000ffff047224 */ /* 0x000fe200078e0002 */
[----:B------:R-:W-:-:S07]  /*cdf0*/  SHF.R.S32.HI R7, RZ, 0x1f, R6 ;  /* 0x0000001fff077819 */ /* 0x000fce0000011406 */
.L_x_238:
[----:B--2---:R-:W-:Y:S05]  /*ce00*/  BSYNC B0 ;  /* 0x0000000000007941 */ /* 0x004fea0003800000 */
.L_x_237:
[----:B------:R-:W1:Y:S01]  /*ce10*/  SHFL.UP PT, R3, R6, 0x1, RZ ;  /* 0x0420000006037989 */ /* 0x000e6200000e00ff */
[----:B------:R-:W-:-:S03]  /*ce20*/  ISETP.NE.AND P1, PT, R9, RZ, PT ;  /* 0x000000ff0900720c */ /* 0x000fc60003f25270 */
[----:B------:R-:W2:Y:S01]  /*ce30*/  SHFL.UP PT, R2, R7, 0x1, RZ ;  /* 0x0420000007027989 */ /* 0x000ea200000e00ff */
[----:B-1----:R-:W-:Y:S02]  /*ce40*/  SEL R3, R3, RZ, P1 ;  /* 0x000000ff03037207 */ /* 0x002fe40000800000 */
[----:B--2---:R-:W-:Y:S02]  /*ce50*/  SEL R2, R2, RZ, P1 ;  /* 0x000000ff02027207 */ /* 0x004fe40000800000 */
[----:B------:R-:W-:-:S05]  /*ce60*/  IADD3 R18, P2, R3, R6, RZ ;  /* 0x0000000603127210 */ /* 0x000fca0007f5e0ff */
[----:B------:R-:W-:Y:S01]  /*ce70*/  IMAD.X R15, R2, 0x1, R7, P2 ;  /* 0x00000001020f7824 */ /* 0x000fe200010e0607 */
[----:B------:R-:W1:Y:S01]  /*ce80*/  SHFL.UP PT, R3, R18, 0x2, RZ ;  /* 0x0440000012037989 */ /* 0x000e6200000e00ff */
[----:B------:R-:W-:-:S03]  /*ce90*/  ISETP.GE.U32.AND P2, PT, R9, 0x2, PT ;  /* 0x000000020900780c */ /* 0x000fc60003f46070 */
[----:B------:R-:W2:Y:S01]  /*cea0*/  SHFL.UP PT, R2, R15, 0x2, RZ ;  /* 0x044000000f027989 */ /* 0x000ea200000e00ff */
[----:B-1----:R-:W-:-:S04]  /*ceb0*/  SEL R3, R3, RZ, P2 ;  /* 0x000000ff03037207 */ /* 0x002fc80001000000 */
[----:B------:R-:W-:Y:S02]  /*cec0*/  IADD3 R14, P3, R3, R18, RZ ;  /* 0x00000012030e7210 */ /* 0x000fe40007f7e0ff */
[----:B--2---:R-:W-:-:S03]  /*ced0*/  SEL R2, R2, RZ, P2 ;  /* 0x000000ff02027207 */ /* 0x004fc60001000000 */
[----:B------:R-:W1:Y:S02]  /*cee0*/  SHFL.UP PT, R3, R14, 0x4, RZ ;  /* 0x048000000e037989 */ /* 0x000e6400000e00ff */
[----:B------:R-:W-:Y:S01]  /*cef0*/  IMAD.X R17, R2, 0x1, R15, P3 ;  /* 0x0000000102117824 */ /* 0x000fe200018e060f */
[----:B------:R-:W-:-:S04]  /*cf00*/  ISETP.GE.U32.AND P3, PT, R9, 0x4, PT ;  /* 0x000000040900780c */ /* 0x000fc80003f66070 */
        /* <DEDUP_REMOVED lines=17> */
[----:B--2---:R-:W-:-:S05]  /*d020*/  SEL R2, R2, RZ, P5 ;  /* 0x000000ff02027207 */ /* 0x004fca0002800000 */
[----:B------:R-:W-:Y:S01]  /*d030*/  IMAD.X R22, R2, 0x1, R17, P6 ;  /* 0x0000000102167824 */ /* 0x000fe200030e0611 */
[----:B------:R-:W-:-:S04]  /*d040*/  IADD3 R2, P6, R15, UR5, RZ ;  /* 0x000000050f027c10 */ /* 0x000fc8000ffde0ff */
[----:B------:R-:W-:Y:S02]  /*d050*/  IADD3.X R3, R22, UR4, RZ, P6, !PT ;  /* 0x0000000416037c10 */ /* 0x000fe4000b7fe4ff */
[----:B------:R-:W-:-:S04]  /*d060*/  ISETP.GT.U32.AND P6, PT, R2, UR10, PT ;  /* 0x0000000a02007c0c */ /* 0x000fc8000bfc4070 */
[----:B------:R-:W-:-:S13]  /*d070*/  ISETP.GT.U32.AND.EX P6, PT, R3, UR9, PT, P6 ;  /* 0x0000000903007c0c */ /* 0x000fda000bfc4160 */
[----:B------:R-:W-:-:S04]  /*d080*/  VOTE.ANY R14, PT, P6 ;  /* 0x00000000000e7806 */ /* 0x000fc800030e0100 */
[----:B------:R-:W-:-:S13]  /*d090*/  ISETP.NE.AND P6, PT, R14, RZ, PT ;  /* 0x000000ff0e00720c */ /* 0x000fda0003fc5270 */
[----:B------:R-:W-:Y:S05]  /*d0a0*/  @P6 BRA `(.L_x_241) ;  /* 0x0000000800746947 */ /* 0x000fea0003800000 */
[----:B------:R-:W-:Y:S01]  /*d0b0*/  IMAD.MOV.U32 R17, RZ, RZ, R2 ;  /* 0x000000ffff117224 */ /* 0x000fe200078e0002 */
[----:B------:R-:W-:Y:S01]  /*d0c0*/  ULDC UR24, c[0x0][0x910] ;  /* 0x0002440000187ab9 */ /* 0x000fe20000000800 */
[----:B------:R-:W-:Y:S01]  /*d0d0*/  IMAD.MOV.U32 R19, RZ, RZ, R3 ;  /* 0x000000ffff137224 */ /* 0x000fe200078e0003 */
[----:B------:R-:W-:Y:S01]  /*d0e0*/  ULDC UR25, c[0x0][0x8f4] ;  /* 0x00023d0000197ab9 */ /* 0x000fe20000000800 */
[----:B------:R-:W-:Y:S01]  /*d0f0*/  ULDC UR6, c[0x0][0x8dc] ;  /* 0x0002370000067ab9 */ /* 0x000fe20000000800 */
[----:B------:R-:W-:Y:S01]  /*d100*/  ULDC UR30, c[0x0][0x8d8] ;  /* 0x00023600001e7ab9 */ /* 0x000fe20000000800 */
[----:B------:R-:W-:Y:S01]  /*d110*/  ULDC UR31, c[0x0][0x8f0] ;  /* 0x00023c00001f7ab9 */ /* 0x000fe20000000800 */
[----:B------:R-:W-:Y:S01]  /*d120*/  ULDC.64 UR26, c[0x0][0x8d0] ;  /* 0x00023400001a7ab9 */ /* 0x000fe20000000a00 */
[----:B------:R-:W-:-:S05]  /*d130*/  ULDC.64 UR28, c[0x0][0x8e8] ;  /* 0x00023a00001c7ab9 */ /* 0x000fca0000000a00 */
.L_x_246:
[----:B------:R-:W-:Y:S01]  /*d140*/  MOV R12, R13 ;  /* 0x0000000d000c7202 */ /* 0x000fe20000000f00 */
[----:B------:R-:W-:Y:S02]  /*d150*/  VIADD R13, R13, 0x20 ;  /* 0x000000200d0d7836 */ /* 0x000fe40000000000 */
[----:B-----5:R-:W-:Y:S02]  /*d160*/  IMAD.MOV.U32 R14, RZ, RZ, R8 ;  /* 0x000000ffff0e7224 */ /* 0x020fe400078e0008 */
[----:B------:R-:W-:Y:S01]  /*d170*/  IMAD.MOV.U32 R15, RZ, RZ, R10 ;  /* 0x000000ffff0f7224 */ /* 0x000fe200078e000a */
[----:B------:R-:W-:-:S13]  /*d180*/  ISETP.GE.AND P6, PT, R13, UR24, PT ;  /* 0x000000180d007c0c */ /* 0x000fda000bfc6270 */
[----:B------:R-:W1:Y:S01]  /*d190*/  @!P6 LDC.64 R2, c[0x0][0x918] ;  /* 0x00024600ff02eb82 */ /* 0x000e620000000a00 */
[----:B------:R-:W2:Y:S01]  /*d1a0*/  SHFL.IDX PT, R19, R19, 0x1f, 0x1f ;  /* 0x03e01f0013137f89 */ /* 0x000ea200000e0000 */
[----:B------:R-:W-:-:S03]  /*d1b0*/  @!P6 VIADD R7, R12, 0x20 ;  /* 0x000000200c07e836 */ /* 0x000fc60000000000 */
[----:B------:R-:W3:Y:S01]  /*d1c0*/  SHFL.IDX PT, R17, R17, 0x1f, 0x1f ;  /* 0x03e01f0011117f89 */ /* 0x000ee200000e0000 */
[----:B------:R-:W-:Y:S01]  /*d1d0*/  BSSY B0, `(.L_x_242) ;  /* 0x0000063000007945 */ /* 0x000fe20003800000 */
[----:B-1----:R-:W-:-:S05]  /*d1e0*/  @!P6 IMAD.WIDE R2, R7, 0xc, R2 ;  /* 0x0000000c0702e825 */ /* 0x002fca00078e0202 */
[----:B------:R1:W5:Y:S04]  /*d1f0*/  @!P6 LDG.E R8, desc[UR58][R2.64] ;  /* 0x0000003a0208e981 */ /* 0x000368000c1e1900 */
[----:B------:R1:W5:Y:S01]  /*d200*/  @!P6 LDG.E R10, desc[UR58][R2.64+0x4] ;  /* 0x0000043a020ae981 */ /* 0x000362000c1e1900 */
[----:B------:R-:W-:Y:S01]  /*d210*/  ISETP.GE.AND P6, PT, R12, UR24, PT ;  /* 0x000000180c007c0c */ /* 0x000fe2000bfc6270 */
[----:B------:R-:W-:Y:S01]  /*d220*/  IMAD.MOV.U32 R6, RZ, RZ, 0x7fffffff ;  /* 0x7fffffffff067424 */ /* 0x000fe200078e00ff */
[----:B--2---:R-:W-:Y:S01]  /*d230*/  R2UR UR4, R19 ;  /* 0x00000000130472ca */ /* 0x004fe200000e0000 */
[----:B------:R-:W-:Y:S01]  /*d240*/  IMAD.MOV.U32 R7, RZ, RZ, RZ ;  /* 0x000000ffff077224 */ /* 0x000fe200078e00ff */
[----:B---3--:R-:W-:-:S09]  /*d250*/  R2UR UR5, R17 ;  /* 0x00000000110572ca */ /* 0x008fd200000e0000 */
[----:B-1----:R-:W-:Y:S06]  /*d260*/  @P6 BRA `(.L_x_243) ;  /* 0x0000000400646947 */ /* 0x002fec0003800000 */
[----:B------:R-:W-:-:S04]  /*d270*/  IADD3 R17, P6, R14, UR11, RZ ;  /* 0x0000000b0e117c10 */ /* 0x000fc8000ffde0ff */
[----:B------:R-:W-:Y:S02]  /*d280*/  LEA.HI.X.SX32 R22, R14, UR13, 0x1, P6 ;  /* 0x0000000d0e167c11 */ /* 0x000fe4000b0f0eff */
[----:B------:R-:W-:Y:S02]  /*d290*/  IABS R14, R20 ;  /* 0x00000014000e7213 */ /* 0x000fe40000000000 */
[C---:B------:R-:W-:Y:S02]  /*d2a0*/  IADD3 R19, P6, R15.reuse, UR12, RZ ;  /* 0x0000000c0f137c10 */ /* 0x040fe4000ffde0ff */
[----:B------:R-:W1:Y:S02]  /*d2b0*/  I2F.RP R2, R14 ;  /* 0x0000000e00027306 */ /* 0x000e640000209400 */
[----:B------:R-:W-:Y:S02]  /*d2c0*/  LEA.HI.X.SX32 R24, R15, UR14, 0x1, P6 ;  /* 0x0000000e0f187c11 */ /* 0x000fe4000b0f0eff */
[----:B------:R-:W-:-:S04]  /*d2d0*/  PLOP3.LUT P6, PT, PT, PT, UP0, 0x80, 0x0 ;  /* 0x000000000000781c */ /* 0x000fc80003fcf008 */
[----:B-1----:R-:W1:Y:S02]  /*d2e0*/  MUFU.RCP R2, R2 ;  /* 0x0000000200027308 */ /* 0x002e640000001000 */
[----:B-1----:R-:W-:-:S06]  /*d2f0*/  VIADD R15, R2, 0xffffffe ;  /* 0x0ffffffe020f7836 */ /* 0x002fcc0000000000 */
[----:B------:R-:W1:Y:S02]  /*d300*/  F2I.FTZ.U32.TRUNC.NTZ R15, R15 ;  /* 0x0000000f000f7305 */ /* 0x000e64000021f000 */
[----:B-1----:R-:W-:Y:S01]  /*d310*/  IMAD.MOV R18, RZ, RZ, -R15 ;  /* 0x000000ffff127224 */ /* 0x002fe200078e0a0f */
[----:B------:R-:W-:Y:S06]  /*d320*/  @!P6 BRA `(.L_x_244) ;  /* 0x00000000002ce947 */ /* 0x000fec0003800000 */
        /* <DEDUP_REMOVED lines=11> */
.L_x_244:
[----:B------:R-:W-:Y:S05]  /*d3e0*/  @!P0 BRA `(.L_x_245) ;  /* 0x00000000002c8947 */ /* 0x000fea0003800000 */
[----:B------:R-:W-:-:S05]  /*d3f0*/  IADD3 R7, P6, R19, UR25, RZ ;  /* 0x0000001913077c10 */ /* 0x000fca000ffde0ff */
[----:B------:R-:W-:-:S04]  /*d400*/  IMAD.X R19, RZ, RZ, R24, P6 ;  /* 0x000000ffff137224 */ /* 0x000fc800030e0618 */
[----:B------:R-:W-:-:S04]  /*d410*/  IMAD.WIDE.U32 R4, R19, UR28, RZ ;  /* 0x0000001c13047c25 */ /* 0x000fc8000f8e00ff */
[----:B------:R-:W-:-:S04]  /*d420*/  IMAD.WIDE.U32 R4, P6, R7, UR29, R4 ;  /* 0x0000001d07047c25 */ /* 0x000fc8000f8c0004 */
[----:B------:R-:W-:Y:S01]  /*d430*/  IMAD.WIDE.U32 R6, R7, UR28, RZ ;  /* 0x0000001c07067c25 */ /* 0x000fe2000f8e00ff */
[----:B------:R-:W-:-:S03]  /*d440*/  IADD3.X R3, RZ, RZ, RZ, P6, !PT ;  /* 0x000000ffff037210 */ /* 0x000fc600037fe4ff */
[----:B------:R-:W-:Y:S01]  /*d450*/  IMAD.MOV.U32 R2, RZ, RZ, R5 ;  /* 0x000000ffff027224 */ /* 0x000fe200078e0005 */
[----:B------:R-:W-:-:S05]  /*d460*/  IADD3 RZ, P6, R7, R4, RZ ;  /* 0x0000000407ff7210 */ /* 0x000fca0007fde0ff */
[----:B------:R-:W-:-:S04]  /*d470*/  IMAD.WIDE.U32.X R2, R19, UR29, R2, P6 ;  /* 0x0000001d13027c25 */ /* 0x000fc8000b0e0402 */
[----:B------:R-:W-:Y:S02]  /*d480*/  IMAD.MOV.U32 R19, RZ, RZ, R2 ;  /* 0x000000ffff137224 */ /* 0x000fe400078e0002 */
[----:B------:R-:W-:-:S07]  /*d490*/  IMAD.MOV.U32 R24, RZ, RZ, R3 ;  /* 0x000000ffff187224 */ /* 0x000fce00078e0003 */
.L_x_245:
[----:B------:R-:W-:Y:S01]  /*d4a0*/  SHF.R.U64 R4, R19, UR31, R24 ;  /* 0x0000001f13047c19 */ /* 0x000fe20008001218 */
[----:B------:R-:W-:Y:S01]  /*d4b0*/  IMAD R5, R18, R14, RZ ;  /* 0x0000000e12057224 */ /* 0x000fe200078e02ff */
[----:B------:R-:W-:Y:S01]  /*d4c0*/  IABS R2, R20 ;  /* 0x0000001400027213 */ /* 0x000fe20000000000 */
[----:B------:R-:W-:Y:S01]  /*d4d0*/  IMAD.MOV.U32 R3, RZ, RZ, R15 ;  /* 0x000000ffff037224 */ /* 0x000fe200078e000f */
[----:B------:R-:W-:Y:S01]  /*d4e0*/  SHF.R.U64 R17, R17, UR30, R22 ;  /* 0x0000001e11117c19 */ /* 0x000fe20008001216 */
[----:B------:R-:W-:Y:S01]  /*d4f0*/  VIADD R4, R4, UR17 ;  /* 0x0000001104047c36 */ /* 0x000fe20008000000 */
[----:B------:R-:W-:Y:S01]  /*d500*/  IABS R19, R11 ;  /* 0x0000000b00137213 */ /* 0x000fe20000000000 */
[----:B------:R-:W-:Y:S02]  /*d510*/  IMAD.MOV R7, RZ, RZ, -R2 ;  /* 0x000000ffff077224 */ /* 0x000fe400078e0a02 */
[----:B------:R-:W-:Y:S01]  /*d520*/  IMAD.MOV.U32 R2, RZ, RZ, RZ ;  /* 0x000000ffff027224 */ /* 0x000fe200078e00ff */
[----:B------:R-:W-:Y:S01]  /*d530*/  IABS R6, R4 ;  /* 0x0000000400067213 */ /* 0x000fe20000000000 */
[----:B------:R-:W-:-:S02]  /*d540*/  VIADD R17, R17, UR16 ;  /* 0x0000001011117c36 */ /* 0x000fc40008000000 */
[----:B------:R-:W-:-:S04]  /*d550*/  IMAD.HI.U32 R2, R15, R5, R2 ;  /* 0x000000050f027227 */ /* 0x000fc800078e0002 */
[----:B------:R-:W-:Y:S01]  /*d560*/  IMAD.MOV.U32 R3, RZ, RZ, R7 ;  /* 0x000000ffff037224 */ /* 0x000fe200078e0007 */
[----:B------:R-:W-:Y:S01]  /*d570*/  IABS R7, R11 ;  /* 0x0000000b00077213 */ /* 0x000fe20000000000 */
[----:B------:R-:W-:-:S03]  /*d580*/  IMAD.MOV.U32 R5, RZ, RZ, R6 ;  /* 0x000000ffff057224 */ /* 0x000fc600078e0006 */
[----:B------:R-:W1:Y:S01]  /*d590*/  I2F.RP R6, R7 ;  /* 0x0000000700067306 */ /* 0x000e620000209400 */
[----:B------:R-:W-:-:S04]  /*d5a0*/  IMAD.HI.U32 R2, R2, R5, RZ ;  /* 0x0000000502027227 */ /* 0x000fc800078e00ff */
        /* <DEDUP_REMOVED lines=10> */
[----:B------:R-:W-:Y:S01]  /*d650*/  IMAD.HI.U32 R6, R3, R15, R2 ;  /* 0x0000000f03067227 */ /* 0x000fe200078e0002 */
[----:B------:R-:W-:-:S03]  /*d660*/  IADD3 R15, RZ, -R19, RZ ;  /* 0x80000013ff0f7210 */ /* 0x000fc60007ffe0ff */
[----:B------:R-:W-:-:S04]  /*d670*/  IMAD.MOV.U32 R3, RZ, RZ, R18 ;  /* 0x000000ffff037224 */ /* 0x000fc800078e0012 */
        /* <DEDUP_REMOVED lines=18> */
[----:B------:R-:W-:-:S03]  /*d7a0*/  PLOP3.LUT P6, PT, PT, PT, UP3, 0x80, 0x0 ;  /* 0x000000000000781c */ /* 0x000fc60003fcf038 */
[----:B------:R-:W-:-:S04]  /*d7b0*/  IMAD.IADD R2, R17, 0x1, -R2 ;  /* 0x0000000111027824 */ /* 0x000fc800078e0a02 */
[CC--:B------:R-:W-:Y:S01]  /*d7c0*/  IMAD R6, R3.reuse, R2.reuse, RZ ;  /* 0x0000000203067224 */ /* 0x0c0fe200078e02ff */
[----:B------:R-:W-:-:S04]  /*d7d0*/  SEL R4, R3, R2, !P6 ;  /* 0x0000000203047207 */ /* 0x000fc80007000000 */
[----:B------:R-:W-:Y:S02]  /*d7e0*/  SHF.R.S32.HI R5, RZ, 0x1f, R4 ;  /* 0x0000001fff057819 */ /* 0x000fe40000011404 */
[----:B------:R-:W-:-:S07]  /*d7f0*/  SHF.R.S32.HI R7, RZ, 0x1f, R6 ;  /* 0x0000001fff077819 */ /* 0x000fce0000011406 */
.L_x_243:
[----:B------:R-:W-:Y:S05]  /*d800*/  BSYNC B0 ;  /* 0x0000000000007941 */ /* 0x000fea0003800000 */
.L_x_242:
        /* <DEDUP_REMOVED lines=30> */
[----:B------:R-:W-:-:S04]  /*d9f0*/  IADD3 R17, P6, R2, UR5, RZ ;  /* 0x0000000502117c10 */ /* 0x000fc8000ffde0ff */
[----:B------:R-:W-:Y:S02]  /*da00*/  IADD3.X R19, R3, UR4, RZ, P6, !PT ;  /* 0x0000000403137c10 */ /* 0x000fe4000b7fe4ff */
[----:B------:R-:W-:-:S04]  /*da10*/  ISETP.GT.U32.AND P6, PT, R17, UR10, PT ;  /* 0x0000000a11007c0c */ /* 0x000fc8000bfc4070 */
[----:B------:R-:W-:-:S13]  /*da20*/  ISETP.GT.U32.AND.EX P6, PT, R19, UR9, PT, P6 ;  /* 0x0000000913007c0c */ /* 0x000fda000bfc4160 */
[----:B------:R-:W-:-:S04]  /*da30*/  VOTE.ANY R14, PT, P6 ;  /* 0x00000000000e7806 */ /* 0x000fc800030e0100 */
[----:B------:R-:W-:-:S13]  /*da40*/  ISETP.NE.AND P6, PT, R14, RZ, PT ;  /* 0x000000ff0e00720c */ /* 0x000fda0003fc5270 */
[----:B------:R-:W-:Y:S05]  /*da50*/  @!P6 BRA `(.L_x_246) ;  /* 0xfffffff400b8e947 */ /* 0x000fea000383ffff */
[----:B------:R-:W-:Y:S01]  /*da60*/  MOV R15, R2 ;  /* 0x00000002000f7202 */ /* 0x000fe20000000f00 */
[----:B------:R-:W-:-:S07]  /*da70*/  IMAD.MOV.U32 R22, RZ, RZ, R3 ;  /* 0x000000ffff167224 */ /* 0x000fce00078e0003 */
.L_x_241:
[----:B------:R-:W1:Y:S08]  /*da80*/  BREV R14, R14 ;  /* 0x0000000e000e7301 */ /* 0x000e700000000000 */
[----:B-1----:R-:W1:Y:S02]  /*da90*/  FLO.U32.SH R13, R14 ;  /* 0x0000000e000d7300 */ /* 0x002e6400000e0400 */
[----:B-1----:R-:W1:Y:S02]  /*daa0*/  SHFL.IDX PT, R12, R12, R13, 0x1f ;  /* 0x00001f0d0c0c7589 */ /* 0x002e6400000e0000 */
[----:B-1----:R-:W-:-:S13]  /*dab0*/  R2UR UR6, R12 ;  /* 0x000000000c0672ca */ /* 0x002fda00000e0000 */
[----:B------:R-:W-:-:S05]  /*dac0*/  VIADD R17, R9, UR6 ;  /* 0x0000000609117c36 */ /* 0x000fca0008000000 */
[----:B------:R-:W-:-:S13]  /*dad0*/  ISETP.GE.AND P1, PT, R17, UR24, PT ;  /* 0x0000001811007c0c */ /* 0x000fda000bf26270 */
[----:B------:R-:W1:Y:S02]  /*dae0*/  @!P1 LDC.64 R2, c[0x0][0x918] ;  /* 0x00024600ff029b82 */ /* 0x000e640000000a00 */
[----:B-1----:R-:W-:-:S05]  /*daf0*/  @!P1 IMAD.WIDE R2, R17, 0xc, R2 ;  /* 0x0000000c11029825 */ /* 0x002fca00078e0202 */
[----:B-----5:R1:W5:Y:S04]  /*db00*/  @!P1 LDG.E R8, desc[UR58][R2.64] ;  /* 0x0000003a02089981 */ /* 0x020368000c1e1900 */
[----:B------:R1:W5:Y:S01]  /*db10*/  @!P1 LDG.E R10, desc[UR58][R2.64+0x4] ;  /* 0x0000043a020a9981 */ /* 0x000362000c1e1900 */
[----:B------:R-:W-:-:S03]  /*db20*/  IADD3 R18, P1, P2, R15, UR5, -R6 ;  /* 0x000000050f127c10 */ /* 0x000fc6000fa3e806 */
[----:B------:R-:W-:Y:S01]  /*db30*/  SHFL.IDX PT, R6, R6, R13, 0x1f ;  /* 0x00001f0d06067589 */ /* 0x000fe200000e0000 */
[----:B------:R-:W-:-:S03]  /*db40*/  IADD3.X R22, R22, UR4, ~R7, P1, P2 ;  /* 0x0000000416167c10 */ /* 0x000fc60008fe4c07 */
[----:B------:R-:W2:Y:S04]  /*db50*/  SHFL.IDX PT, R18, R18, R13, 0x1f ;  /* 0x00001f0d12127589 */ /* 0x000ea800000e0000 */
[----:B------:R-:W3:Y:S04]  /*db60*/  SHFL.IDX PT, R22, R22, R13, 0x1f ;  /* 0x00001f0d16167589 */ /* 0x000ee800000e0000 */
[----:B------:R1:W4:Y:S04]  /*db70*/  SHFL.IDX PT, R7, R7, R13, 0x1f ;  /* 0x00001f0d07077589 */ /* 0x00032800000e0000 */
[----:B------:R1:W1:Y:S04]  /*db80*/  SHFL.IDX PT, R5, R5, R13, 0x1f ;  /* 0x00001f0d05057589 */ /* 0x00026800000e0000 */
[----:B------:R1:W1:Y:S01]  /*db90*/  SHFL.IDX PT, R4, R4, R13, 0x1f ;  /* 0x00001f0d04047589 */ /* 0x00026200000e0000 */
[----:B--2---:R-:W-:-:S02]  /*dba0*/  R2UR UR5, R18 ;  /* 0x00000000120572ca */ /* 0x004fc400000e0000 */
[----:B---3--:R-:W-:-:S15]  /*dbb0*/  R2UR UR4, R22 ;  /* 0x00000000160472ca */ /* 0x008fde00000e0000 */
.L_x_236:
[----:B-1----:R-:W1:Y:S01]  /*dbc0*/  LDC R2, c[0x0][0x910] ;  /* 0x00024400ff027b82 */ /* 0x002e620000000800 */
[----:B------:R-:W-:Y:S01]  /*dbd0*/  UMOV UR24, 0xffffffff ;  /* 0xffffffff00187882 */ /* 0x000fe20000000000 */
[----:B------:R-:W-:Y:S01]  /*dbe0*/  UMOV UR25, 0xffffffff ;  /* 0xffffffff00197882 */ /* 0x000fe20000000000 */
[----:B------:R-:W-:Y:S01]  /*dbf0*/  UMOV UR26, 0xffffffff ;  /* 0xffffffff001a7882 */ /* 0x000fe20000000000 */
[----:B------:R-:W-:Y:S01]  /*dc00*/  IMAD.MOV.U32 R15, RZ, RZ, RZ ;  /* 0x000000ffff0f7224 */ /* 0x000fe200078e00ff */
[----:B-1----:R-:W-:-:S13]  /*dc10*/  ISETP.LE.AND P1, PT, R2, UR6, PT ;  /* 0x0000000602007c0c */ /* 0x002fda000bf23270 */
[----:B------:R-:W-:Y:S05]  /*dc20*/  @P1 BRA `(.L_x_235) ;  /* 0x0000000000f01947 */ /* 0x000fea0003800000 */
[C---:B------:R-:W-:Y:S01]  /*dc30*/  R2UR UR24, R4.reuse ;  /* 0x00000000041872ca */ /* 0x040fe200000e0000 */
[----:B------:R-:W-:Y:S01]  /*dc40*/  UIADD3 UR30, UP1, -UR5, UR10, URZ ;  /* 0x0000000a051e7290 */ /* 0x000fe2000ff3e13f */
[----:B------:R-:W-:Y:S01]  /*dc50*/  R2UR UR25, R5 ;  /* 0x00000000051972ca */ /* 0x000fe200000e0000 */
[----:B------:R-:W-:Y:S01]  /*dc60*/  ULDC UR26, c[0x0][0x8c0] ;  /* 0x00023000001a7ab9 */ /* 0x000fe20000000800 */
[----:B------:R-:W-:Y:S01]  /*dc70*/  ULDC UR27, c[0x0][0x8b0] ;  /* 0x00022c00001b7ab9 */ /* 0x000fe20000000800 */
[----:B------:R-:W-:Y:S01]  /*dc80*/  ULDC UR28, c[0x0][0x904] ;  /* 0x00024100001c7ab9 */ /* 0x000fe20000000800 */
[----:B------:R-:W-:-:S03]  /*dc90*/  SHF.R.U64 R2, R4, UR27, R5 ;  /* 0x0000001b04027c19 */ /* 0x000fc60008001205 */
[----:B------:R-:W-:Y:S01]  /*dca0*/  UIADD3.X UR24, ~UR4, UR9, URZ, UP1, !UPT ;  /* 0x0000000904187290 */ /* 0x000fe20008ffe53f */
[----:B------:R-:W-:-:S03]  /*dcb0*/  R2UR UR32, R2 ;  /* 0x00000000022072ca */ /* 0x000fc600000e0000 */
[----:B------:R-:W-:Y:S02]  /*dcc0*/  USHF.R.U32.HI UR31, URZ, UR26, UR24 ;  /* 0x0000001a3f1f7299 */ /* 0x000fe40008011618 */
[----:B------:R-:W-:Y:S02]  /*dcd0*/  USHF.R.U32.HI UR35, URZ, UR27, UR25 ;  /* 0x0000001b3f237299 */ /* 0x000fe40008011619 */
[----:B------:R-:W-:Y:S02]  /*dce0*/  USHF.R.U32.HI UR33, URZ, UR27, UR31 ;  /* 0x0000001b3f217299 */ /* 0x000fe4000801161f */
[----:B------:R-:W-:Y:S02]  /*dcf0*/  USHF.R.U64 UR30, UR30, UR26, UR24 ;  /* 0x0000001a1e1e7299 */ /* 0x000fe40008001218 */
[----:B------:R-:W-:Y:S02]  /*dd00*/  USHF.R.U32.HI UR34, URZ, UR28, UR33 ;  /* 0x0000001c3f227299 */ /* 0x000fe40008011621 */
[----:B------:R-:W-:-:S02]  /*dd10*/  USHF.R.U64 UR31, UR30, UR27, UR31 ;  /* 0x0000001b1e1f7299 */ /* 0x000fc4000800121f */
[----:B------:R-:W-:Y:S02]  /*dd20*/  ULOP3.LUT UR24, UR34, UR35, URZ, 0xfc, !UPT ;  /* 0x0000002322187292 */ /* 0x000fe4000f8efc3f */
[----:B------:R-:W-:-:S04]  /*dd30*/  USHF.R.U64 UR33, UR31, UR28, UR33 ;  /* 0x0000001c1f217299 */ /* 0x000fc80008001221 */
[----:B------:R-:W-:-:S13]  /*dd40*/  ISETP.NE.U32.AND P1, PT, RZ, UR24, PT ;  /* 0x00000018ff007c0c */ /* 0x000fda000bf25070 */
[----:B------:R-:W-:Y:S05]  /*dd50*/  @!P1 BRA `(.L_x_247) ;  /* 0x0000000000189947 */ /* 0x000fea0003800000 */
[----:B------:R-:W-:-:S07]  /*dd60*/  MOV R12, 0xdd80 ;  /* 0x0000dd80000c7802 */ /* 0x000fce0000000f00 */
[----:B--2-45:R-:W-:Y:S05]  /*dd70*/  CALL.REL.NOINC `(.L_x_248) ;  /* 0x0000001c00bc7944 */ /* 0x034fea0003c00000 */
[----:B------:R-:W-:-:S04]  /*dd80*/  UIADD3 UR24, -UR25, URZ, URZ ;  /* 0x0000003f19187290 */ /* 0x000fc8000fffe13f */
[----:B------:R-:W-:-:S03]  /*dd90*/  UIMAD UR32, UR32, UR24, UR33 ;  /* 0x00000018202072a4 */ /* 0x000fc6000f8e0221 */
[----:B------:R-:W-:Y:S01]  /*dda0*/  UMOV UR24, UR25 ;  /* 0x0000001900187c82 */ /* 0x000fe20008000000 */
[----:B------:R-:W-:Y:S08]  /*ddb0*/  BRA `(.L_x_249) ;  /* 0x0000000000587947 */ /* 0x000ff00003800000 */
.L_x_247:
[----:B------:R-:W1:Y:S01]  /*ddc0*/  I2F.U32.RP R2, UR32 ;  /* 0x0000002000027d06 */ /* 0x000e620008209000 */
[----:B------:R-:W-:Y:S01]  /*ddd0*/  UMOV UR24, URZ ;  /* 0x0000003f00187c82 */ /* 0x000fe20008000000 */
[----:B------:R-:W-:-:S06]  /*dde0*/  UISETP.NE.U32.AND UP4, UPT, UR32, URZ, UPT ;  /* 0x0000003f2000728c */ /* 0x000fcc000bf85070 */
[----:B-1----:R-:W1:Y:S02]  /*ddf0*/  MUFU.RCP R2, R2 ;  /* 0x0000000200027308 */ /* 0x002e640000001000 */
[----:B-1----:R-:W-:-:S06]  /*de00*/  VIADD R3, R2, 0xffffffe ;  /* 0x0ffffffe02037836 */ /* 0x002fcc0000000000 */
[----:B------:R-:W1:Y:S02]  /*de10*/  F2I.FTZ.U32.TRUNC.NTZ R3, R3 ;  /* 0x0000000300037305 */ /* 0x000e64000021f000 */
[----:B-1----:R-:W-:-:S13]  /*de20*/  R2UR UR25, R3 ;  /* 0x00000000031972ca */ /* 0x002fda00000e0000 */
[----:B------:R-:W-:-:S04]  /*de30*/  UIADD3 UR26, URZ, -UR25, URZ ;  /* 0x800000193f1a7290 */ /* 0x000fc8000fffe03f */
[----:B------:R-:W-:-:S04]  /*de40*/  UIMAD UR26, UR26, UR32, URZ ;  /* 0x000000201a1a72a4 */ /* 0x000fc8000f8e023f */
[----:B------:R-:W-:-:S04]  /*de50*/  UIMAD.WIDE.U32 UR24, UR25, UR26, UR24 ;  /* 0x0000001a191872a5 */ /* 0x000fc8000f8e0018 */
[----:B------:R-:W-:-:S04]  /*de60*/  UIMAD.WIDE.U32 UR24, UR25, UR33, URZ ;  /* 0x00000021191872a5 */ /* 0x000fc8000f8e003f */
[----:B------:R-:W-:-:S04]  /*de70*/  UIADD3 UR24, -UR25, URZ, URZ ;  /* 0x0000003f19187290 */ /* 0x000fc8000fffe13f */
[----:B------:R-:W-:-:S04]  /*de80*/  UIMAD UR24, UR32, UR24, UR33 ;  /* 0x00000018201872a4 */ /* 0x000fc8000f8e0221 */
[----:B------:R-:W-:-:S11]  /*de90*/  UISETP.GE.U32.AND UP1, UPT, UR24, UR32, UPT ;  /* 0x000000201800728c */ /* 0x000fd6000bf26070 */
[----:B------:R-:W-:Y:S02]  /*dea0*/  @UP1 UIADD3 UR24, UR24, -UR32, URZ ;  /* 0x8000002018181290 */ /* 0x000fe4000fffe03f */
[----:B------:R-:W-:Y:S02]  /*deb0*/  @UP1 UIADD3 UR25, UR25, 0x1, URZ ;  /* 0x0000000119191890 */ /* 0x000fe4000fffe03f */
[----:B------:R-:W-:-:S11]  /*dec0*/  UISETP.GE.U32.AND UP2, UPT, UR24, UR32, UPT ;  /* 0x000000201800728c */ /* 0x000fd6000bf46070 */
[----:B------:R-:W-:Y:S02]  /*ded0*/  @UP2 UIADD3 UR25, UR25, 0x1, URZ ;  /* 0x0000000119192890 */ /* 0x000fe4000fffe03f */
[----:B------:R-:W-:-:S04]  /*dee0*/  @!UP4 ULOP3.LUT UR25, URZ, UR32, URZ, 0x33, !UPT ;  /* 0x000000203f19c292 */ /* 0x000fc8000f8e333f */
[----:B------:R-:W-:-:S04]  /*def0*/  UIADD3 UR24, -UR25, URZ, URZ ;  /* 0x0000003f19187290 */ /* 0x000fc8000fffe13f */
[----:B------:R-:W-:-:S03]  /*df00*/  UIMAD UR32, UR32, UR24, UR33 ;  /* 0x00000018202072a4 */ /* 0x000fc6000f8e0221 */
[----:B------:R-:W-:-:S09]  /*df10*/  UMOV UR24, UR25 ;  /* 0x0000001900187c82 */ /* 0x000fd20008000000 */
.L_x_249:
[----:B------:R-:W-:Y:S01]  /*df20*/  ULOP3.LUT UR31, UR31, UR20, URZ, 0xc0, !UPT ;  /* 0x000000141f1f7292 */ /* 0x000fe2000f8ec03f */
[----:B------:R-:W-:Y:S01]  /*df30*/  IMAD.MOV.U32 R15, RZ, RZ, 0x1 ;  /* 0x00000001ff0f7424 */ /* 0x000fe200078e00ff */
[----:B------:R-:W-:Y:S02]  /*df40*/  ULOP3.LUT UR30, UR30, UR18, URZ, 0xc0, !UPT ;  /* 0x000000121e1e7292 */ /* 0x000fe4000f8ec03f */
[----:B------:R-:W-:Y:S01]  /*df50*/  UIMAD UR24, UR19, UR24, UR31 ;  /* 0x00000018131872a4 */ /* 0x000fe2000f8e021f */
[----:B------:R-:W-:Y:S01]  /*df60*/  ULDC UR26, c[0x0][0x8a8] ;  /* 0x00022a00001a7ab9 */ /* 0x000fe20000000800 */
[----:B------:R-:W-:Y:S01]  /*df70*/  ULDC UR25, c[0x0][0x8b8] ;  /* 0x00022e0000197ab9 */ /* 0x000fe20000000800 */
[----:B------:R-:W-:Y:S02]  /*df80*/  UIMAD UR30, UR32, UR26, UR30 ;  /* 0x0000001a201e72a4 */ /* 0x000fe4000f8e021e */
[----:B------:R-:W-:Y:S01]  /*df90*/  UIMAD UR25, UR24, UR25, UR40 ;  /* 0x00000019181972a4 */ /* 0x000fe2000f8e0228 */
[----:B------:R-:W-:Y:S01]  /*dfa0*/  @UP3 UMOV UR26, UR6 ;  /* 0x00000006001a3c82 */ /* 0x000fe20008000000 */
[----:B------:R-:W-:-:S03]  /*dfb0*/  @!UP3 UMOV UR26, UR6 ;  /* 0x00000006001abc82 */ /* 0x000fc60008000000 */
[----:B------:R-:W-:Y:S02]  /*dfc0*/  @UP3 UMOV UR24, UR30 ;  /* 0x0000001e00183c82 */ /* 0x000fe40008000000 */
[----:B------:R-:W-:Y:S01]  /*dfd0*/  @!UP3 UMOV UR24, UR25 ;  /* 0x000000190018bc82 */ /* 0x000fe20008000000 */
[----:B------:R-:W-:-:S05]  /*dfe0*/  @!UP3 UMOV UR25, UR30 ;  /* 0x0000001e0019bc82 */ /* 0x000fca0008000000 */
.L_x_235:
[----:B------:R-:W-:-:S06]  /*dff0*/  UISETP.NE.AND UP1, UPT, UR15, 0x3, UPT ;  /* 0x000000030f00788c */ /* 0x000fcc000bf25270 */
[----:B------:R-:W-:-:S13]  /*e000*/  PLOP3.LUT P1, PT, PT, PT, UP1, 0x80, 0x0 ;  /* 0x000000000000781c */ /* 0x000fda0003f2f018 */
[----:B------:R-:W-:Y:S05]  /*e010*/  @!P1 BRA `(.L_x_250) ;  /* 0x0000000000049947 */ /* 0x000fea0003800000 */
[----:B--2---:R-:W-:Y:S01]  /*e020*/  BPT.TRAP 0x1 ;  /* 0x000000040000795c */ /* 0x004fe20000300000 */
.L_x_250:
[----:B------:R-:W1:Y:S01]  /*e030*/  S2R R2, SR_CgaCtaId ;  /* 0x0000000000027919 */ /* 0x000e620000008800 */
[----:B------:R-:W-:-:S04]  /*e040*/  MOV R3, 0x400 ;  /* 0x0000040000037802 */ /* 0x000fc80000000f00 */
[----:B-1----:R-:W-:Y:S02]  /*e050*/  LEA R3, R2, R3, 0x18 ;  /* 0x0000000302037211 */ /* 0x002fe400078ec0ff */
[----:B------:R-:W-:-:S03]  /*e060*/  SHF.L.U32 R2, R0, 0x1f, RZ ;  /* 0x0000001f00027819 */ /* 0x000fc600000006ff */
[----:B------:R-:W-:-:S04]  /*e070*/  IMAD R17, R16, 0x8, R3 ;  /* 0x0000000810117824 */ /* 0x000fc800078e0203 */
[----:B------:R-:W1:Y:S02]  /*e080*/  SYNCS.PHASECHK.TRANS64.TRYWAIT P2, [R17+URZ+0x38440], R2 ;  /* 0x03844002110075a7 */ /* 0x000e64000804017f */
[----:B-1----:R-:W-:Y:S05]  /*e090*/  @!P2 BRA `(.L_x_251) ;  /* 0x000000140058a947 */ /* 0x002fea0003800000 */
.L_x_318:
[----:B------:R-:W-:Y:S01]  /*e0a0*/  ELECT P2, URZ, PT ;  /* 0x00000000003f782f */ /* 0x000fe20003840000 */
[----:B------:R-:W-:-:S12]  /*e0b0*/  BSSY B0, `(.L_x_252) ;  /* 0x0000010000007945 */ /* 0x000fd80003800000 */
[----:B------:R-:W-:Y:S05]  /*e0c0*/  @!P2 BRA `(.L_x_253) ;  /* 0x000000000038a947 */ /* 0x000fea0003800000 */
[----:B-1----:R-:W-:Y:S02]  /*e0d0*/  IMAD R2, R16, 0x10, R3 ;  /* 0x0000001010027824 */ /* 0x002fe400078e0203 */
[----:B------:R-:W-:Y:S02]  /*e0e0*/  IMAD.U32 R14, RZ, RZ, UR26 ;  /* 0x0000001aff0e7e24 */ /* 0x000fe4000f8e00ff */
[----:B------:R-:W-:Y:S02]  /*e0f0*/  IMAD.U32 R13, RZ, RZ, UR25 ;  /* 0x00000019ff0d7e24 */ /* 0x000fe4000f8e00ff */
[----:B------:R-:W-:-:S05]  /*e100*/  IMAD.U32 R12, RZ, RZ, UR24 ;  /* 0x00000018ff0c7e24 */ /* 0x000fca000f8e00ff */
[----:B------:R1:W-:Y:S01]  /*e110*/  STS.128 [R2+0x38550], R12 ;  /* 0x0385500c02007388 */ /* 0x0003e20000000c00 */
[----:B------:R-:W-:Y:S01]  /*e120*/  @!PT LDS RZ, [RZ] ;  /* 0x00000000fffff984 */ /* 0x000fe20000000800 */
[----:B------:R-:W-:Y:S01]  /*e130*/  @!PT LDS RZ, [RZ] ;  /* 0x00000000fffff984 */ /* 0x000fe20000000800 */
[----:B------:R-:W-:Y:S01]  /*e140*/  @!PT LDS RZ, [RZ] ;  /* 0x00000000fffff984 */ /* 0x000fe20000000800 */
[----:B------:R-:W-:Y:S01]  /*e150*/  @!PT LDS RZ, [RZ] ;  /* 0x00000000fffff984 */ /* 0x000fe20000000800 */
[----:B------:R3:W-:Y:S06]  /*e160*/  MEMBAR.ALL.CTA ;  /* 0x0000000000007992 */ /* 0x0007ec0000008000 */
[----:B---3--:R-:W3:Y:S01]  /*e170*/  FENCE.VIEW.ASYNC.S ;  /* 0x00000000000073c6 */ /* 0x008ee20000000000 */
[----:B------:R-:W-:Y:S05]  /*e180*/  @!P1 BRA `(.L_x_254) ;  /* 0x0000000000049947 */ /* 0x000fea0003800000 */
[----:B--2---:R-:W-:Y:S01]  /*e190*/  BPT.TRAP 0x1 ;  /* 0x000000040000795c */ /* 0x004fe20000300000 */
.L_x_254:
[----:B---3--:R3:W-:Y:S02]  /*e1a0*/  SYNCS.ARRIVE.TRANS64.A1T0 RZ, [R17+URZ+0x38400], RZ ;  /* 0x038400ff11ff79a7 */ /* 0x0087e4000810003f */
.L_x_253:
[----:B--2---:R-:W-:Y:S05]  /*e1b0*/  BSYNC B0 ;  /* 0x0000000000007941 */ /* 0x004fea0003800000 */
.L_x_252:
[----:B------:R-:W-:Y:S01]  /*e1c0*/  ISETP.NE.AND P3, PT, R15, RZ, PT ;  /* 0x000000ff0f00720c */ /* 0x000fe20003f65270 */
[----:B------:R-:W-:-:S05]  /*e1d0*/  VIADD R16, R16, 0x1 ;  /* 0x0000000110107836 */ /* 0x000fca0000000000 */
[----:B------:R-:W-:-:S04]  /*e1e0*/  ISETP.NE.AND P2, PT, R16, 0x8, PT ;  /* 0x000000081000780c */ /* 0x000fc80003f45270 */
[----:B-1----:R-:W-:Y:S02]  /*e1f0*/  SEL R13, RZ, 0x1, P2 ;  /* 0x00000001ff0d7807 */ /* 0x002fe40001000000 */
[----:B------:R-:W-:Y:S02]  /*e200*/  SEL R16, R16, RZ, P2 ;  /* 0x000000ff10107207 */ /* 0x000fe40001000000 */
[----:B------:R-:W-:Y:S01]  /*e210*/  LOP3.LUT R0, R0, R13, RZ, 0x3c, !PT ;  /* 0x0000000d00007212 */ /* 0x000fe200078e3cff */
[----:B------:R-:W-:Y:S06]  /*e220*/  @P3 BRA `(.L_x_255) ;  /* 0xffffffe400003947 */ /* 0x000fec000383ffff */
[----:B------:R-:W-:Y:S05]  /*e230*/  @!P1 BRA `(.L_x_256) ;  /* 0x0000000000049947 */ /* 0x000fea0003800000 */
[----:B------:R-:W-:Y:S01]  /*e240*/  BPT.TRAP 0x1 ;  /* 0x000000040000795c */ /* 0x000fe20000300000 */
.L_x_256:
[----:B------:R-:W-:Y:S01]  /*e250*/  IMAD R5, R16, 0x8, R3 ;  /* 0x0000000810057824 */ /* 0x000fe200078e0203 */
[----:B------:R-:W-:-:S04]  /*e260*/  SHF.L.U32 R2, R0, 0x1f, RZ ;  /* 0x0000001f00027819 */ /* 0x000fc800000006ff */
[----:B------:R-:W1:Y:S02]  /*e270*/  SYNCS.PHASECHK.TRANS64.TRYWAIT P0, [R5+URZ+0x38440], R2 ;  /* 0x03844002050075a7 */ /* 0x000e64000800017f */
[----:B-1----:R-:W-:Y:S05]  /*e280*/  @!P0 BRA `(.L_x_257) ;  /* 0x0000001000f08947 */ /* 0x002fea0003800000 */
.L_x_319:
[----:B------:R-:W-:Y:S05]  /*e290*/  @!P1 BRA `(.L_x_258) ;  /* 0x0000000000049947 */ /* 0x000fea0003800000 */
[----:B------:R-:W-:Y:S01]  /*e2a0*/  BPT.TRAP 0x1 ;  /* 0x000000040000795c */ /* 0x000fe20000300000 */
.L_x_258:
[----:B------:R-:W-:-:S05]  /*e2b0*/  VIADD R16, R16, 0x1 ;  /* 0x0000000110107836 */ /* 0x000fca0000000000 */
[----:B------:R-:W-:-:S04]  /*e2c0*/  ISETP.NE.AND P0, PT, R16, 0x8, PT ;  /* 0x000000081000780c */ /* 0x000fc80003f05270 */
[----:B-1----:R-:W-:Y:S02]  /*e2d0*/  SEL R5, RZ, 0x1, P0 ;  /* 0x00000001ff057807 */ /* 0x002fe40000000000 */
[----:B------:R-:W-:Y:S02]  /*e2e0*/  SEL R16, R16, RZ, P0 ;  /* 0x000000ff10107207 */ /* 0x000fe40000000000 */
[----:B------:R-:W-:-:S03]  /*e2f0*/  LOP3.LUT R5, R0, R5, RZ, 0x3c, !PT ;  /* 0x0000000500057212 */ /* 0x000fc600078e3cff */
[----:B----4-:R-:W-:Y:S01]  /*e300*/  IMAD R7, R16, 0x8, R3 ;  /* 0x0000000810077824 */ /* 0x010fe200078e0203 */
[----:B------:R-:W-:-:S04]  /*e310*/  SHF.L.U32 R0, R5, 0x1f, RZ ;  /* 0x0000001f05007819 */ /* 0x000fc800000006ff */
[----:B------:R-:W1:Y:S02]  /*e320*/  SYNCS.PHASECHK.TRANS64.TRYWAIT P0, [R7+URZ+0x38440], R0 ;  /* 0x03844000070075a7 */ /* 0x000e64000800017f */
[----:B-1----:R-:W-:Y:S05]  /*e330*/  @!P0 BRA `(.L_x_259) ;  /* 0x0000001000d88947 */ /* 0x002fea0003800000 */
.L_x_320:
[----:B------:R-:W-:Y:S05]  /*e340*/  @!P1 BRA `(.L_x_260) ;  /* 0x0000000000049947 */ /* 0x000fea0003800000 */
[----:B------:R-:W-:Y:S01]  /*e350*/  BPT.TRAP 0x1 ;  /* 0x000000040000795c */ /* 0x000fe20000300000 */
.L_x_260:
[----:B-1----:R-:W-:-:S04]  /*e360*/  IADD3 R0, R16, 0x1, RZ ;  /* 0x0000000110007810 */ /* 0x002fc80007ffe0ff */
[----:B------:R-:W-:-:S04]  /*e370*/  ISETP.NE.AND P0, PT, R0, 0x8, PT ;  /* 0x000000080000780c */ /* 0x000fc80003f05270 */
[----:B------:R-:W-:Y:S02]  /*e380*/  SEL R2, RZ, 0x1, P0 ;  /* 0x00000001ff027807 */ /* 0x000fe40000000000 */
[----:B------:R-:W-:Y:S02]  /*e390*/  SEL R4, R0, RZ, P0 ;  /* 0x000000ff00047207 */ /* 0x000fe40000000000 */
[----:B------:R-:W-:-:S03]  /*e3a0*/  LOP3.LUT R5, R5, R2, RZ, 0x3c, !PT ;  /* 0x0000000205057212 */ /* 0x000fc600078e3cff */
[----:B------:R-:W-:Y:S01]  /*e3b0*/  IMAD R7, R4, 0x8, R3 ;  /* 0x0000000804077824 */ /* 0x000fe200078e0203 */
[----:B------:R-:W-:-:S04]  /*e3c0*/  SHF.L.U32 R0, R5, 0x1f, RZ ;  /* 0x0000001f05007819 */ /* 0x000fc800000006ff */
[----:B------:R-:W1:Y:S02]  /*e3d0*/  SYNCS.PHASECHK.TRANS64.TRYWAIT P0, [R7+URZ+0x38440], R0 ;  /* 0x03844000070075a7 */ /* 0x000e64000800017f */
[----:B-1----:R-:W-:Y:S05]  /*e3e0*/  @!P0 BRA `(.L_x_261) ;  /* 0x0000001000c08947 */ /* 0x002fea0003800000 */
.L_x_321:
[----:B------:R-:W-:Y:S05]  /*e3f0*/  @!P1 BRA `(.L_x_262) ;  /* 0x0000000000049947 */ /* 0x000fea0003800000 */
[----:B------:R-:W-:Y:S01]  /*e400*/  BPT.TRAP 0x1 ;  /* 0x000000040000795c */ /* 0x000fe20000300000 */
.L_x_262:
[----:B-1----:R-:W-:-:S05]  /*e410*/  VIADD R0, R4, 0x1 ;  /* 0x0000000104007836 */ /* 0x002fca0000000000 */
        /* <DEDUP_REMOVED lines=8> */
.L_x_322:
[----:B------:R-:W-:Y:S05]  /*e4a0*/  @!P1 BRA `(.L_x_264) ;  /* 0x0000000000049947 */ /* 0x000fea0003800000 */
[----:B------:R-:W-:Y:S01]  /*e4b0*/  BPT.TRAP 0x1 ;  /* 0x000000040000795c */ /* 0x000fe20000300000 */
.L_x_264:
        /* <DEDUP_REMOVED lines=9> */
.L_x_323:
[----:B------:R-:W-:Y:S05]  /*e550*/  @!P1 BRA `(.L_x_266) ;  /* 0x0000000000049947 */ /* 0x000fea0003800000 */
[----:B------:R-:W-:Y:S01]  /*e560*/  BPT.TRAP 0x1 ;  /* 0x000000040000795c */ /* 0x000fe20000300000 */
.L_x_266:
        /* <DEDUP_REMOVED lines=9> */
.L_x_324:
[----:B------:R-:W-:Y:S05]  /*e600*/  @!P1 BRA `(.L_x_268) ;  /* 0x0000000000049947 */ /* 0x000fea0003800000 */
[----:B------:R-:W-:Y:S01]  /*e610*/  BPT.TRAP 0x1 ;  /* 0x000000040000795c */ /* 0x000fe20000300000 */
.L_x_268:
        /* <DEDUP_REMOVED lines=9> */
.L_x_325:
[----:B------:R-:W-:Y:S05]  /*e6b0*/  @!P1 BRA `(.L_x_270) ;  /* 0x0000000000049947 */ /* 0x000fea0003800000 */
[----:B------:R-:W-:Y:S01]  /*e6c0*/  BPT.TRAP 0x1 ;  /* 0x000000040000795c */ /* 0x000fe20000300000 */
.L_x_270:
[----:B-1----:R-:W-:-:S05]  /*e6d0*/  VIADD R0, R4, 0x1 ;  /* 0x0000000104007836 */ /* 0x002fca0000000000 */
[----:B------:R-:W-:-:S04]  /*e6e0*/  ISETP.NE.AND P0, PT, R0, 0x8, PT ;  /* 0x000000080000780c */ /* 0x000fc80003f05270 */
[----:B------:R-:W-:Y:S02]  /*e6f0*/  SEL R2, RZ, 0x1, P0 ;  /* 0x00000001ff027807 */ /* 0x000fe40000000000 */
[----:B------:R-:W-:Y:S02]  /*e700*/  SEL R0, R0, RZ, P0 ;  /* 0x000000ff00007207 */ /* 0x000fe40000000000 */
[----:B------:R-:W-:-:S03]  /*e710*/  LOP3.LUT R2, R5, R2, RZ, 0x3c, !PT ;  /* 0x0000000205027212 */ /* 0x000fc600078e3cff */
[----:B------:R-:W-:Y:S01]  /*e720*/  IMAD R3, R0, 0x8, R3 ;  /* 0x0000000800037824 */ /* 0x000fe200078e0203 */
[----:B------:R-:W-:-:S07]  /*e730*/  SHF.L.U32 R0, R2, 0x1f, RZ ;  /* 0x0000001f02007819 */ /* 0x000fce00000006ff */
.L_x_271:
[----:B-1----:R1:W2:Y:S02]  /*e740*/  SYNCS.PHASECHK.TRANS64.TRYWAIT P0, [R3+URZ+0x38440], R0 ;  /* 0x03844000030075a7 */ /* 0x0022a4000800017f */
[----:B--2---:R-:W-:Y:S05]  /*e750*/  @!P0 NANOSLEEP.SYNCS 0x989680 ;  /* 0x009896800000895d */ /* 0x004fea0003900000 */
[----:B------:R-:W2:Y:S02]  /*e760*/  @!P0 SYNCS.PHASECHK.TRANS64 P0, [R3+URZ+0x38440], R0 ;  /* 0x03844000030085a7 */ /* 0x000ea4000800007f */
[----:B--2---:R-:W-:Y:S05]  /*e770*/  @P0 EXIT ;  /* 0x000000000000094d */ /* 0x004fea0003800000 */
[----:B------:R-:W-:Y:S05]  /*e780*/  BRA `(.L_x_271) ;  /* 0xfffffffc00ec7947 */ /* 0x000fea000383ffff */
.L_x_38:
[----:B--2---:R-:W-:-:S04]  /*e790*/  IMAD.U32 R3, RZ, RZ, UR4 ;  /* 0x00000004ff037e24 */ /* 0x004fc8000f8e00ff */
[----:B------:R2:W3:Y:S03]  /*e7a0*/  SYNCS.PHASECHK.TRANS64.TRYWAIT P0, [R3+URZ+0x38480], R2 ;  /* 0x03848002030075a7 */ /* 0x0004e6000800017f */
[----:B---3--:R-:W-:Y:S05]  /*e7b0*/  @!P0 NANOSLEEP.SYNCS 0x989680 ;  /* 0x009896800000895d */ /* 0x008fea0003900000 */
[----:B------:R-:W3:Y:S02]  /*e7c0*/  @!P0 SYNCS.PHASECHK.TRANS64 P0, [R3+URZ+0x38480], R2 ;  /* 0x03848002030085a7 */ /* 0x000ee4000800007f */
[----:B---3--:R-:W-:Y:S05]  /*e7d0*/  @!P0 BRA `(.L_x_38) ;  /* 0xfffffffc00ec8947 */ /* 0x008fea000383ffff */
[----:B------:R-:W-:Y:S05]  /*e7e0*/  BRA `(.L_x_37) ;  /* 0xffffff58003c7947 */ /* 0x000fea000383ffff */
.L_x_43:
[----:B--2---:R-:W-:-:S04]  /*e7f0*/  IMAD.U32 R8, RZ, RZ, UR4 ;  /* 0x00000004ff087e24 */ /* 0x004fc8000f8e00ff */
[----:B------:R2:W3:Y:S03]  /*e800*/  SYNCS.PHASECHK.TRANS64.TRYWAIT P0, [R8+URZ+0x38480], R5 ;  /* 0x03848005080075a7 */ /* 0x0004e6000800017f */
[----:B---3--:R-:W-:Y:S05]  /*e810*/  @!P0 NANOSLEEP.SYNCS 0x989680 ;  /* 0x009896800000895d */ /* 0x008fea0003900000 */
[----:B------:R-:W3:Y:S02]  /*e820*/  @!P0 SYNCS.PHASECHK.TRANS64 P0, [R8+URZ+0x38480], R5 ;  /* 0x03848005080085a7 */ /* 0x000ee4000800007f */
[----:B---3--:R-:W-:Y:S05]  /*e830*/  @!P0 BRA `(.L_x_43) ;  /* 0xfffffffc00ec8947 */ /* 0x008fea000383ffff */
[----:B------:R-:W-:Y:S05]  /*e840*/  BRA `(.L_x_42) ;  /* 0xffffff5c00047947 */ /* 0x000fea000383ffff */
.L_x_60:
[----:B------:R-:W-:-:S07]  /*e850*/  IMAD.MOV.U32 R15, RZ, RZ, -0x1 ;  /* 0xffffffffff0f7424 */ /* 0x000fce00078e00ff */
[----:B-12--5:R-:W-:Y:S05]  /*e860*/  WARPSYNC.COLLECTIVE R15, `(.L_x_272) ;  /* 0x000000000f0c7348 */ /* 0x026fea0003c00000 */
[----:B------:R-:W-:Y:S02]  /*e870*/  ELECT P6, UR62, PT ;  /* 0x00000000003e782f */ /* 0x000fe400038c0000 */
[----:B------:R-:W-:Y:S01]  /*e880*/  MOV R14, UR62 ;  /* 0x0000003e000e7c02 */ /* 0x000fe20008000f00 */
[----:B-12--5:R-:W-:Y:S10]  /*e890*/  ENDCOLLECTIVE ;  /* 0x000000000000791b */ /* 0x026ff40003800000 */
.L_x_272:
[----:B------:R-:W-:Y:S05]  /*e8a0*/  BRA `(.L_x_273) ;  /* 0xffffff6400807947 */ /* 0x000fea000383ffff */
.L_x_62:
[----:B-1----:R-:W-:-:S04]  /*e8b0*/  MOV R6, UR47 ;  /* 0x0000002f00067c02 */ /* 0x002fc80008000f00 */
[----:B------:R1:W2:Y:S03]  /*e8c0*/  SYNCS.PHASECHK.TRANS64.TRYWAIT P2, [R6+URZ+0x38500], R3 ;  /* 0x03850003060075a7 */ /* 0x0002a6000804017f */
[----:B--2---:R-:W-:Y:S05]  /*e8d0*/  @!P2 NANOSLEEP.SYNCS 0x989680 ;  /* 0x009896800000a95d */ /* 0x004fea0003900000 */
[----:B------:R-:W2:Y:S02]  /*e8e0*/  @!P2 SYNCS.PHASECHK.TRANS64 P2, [R6+URZ+0x38500], R3 ;  /* 0x038500030600a5a7 */ /* 0x000ea4000804007f */
[----:B--2---:R-:W-:Y:S05]  /*e8f0*/  @!P2 BRA `(.L_x_62) ;  /* 0xfffffffc00eca947 */ /* 0x004fea000383ffff */
[----:B------:R-:W-:Y:S05]  /*e900*/  BRA `(.L_x_274) ;  /* 0xffffff6400987947 */ /* 0x000fea000383ffff */
.L_x_70:
[----:B-1----:R-:W-:-:S04]  /*e910*/  IMAD.U32 R12, RZ, RZ, UR47 ;  /* 0x0000002fff0c7e24 */ /* 0x002fc8000f8e00ff */
[----:B------:R1:W2:Y:S03]  /*e920*/  SYNCS.PHASECHK.TRANS64.TRYWAIT P3, [R12+URZ+0x38508], R3 ;  /* 0x038508030c0075a7 */ /* 0x0002a6000806017f */
[----:B--2---:R-:W-:Y:S05]  /*e930*/  @!P3 NANOSLEEP.SYNCS 0x989680 ;  /* 0x009896800000b95d */ /* 0x004fea0003900000 */
[----:B------:R-:W2:Y:S02]  /*e940*/  @!P3 SYNCS.PHASECHK.TRANS64 P3, [R12+URZ+0x38508], R3 ;  /* 0x038508030c00b5a7 */ /* 0x000ea4000806007f */
[----:B--2---:R-:W-:Y:S05]  /*e950*/  @!P3 BRA `(.L_x_70) ;  /* 0xfffffffc00ecb947 */ /* 0x004fea000383ffff */
[----:B------:R-:W-:Y:S05]  /*e960*/  BRA `(.L_x_275) ;  /* 0xffffff6c00287947 */ /* 0x000fea000383ffff */
.L_x_75:
[----:B-1----:R-:W-:-:S04]  /*e970*/  IMAD.U32 R12, RZ, RZ, UR47 ;  /* 0x0000002fff0c7e24 */ /* 0x002fc8000f8e00ff */
[----:B------:R1:W2:Y:S03]  /*e980*/  SYNCS.PHASECHK.TRANS64.TRYWAIT P3, [R12+URZ+0x38510], R3 ;  /* 0x038510030c0075a7 */ /* 0x0002a6000806017f */
[----:B--2---:R-:W-:Y:S05]  /*e990*/  @!P3 NANOSLEEP.SYNCS 0x989680 ;  /* 0x009896800000b95d */ /* 0x004fea0003900000 */
[----:B------:R-:W2:Y:S02]  /*e9a0*/  @!P3 SYNCS.PHASECHK.TRANS64 P3, [R12+URZ+0x38510], R3 ;  /* 0x038510030c00b5a7 */ /* 0x000ea4000806007f */
[----:B--2---:R-:W-:Y:S05]  /*e9b0*/  @!P3 BRA `(.L_x_75) ;  /* 0xfffffffc00ecb947 */ /* 0x004fea000383ffff */
[----:B------:R-:W-:Y:S05]  /*e9c0*/  BRA `(.L_x_276) ;  /* 0xffffff7000847947 */ /* 0x000fea000383ffff */
.L_x_80:
[----:B-1----:R-:W-:-:S04]  /*e9d0*/  IMAD.U32 R12, RZ, RZ, UR47 ;  /* 0x0000002fff0c7e24 */ /* 0x002fc8000f8e00ff */
[----:B------:R1:W2:Y:S03]  /*e9e0*/  SYNCS.PHASECHK.TRANS64.TRYWAIT P3, [R12+URZ+0x38518], R3 ;  /* 0x038518030c0075a7 */ /* 0x0002a6000806017f */
[----:B--2---:R-:W-:Y:S05]  /*e9f0*/  @!P3 NANOSLEEP.SYNCS 0x989680 ;  /* 0x009896800000b95d */ /* 0x004fea0003900000 */
[----:B------:R-:W2:Y:S02]  /*ea00*/  @!P3 SYNCS.PHASECHK.TRANS64 P3, [R12+URZ+0x38518], R3 ;  /* 0x038518030c00b5a7 */ /* 0x000ea4000806007f */
[----:B--2---:R-:W-:Y:S05]  /*ea10*/  @!P3 BRA `(.L_x_80) ;  /* 0xfffffffc00ecb947 */ /* 0x004fea000383ffff */
[----:B------:R-:W-:Y:S05]  /*ea20*/  BRA `(.L_x_277) ;  /* 0xffffff7400ec7947 */ /* 0x000fea000383ffff */
.L_x_85:
[----:B-1----:R-:W-:-:S04]  /*ea30*/  IMAD.U32 R12, RZ, RZ, UR47 ;  /* 0x0000002fff0c7e24 */ /* 0x002fc8000f8e00ff */
[----:B------:R1:W2:Y:S03]  /*ea40*/  SYNCS.PHASECHK.TRANS64.TRYWAIT P3, [R12+URZ+0x38500], R3 ;  /* 0x038500030c0075a7 */ /* 0x0002a6000806017f */
[----:B--2---:R-:W-:Y:S05]  /*ea50*/  @!P3 NANOSLEEP.SYNCS 0x989680 ;  /* 0x009896800000b95d */ /* 0x004fea0003900000 */
[----:B------:R-:W2:Y:S02]  /*ea60*/  @!P3 SYNCS.PHASECHK.TRANS64 P3, [R12+URZ+0x38500], R3 ;  /* 0x038500030c00b5a7 */ /* 0x000ea4000806007f */
[----:B--2---:R-:W-:Y:S05]  /*ea70*/  @!P3 BRA `(.L_x_85) ;  /* 0xfffffffc00ecb947 */ /* 0x004fea000383ffff */
[----:B------:R-:W-:Y:S05]  /*ea80*/  BRA `(.L_x_278) ;  /* 0xffffff7c005c7947 */ /* 0x000fea000383ffff */
.L_x_90:
[----:B-1----:R-:W-:-:S04]  /*ea90*/  IMAD.U32 R12, RZ, RZ, UR47 ;  /* 0x0000002fff0c7e24 */ /* 0x002fc8000f8e00ff */
[----:B------:R1:W2:Y:S03]  /*eaa0*/  SYNCS.PHASECHK.TRANS64.TRYWAIT P3, [R12+URZ+0x38508], R3 ;  /* 0x038508030c0075a7 */ /* 0x0002a6000806017f */
[----:B--2---:R-:W-:Y:S05]  /*eab0*/  @!P3 NANOSLEEP.SYNCS 0x989680 ;  /* 0x009896800000b95d */ /* 0x004fea0003900000 */
[----:B------:R-:W2:Y:S02]  /*eac0*/  @!P3 SYNCS.PHASECHK.TRANS64 P3, [R12+URZ+0x38508], R3 ;  /* 0x038508030c00b5a7 */ /* 0x000ea4000806007f */
[----:B--2---:R-:W-:Y:S05]  /*ead0*/  @!P3 BRA `(.L_x_90) ;  /* 0xfffffffc00ecb947 */ /* 0x004fea000383ffff */
[----:B------:R-:W-:Y:S05]  /*eae0*/  BRA `(.L_x_279) ;  /* 0xffffff8000c47947 */ /* 0x000fea000383ffff */
.L_x_95:
[----:B-1----:R-:W-:-:S04]  /*eaf0*/  IMAD.U32 R12, RZ, RZ, UR47 ;  /* 0x0000002fff0c7e24 */ /* 0x002fc8000f8e00ff */
[----:B------:R1:W2:Y:S03]  /*eb00*/  SYNCS.PHASECHK.TRANS64.TRYWAIT P3, [R12+URZ+0x38510], R3 ;  /* 0x038510030c0075a7 */ /* 0x0002a6000806017f */
[----:B--2---:R-:W-:Y:S05]  /*eb10*/  @!P3 NANOSLEEP.SYNCS 0x989680 ;  /* 0x009896800000b95d */ /* 0x004fea0003900000 */
[----:B------:R-:W2:Y:S02]  /*eb20*/  @!P3 SYNCS.PHASECHK.TRANS64 P3, [R12+URZ+0x38510], R3 ;  /* 0x038510030c00b5a7 */ /* 0x000ea4000806007f */
[----:B--2---:R-:W-:Y:S05]  /*eb30*/  @!P3 BRA `(.L_x_95) ;  /* 0xfffffffc00ecb947 */ /* 0x004fea000383ffff */
[----:B------:R-:W-:Y:S05]  /*eb40*/  BRA `(.L_x_280) ;  /* 0xffffff88002c7947 */ /* 0x000fea000383ffff */
.L_x_100:
[----:B-1----:R-:W-:-:S04]  /*eb50*/  IMAD.U32 R12, RZ, RZ, UR47 ;  /* 0x0000002fff0c7e24 */ /* 0x002fc8000f8e00ff */
[----:B------:R1:W2:Y:S03]  /*eb60*/  SYNCS.PHASECHK.TRANS64.TRYWAIT P3, [R12+URZ+0x38518], R3 ;  /* 0x038518030c0075a7 */ /* 0x0002a6000806017f */
[----:B--2---:R-:W-:Y:S05]  /*eb70*/  @!P3 NANOSLEEP.SYNCS 0x989680 ;  /* 0x009896800000b95d */ /* 0x004fea0003900000 */
[----:B------:R-:W2:Y:S02]  /*eb80*/  @!P3 SYNCS.PHASECHK.TRANS64 P3, [R12+URZ+0x38518], R3 ;  /* 0x038518030c00b5a7 */ /* 0x000ea4000806007f */
[----:B--2---:R-:W-:Y:S05]  /*eb90*/  @!P3 BRA `(.L_x_100) ;  /* 0xfffffffc00ecb947 */ /* 0x004fea000383ffff */
[----:B------:R-:W-:Y:S05]  /*eba0*/  BRA `(.L_x_281) ;  /* 0xffffff8c00947947 */ /* 0x000fea000383ffff */
.L_x_107:
[----:B--2---:R-:W-:-:S04]  /*ebb0*/  IMAD.U32 R3, RZ, RZ, UR4 ;  /* 0x00000004ff037e24 */ /* 0x004fc8000f8e00ff */
[----:B------:R2:W3:Y:S03]  /*ebc0*/  SYNCS.PHASECHK.TRANS64.TRYWAIT P0, [R3+URZ+0x38400], R0 ;  /* 0x03840000030075a7 */ /* 0x0004e6000800017f */
[----:B---3--:R-:W-:Y:S05]  /*ebd0*/  @!P0 NANOSLEEP.SYNCS 0x989680 ;  /* 0x009896800000895d */ /* 0x008fea0003900000 */
[----:B------:R-:W3:Y:S02]  /*ebe0*/  @!P0 SYNCS.PHASECHK.TRANS64 P0, [R3+URZ+0x38400], R0 ;  /* 0x03840000030085a7 */ /* 0x000ee4000800007f */
[----:B---3--:R-:W-:Y:S05]  /*ebf0*/  @!P0 BRA `(.L_x_107) ;  /* 0xfffffffc00ec8947 */ /* 0x008fea000383ffff */
[----:B------:R-:W-:Y:S05]  /*ec00*/  BRA `(.L_x_282) ;  /* 0xffffff9400247947 */ /* 0x000fea000383ffff */
.L_x_125:
[----:B-1----:R-:W-:-:S04]  /*ec10*/  IMAD.U32 R3, RZ, RZ, UR31 ;  /* 0x0000001fff037e24 */ /* 0x002fc8000f8e00ff */
[----:B------:R1:W2:Y:S03]  /*ec20*/  SYNCS.PHASECHK.TRANS64.TRYWAIT P0, [R3+URZ+0x38548], R0 ;  /* 0x03854800030075a7 */ /* 0x0002a6000800017f */
[----:B--2---:R-:W-:Y:S05]  /*ec30*/  @!P0 NANOSLEEP.SYNCS 0x989680 ;  /* 0x009896800000895d */ /* 0x004fea0003900000 */
[----:B------:R-:W2:Y:S02]  /*ec40*/  @!P0 SYNCS.PHASECHK.TRANS64 P0, [R3+URZ+0x38548], R0 ;  /* 0x03854800030085a7 */ /* 0x000ea4000800007f */
[----:B--2---:R-:W-:Y:S05]  /*ec50*/  @!P0 BRA `(.L_x_125) ;  /* 0xfffffffc00ec8947 */ /* 0x004fea000383ffff */
[----:B------:R-:W-:Y:S05]  /*ec60*/  BRA `(.L_x_283) ;  /* 0xffffffa000b87947 */ /* 0x000fea000383ffff */
.L_x_127:
[----:B-1----:R-:W-:-:S04]  /*ec70*/  IMAD.U32 R3, RZ, RZ, UR8 ;  /* 0x00000008ff037e24 */ /* 0x002fc8000f8e00ff */
[----:B------:R1:W2:Y:S03]  /*ec80*/  SYNCS.PHASECHK.TRANS64.TRYWAIT P0, [R3+URZ+0x38400], R0 ;  /* 0x03840000030075a7 */ /* 0x0002a6000800017f */
[----:B--2---:R-:W-:Y:S05]  /*ec90*/  @!P0 NANOSLEEP.SYNCS 0x989680 ;  /* 0x009896800000895d */ /* 0x004fea0003900000 */
[----:B------:R-:W2:Y:S02]  /*eca0*/  @!P0 SYNCS.PHASECHK.TRANS64 P0, [R3+URZ+0x38400], R0 ;  /* 0x03840000030085a7 */ /* 0x000ea4000800007f */
[----:B--2---:R-:W-:Y:S05]  /*ecb0*/  @!P0 BRA `(.L_x_127) ;  /* 0xfffffffc00ec8947 */ /* 0x004fea000383ffff */
[----:B------:R-:W-:Y:S05]  /*ecc0*/  BRA `(.L_x_284) ;  /* 0xffffffa000d87947 */ /* 0x000fea000383ffff */
.L_x_133:
[----:B-1----:R-:W-:-:S04]  /*ecd0*/  IMAD.U32 R3, RZ, RZ, UR31 ;  /* 0x0000001fff037e24 */ /* 0x002fc8000f8e00ff */
[----:B------:R1:W3:Y:S03]  /*ece0*/  SYNCS.PHASECHK.TRANS64.TRYWAIT P1, [R3+URZ+0x38520], R0 ;  /* 0x03852000030075a7 */ /* 0x0002e6000802017f */
[----:B---3--:R-:W-:Y:S05]  /*ecf0*/  @!P1 NANOSLEEP.SYNCS 0x989680 ;  /* 0x009896800000995d */ /* 0x008fea0003900000 */
[----:B------:R-:W3:Y:S02]  /*ed00*/  @!P1 SYNCS.PHASECHK.TRANS64 P1, [R3+URZ+0x38520], R0 ;  /* 0x03852000030095a7 */ /* 0x000ee4000802007f */
[----:B---3--:R-:W-:Y:S05]  /*ed10*/  @!P1 BRA `(.L_x_133) ;  /* 0xfffffffc00ec9947 */ /* 0x008fea000383ffff */
[----:B------:R-:W-:Y:S05]  /*ed20*/  BRA `(.L_x_285) ;  /* 0xffffffa400887947 */ /* 0x000fea000383ffff */
.L_x_139:
[----:B-1----:R-:W-:-:S04]  /*ed30*/  IMAD.U32 R3, RZ, RZ, UR31 ;  /* 0x0000001fff037e24 */ /* 0x002fc8000f8e00ff */
[----:B------:R1:W4:Y:S03]  /*ed40*/  SYNCS.PHASECHK.TRANS64.TRYWAIT P1, [R3+URZ+0x38528], R0 ;  /* 0x03852800030075a7 */ /* 0x000326000802017f */
[----:B----4-:R-:W-:Y:S05]  /*ed50*/  @!P1 NANOSLEEP.SYNCS 0x989680 ;  /* 0x009896800000995d */ /* 0x010fea0003900000 */
[----:B------:R-:W4:Y:S02]  /*ed60*/  @!P1 SYNCS.PHASECHK.TRANS64 P1, [R3+URZ+0x38528], R0 ;  /* 0x03852800030095a7 */ /* 0x000f24000802007f */
[----:B----4-:R-:W-:Y:S05]  /*ed70*/  @!P1 BRA `(.L_x_139) ;  /* 0xfffffffc00ec9947 */ /* 0x010fea000383ffff */
[----:B------:R-:W-:Y:S05]  /*ed80*/  BRA `(.L_x_286) ;  /* 0xffffffa400d87947 */ /* 0x000fea000383ffff */
.L_x_145:
[----:B-1----:R-:W-:-:S04]  /*ed90*/  IMAD.U32 R3, RZ, RZ, UR31 ;  /* 0x0000001fff037e24 */ /* 0x002fc8000f8e00ff */
[----:B------:R1:W1:Y:S03]  /*eda0*/  SYNCS.PHASECHK.TRANS64.TRYWAIT P1, [R3+URZ+0x38530], R0 ;  /* 0x03853000030075a7 */ /* 0x000266000802017f */
[----:B-1----:R-:W-:Y:S05]  /*edb0*/  @!P1 NANOSLEEP.SYNCS 0x989680 ;  /* 0x009896800000995d */ /* 0x002fea0003900000 */
[----:B------:R-:W1:Y:S02]  /*edc0*/  @!P1 SYNCS.PHASECHK.TRANS64 P1, [R3+URZ+0x38530], R0 ;  /* 0x03853000030095a7 */ /* 0x000e64000802007f */
[----:B-1----:R-:W-:Y:S05]  /*edd0*/  @!P1 BRA `(.L_x_145) ;  /* 0xfffffffc00ec9947 */ /* 0x002fea000383ffff */
[----:B------:R-:W-:Y:S05]  /*ede0*/  BRA `(.L_x_287) ;  /* 0xffffffa800347947 */ /* 0x000fea000383ffff */
.L_x_151:
[----:B-1----:R-:W-:-:S04]  /*edf0*/  IMAD.U32 R3, RZ, RZ, UR31 ;  /* 0x0000001fff037e24 */ /* 0x002fc8000f8e00ff */
[----:B------:R1:W1:Y:S03]  /*ee00*/  SYNCS.PHASECHK.TRANS64.TRYWAIT P1, [R3+URZ+0x38538], R0 ;  /* 0x03853800030075a7 */ /* 0x000266000802017f */
[----:B-1----:R-:W-:Y:S05]  /*ee10*/  @!P1 NANOSLEEP.SYNCS 0x989680 ;  /* 0x009896800000995d */ /* 0x002fea0003900000 */
[----:B------:R-:W1:Y:S02]  /*ee20*/  @!P1 SYNCS.PHASECHK.TRANS64 P1, [R3+URZ+0x38538], R0 ;  /* 0x03853800030095a7 */ /* 0x000e64000802007f */
[----:B-1----:R-:W-:Y:S05]  /*ee30*/  @!P1 BRA `(.L_x_151) ;  /* 0xfffffffc00ec9947 */ /* 0x002fea000383ffff */
[----:B------:R-:W-:Y:S05]  /*ee40*/  BRA `(.L_x_288) ;  /* 0xffffffa800887947 */ /* 0x000fea000383ffff */
.L_x_157:
[----:B-1----:R-:W-:-:S04]  /*ee50*/  MOV R3, UR31 ;  /* 0x0000001f00037c02 */ /* 0x002fc80008000f00 */
[----:B------:R1:W3:Y:S03]  /*ee60*/  SYNCS.PHASECHK.TRANS64.TRYWAIT P1, [R3+URZ+0x38520], R2 ;  /* 0x03852002030075a7 */ /* 0x0002e6000802017f */
[----:B---3--:R-:W-:Y:S05]  /*ee70*/  @!P1 NANOSLEEP.SYNCS 0x989680 ;  /* 0x009896800000995d */ /* 0x008fea0003900000 */
[----:B------:R-:W3:Y:S02]  /*ee80*/  @!P1 SYNCS.PHASECHK.TRANS64 P1, [R3+URZ+0x38520], R2 ;  /* 0x03852002030095a7 */ /* 0x000ee4000802007f */
[----:B---3--:R-:W-:Y:S05]  /*ee90*/  @!P1 BRA `(.L_x_157) ;  /* 0xfffffffc00ec9947 */ /* 0x008fea000383ffff */
[----:B------:R-:W-:Y:S05]  /*eea0*/  BRA `(.L_x_289) ;  /* 0xffffffa800e47947 */ /* 0x000fea000383ffff */
.L_x_163:
[----:B-1-3--:R-:W-:-:S04]  /*eeb0*/  IMAD.U32 R3, RZ, RZ, UR31 ;  /* 0x0000001fff037e24 */ /* 0x00afc8000f8e00ff */
[----:B------:R1:W3:Y:S03]  /*eec0*/  SYNCS.PHASECHK.TRANS64.TRYWAIT P1, [R3+URZ+0x38528], R2 ;  /* 0x03852802030075a7 */ /* 0x0002e6000802017f */
[----:B---3--:R-:W-:Y:S05]  /*eed0*/  @!P1 NANOSLEEP.SYNCS 0x989680 ;  /* 0x009896800000995d */ /* 0x008fea0003900000 */
[----:B------:R-:W3:Y:S02]  /*eee0*/  @!P1 SYNCS.PHASECHK.TRANS64 P1, [R3+URZ+0x38528], R2 ;  /* 0x03852802030095a7 */ /* 0x000ee4000802007f */
[----:B---3--:R-:W-:Y:S05]  /*eef0*/  @!P1 BRA `(.L_x_163) ;  /* 0xfffffffc00ec9947 */ /* 0x008fea000383ffff */
[----:B------:R-:W-:Y:S05]  /*ef00*/  BRA `(.L_x_290) ;  /* 0xffffffac002c7947 */ /* 0x000fea000383ffff */
.L_x_169:
[----:B-1-34-:R-:W-:-:S04]  /*ef10*/  IMAD.U32 R3, RZ, RZ, UR31 ;  /* 0x0000001fff037e24 */ /* 0x01afc8000f8e00ff */
[----:B------:R1:W3:Y:S03]  /*ef20*/  SYNCS.PHASECHK.TRANS64.TRYWAIT P1, [R3+URZ+0x38530], R2 ;  /* 0x03853002030075a7 */ /* 0x0002e6000802017f */
[----:B---3--:R-:W-:Y:S05]  /*ef30*/  @!P1 NANOSLEEP.SYNCS 0x989680 ;  /* 0x009896800000995d */ /* 0x008fea0003900000 */
[----:B------:R-:W3:Y:S02]  /*ef40*/  @!P1 SYNCS.PHASECHK.TRANS64 P1, [R3+URZ+0x38530], R2 ;  /* 0x03853002030095a7 */ /* 0x000ee4000802007f */
[----:B---3--:R-:W-:Y:S05]  /*ef50*/  @!P1 BRA `(.L_x_169) ;  /* 0xfffffffc00ec9947 */ /* 0x008fea000383ffff */
[----:B------:R-:W-:Y:S05]  /*ef60*/  BRA `(.L_x_291) ;  /* 0xffffffac00787947 */ /* 0x000fea000383ffff */
.L_x_175:
[----:B-1-34-:R-:W-:-:S04]  /*ef70*/  IMAD.U32 R3, RZ, RZ, UR31 ;  /* 0x0000001fff037e24 */ /* 0x01afc8000f8e00ff */
[----:B------:R1:W3:Y:S03]  /*ef80*/  SYNCS.PHASECHK.TRANS64.TRYWAIT P1, [R3+URZ+0x38538], R2 ;  /* 0x03853802030075a7 */ /* 0x0002e6000802017f */
[----:B---3--:R-:W-:Y:S05]  /*ef90*/  @!P1 NANOSLEEP.SYNCS 0x989680 ;  /* 0x009896800000995d */ /* 0x008fea0003900000 */
[----:B------:R-:W3:Y:S02]  /*efa0*/  @!P1 SYNCS.PHASECHK.TRANS64 P1, [R3+URZ+0x38538], R2 ;  /* 0x03853802030095a7 */ /* 0x000ee4000802007f */
[----:B---3--:R-:W-:Y:S05]  /*efb0*/  @!P1 BRA `(.L_x_175) ;  /* 0xfffffffc00ec9947 */ /* 0x008fea000383ffff */
[----:B------:R-:W-:Y:S05]  /*efc0*/  BRA `(.L_x_292) ;  /* 0xffffffac00bc7947 */ /* 0x000fea000383ffff */
.L_x_190:
[----:B-1-34-:R-:W-:-:S04]  /*efd0*/  IMAD.U32 R3, RZ, RZ, UR31 ;  /* 0x0000001fff037e24 */ /* 0x01afc8000f8e00ff */
[----:B------:R1:W2:Y:S03]  /*efe0*/  SYNCS.PHASECHK.TRANS64.TRYWAIT P0, [R3+URZ+0x38520], R0 ;  /* 0x03852000030075a7 */ /* 0x0002a6000800017f */
[----:B--2---:R-:W-:Y:S05]  /*eff0*/  @!P0 NANOSLEEP.SYNCS 0x989680 ;  /* 0x009896800000895d */ /* 0x004fea0003900000 */
[----:B------:R-:W2:Y:S02]  /*f000*/  @!P0 SYNCS.PHASECHK.TRANS64 P0, [R3+URZ+0x38520], R0 ;  /* 0x03852000030085a7 */ /* 0x000ea4000800007f */
[----:B--2---:R-:W-:Y:S05]  /*f010*/  @!P0 BRA `(.L_x_190) ;  /* 0xfffffffc00ec8947 */ /* 0x004fea000383ffff */
[----:B------:R-:W-:Y:S05]  /*f020*/  BRA `(.L_x_293) ;  /* 0xffffffb400547947 */ /* 0x000fea000383ffff */
.L_x_192:
[----:B-1-34-:R-:W-:-:S04]  /*f030*/  IMAD.U32 R3, RZ, RZ, UR31 ;  /* 0x0000001fff037e24 */ /* 0x01afc8000f8e00ff */
[----:B------:R1:W2:Y:S03]  /*f040*/  SYNCS.PHASECHK.TRANS64.TRYWAIT P0, [R3+URZ+0x38528], R0 ;  /* 0x03852800030075a7 */ /* 0x0002a6000800017f */
[----:B--2---:R-:W-:Y:S05]  /*f050*/  @!P0 NANOSLEEP.SYNCS 0x989680 ;  /* 0x009896800000895d */ /* 0x004fea0003900000 */
[----:B------:R-:W2:Y:S02]  /*f060*/  @!P0 SYNCS.PHASECHK.TRANS64 P0, [R3+URZ+0x38528], R0 ;  /* 0x03852800030085a7 */ /* 0x000ea4000800007f */
[----:B--2---:R-:W-:Y:S05]  /*f070*/  @!P0 BRA `(.L_x_192) ;  /* 0xfffffffc00ec8947 */ /* 0x004fea000383ffff */
[----:B------:R-:W-:Y:S05]  /*f080*/  BRA `(.L_x_294) ;  /* 0xffffffb4004c7947 */ /* 0x000fea000383ffff */
.L_x_194:
[----:B-1-34-:R-:W-:-:S04]  /*f090*/  IMAD.U32 R3, RZ, RZ, UR31 ;  /* 0x0000001fff037e24 */ /* 0x01afc8000f8e00ff */
[----:B------:R1:W2:Y:S03]  /*f0a0*/  SYNCS.PHASECHK.TRANS64.TRYWAIT P0, [R3+URZ+0x38530], R0 ;  /* 0x03853000030075a7 */ /* 0x0002a6000800017f */
[----:B--2---:R-:W-:Y:S05]  /*f0b0*/  @!P0 NANOSLEEP.SYNCS 0x989680 ;  /* 0x009896800000895d */ /* 0x004fea0003900000 */
[----:B------:R-:W2:Y:S02]  /*f0c0*/  @!P0 SYNCS.PHASECHK.TRANS64 P0, [R3+URZ+0x38530], R0 ;  /* 0x03853000030085a7 */ /* 0x000ea4000800007f */
[----:B--2---:R-:W-:Y:S05]  /*f0d0*/  @!P0 BRA `(.L_x_194) ;  /* 0xfffffffc00ec8947 */ /* 0x004fea000383ffff */
[----:B------:R-:W-:Y:S05]  /*f0e0*/  BRA `(.L_x_295) ;  /* 0xffffffb400447947 */ /* 0x000fea000383ffff */
.L_x_206:
[----:B------:R-:W-:Y:S01]  /*f0f0*/  BSSY B1, `(.L_x_296) ;  /* 0x0000006000017945 */ /* 0x000fe20003800000 */
[----:B------:R-:W-:-:S07]  /*f100*/  IMAD.MOV.U32 R15, RZ, RZ, -0x1 ;  /* 0xffffffffff0f7424 */ /* 0x000fce00078e00ff */
[----:B-----5:R-:W-:Y:S05]  /*f110*/  WARPSYNC.COLLECTIVE R15, `(.L_x_297) ;  /* 0x000000000f0c7348 */ /* 0x020fea0003c00000 */
[----:B-----5:R-:W-:Y:S02]  /*f120*/  ELECT P6, UR62, PT ;  /* 0x00000000003e782f */ /* 0x020fe400038c0000 */
[----:B------:R-:W-:Y:S01]  /*f130*/  MOV R14, UR62 ;  /* 0x0000003e000e7c02 */ /* 0x000fe20008000f00 */
[----:B------:R-:W-:Y:S10]  /*f140*/  ENDCOLLECTIVE ;  /* 0x000000000000791b */ /* 0x000ff40003800000 */
.L_x_297:
[----:B------:R-:W-:Y:S05]  /*f150*/  BSYNC B1 ;  /* 0x0000000000017941 */ /* 0x000fea0003800000 */
.L_x_296:
[----:B------:R-:W-:Y:S05]  /*f160*/  BRA `(.L_x_298) ;  /* 0xffffffc000507947 */ /* 0x000fea000383ffff */
.L_x_209:
[----:B-1----:R1:W3:Y:S02]  /*f170*/  SYNCS.PHASECHK.TRANS64.TRYWAIT P0, [R8+URZ+0x384c0], R5 ;  /* 0x0384c005080075a7 */ /* 0x0022e4000800017f */
[----:B---3--:R-:W-:Y:S05]  /*f180*/  @!P0 NANOSLEEP.SYNCS 0x989680 ;  /* 0x009896800000895d */ /* 0x008fea0003900000 */
[----:B------:R-:W3:Y:S02]  /*f190*/  @!P0 SYNCS.PHASECHK.TRANS64 P0, [R8+URZ+0x384c0], R5 ;  /* 0x0384c005080085a7 */ /* 0x000ee4000800007f */
[----:B---3--:R-:W-:Y:S05]  /*f1a0*/  @!P0 BRA `(.L_x_209) ;  /* 0xfffffffc00f08947 */ /* 0x008fea000383ffff */
[----:B------:R-:W-:Y:S05]  /*f1b0*/  BRA `(.L_x_299) ;  /* 0xffffffc0007c7947 */ /* 0x000fea000383ffff */
.L_x_214:
[----:B--2---:R2:W3:Y:S02]  /*f1c0*/  SYNCS.PHASECHK.TRANS64.TRYWAIT P0, [R3+URZ+0x38400], R2 ;  /* 0x03840002030075a7 */ /* 0x0044e4000800017f */
[----:B---3--:R-:W-:Y:S05]  /*f1d0*/  @!P0 NANOSLEEP.SYNCS 0x989680 ;  /* 0x009896800000895d */ /* 0x008fea0003900000 */
[----:B------:R-:W3:Y:S02]  /*f1e0*/  @!P0 SYNCS.PHASECHK.TRANS64 P0, [R3+URZ+0x38400], R2 ;  /* 0x03840002030085a7 */ /* 0x000ee4000800007f */
[----:B---3--:R-:W-:Y:S05]  /*f1f0*/  @!P0 BRA `(.L_x_214) ;  /* 0xfffffffc00f08947 */ /* 0x008fea000383ffff */
[----:B------:R-:W-:Y:S05]  /*f200*/  BRA `(.L_x_300) ;  /* 0xffffffc400447947 */ /* 0x000fea000383ffff */
.L_x_217:
[----:B------:R-:W-:Y:S01]  /*f210*/  BSSY B1, `(.L_x_301) ;  /* 0x0000006000017945 */ /* 0x000fe20003800000 */
[----:B------:R-:W-:-:S07]  /*f220*/  IMAD.MOV.U32 R15, RZ, RZ, -0x1 ;  /* 0xffffffffff0f7424 */ /* 0x000fce00078e00ff */
[----:B-1---5:R-:W-:Y:S05]  /*f230*/  WARPSYNC.COLLECTIVE R15, `(.L_x_302) ;  /* 0x000000000f0c7348 */ /* 0x022fea0003c00000 */
[----:B------:R-:W-:Y:S02]  /*f240*/  ELECT P6, UR62, PT ;  /* 0x00000000003e782f */ /* 0x000fe400038c0000 */
[----:B------:R-:W-:Y:S01]  /*f250*/  MOV R14, UR62 ;  /* 0x0000003e000e7c02 */ /* 0x000fe20008000f00 */
[----:B-1---5:R-:W-:Y:S10]  /*f260*/  ENDCOLLECTIVE ;  /* 0x000000000000791b */ /* 0x022ff40003800000 */
.L_x_302:
[----:B------:R-:W-:Y:S05]  /*f270*/  BSYNC B1 ;  /* 0x0000000000017941 */ /* 0x000fea0003800000 */
.L_x_301:
[----:B------:R-:W-:Y:S05]  /*f280*/  BRA `(.L_x_303) ;  /* 0xffffffc4008c7947 */ /* 0x000fea000383ffff */
.L_x_220:
[----:B------:R-:W-:Y:S01]  /*f290*/  BSSY B1, `(.L_x_304) ;  /* 0x0000005000017945 */ /* 0x000fe20003800000 */
[----:B------:R-:W-:-:S07]  /*f2a0*/  IMAD.MOV.U32 R15, RZ, RZ, -0x1 ;  /* 0xffffffffff0f7424 */ /* 0x000fce00078e00ff */
[----:B-12--5:R-:W-:Y:S05]  /*f2b0*/  WARPSYNC.COLLECTIVE R15, `(.L_x_305) ;  /* 0x000000000f087348 */ /* 0x026fea0003c00000 */
[----:B------:R-:W-:Y:S01]  /*f2c0*/  NOP ;  /* 0x0000000000007918 */ /* 0x000fe20000000000 */
[----:B-12--5:R-:W-:Y:S01]  /*f2d0*/  ENDCOLLECTIVE ;  /* 0x000000000000791b */ /* 0x026fe20003800000 */
.L_x_305:
[----:B------:R-:W-:Y:S05]  /*f2e0*/  BSYNC B1 ;  /* 0x0000000000017941 */ /* 0x000fea0003800000 */
.L_x_304:
[----:B------:R-:W-:-:S07]  /*f2f0*/  IMAD.MOV.U32 R15, RZ, RZ, -0x1 ;  /* 0xffffffffff0f7424 */ /* 0x000fce00078e00ff */
[----:B------:R-:W-:Y:S05]  /*f300*/  WARPSYNC.COLLECTIVE R15, `(.L_x_306) ;  /* 0x000000000f0c7348 */ /* 0x000fea0003c00000 */
[----:B------:R-:W-:Y:S02]  /*f310*/  ELECT P6, UR62, PT ;  /* 0x00000000003e782f */ /* 0x000fe400038c0000 */
[----:B------:R-:W-:Y:S01]  /*f320*/  MOV R14, UR62 ;  /* 0x0000003e000e7c02 */ /* 0x000fe20008000f00 */
[----:B------:R-:W-:Y:S10]  /*f330*/  ENDCOLLECTIVE ;  /* 0x000000000000791b */ /* 0x000ff40003800000 */
.L_x_306:
[----:B------:R-:W-:Y:S05]  /*f340*/  BRA `(.L_x_307) ;  /* 0xffffffc800947947 */ /* 0x000fea000383ffff */
.L_x_223:
[----:B------:R-:W-:Y:S01]  /*f350*/  BSSY B0, `(.L_x_308) ;  /* 0x0000006000007945 */ /* 0x000fe20003800000 */
[----:B------:R-:W-:-:S07]  /*f360*/  IMAD.MOV.U32 R15, RZ, RZ, -0x1 ;  /* 0xffffffffff0f7424 */ /* 0x000fce00078e00ff */
[----:B-----5:R-:W-:Y:S05]  /*f370*/  WARPSYNC.COLLECTIVE R15, `(.L_x_309) ;  /* 0x000000000f0c7348 */ /* 0x020fea0003c00000 */
[----:B-----5:R-:W-:Y:S02]  /*f380*/  ELECT P6, UR62, PT ;  /* 0x00000000003e782f */ /* 0x020fe400038c0000 */
[----:B------:R-:W-:Y:S01]  /*f390*/  MOV R14, UR62 ;  /* 0x0000003e000e7c02 */ /* 0x000fe20008000f00 */
[----:B------:R-:W-:Y:S10]  /*f3a0*/  ENDCOLLECTIVE ;  /* 0x000000000000791b */ /* 0x000ff40003800000 */
.L_x_309:
[----:B------:R-:W-:Y:S05]  /*f3b0*/  BSYNC B0 ;  /* 0x0000000000007941 */ /* 0x000fea0003800000 */
.L_x_308:
[----:B------:R-:W-:Y:S05]  /*f3c0*/  BRA `(.L_x_310) ;  /* 0xffffffc800e47947 */ /* 0x000fea000383ffff */
.L_x_227:
[----:B-1----:R1:W2:Y:S02]  /*f3d0*/  SYNCS.PHASECHK.TRANS64.TRYWAIT P0, [R7+URZ], R2 ;  /* 0x00000002070075a7 */ /* 0x0022a4000800017f */
[----:B--2---:R-:W-:Y:S05]  /*f3e0*/  @!P0 NANOSLEEP.SYNCS 0x989680 ;  /* 0x009896800000895d */ /* 0x004fea0003900000 */
[----:B------:R-:W2:Y:S02]  /*f3f0*/  @!P0 SYNCS.PHASECHK.TRANS64 P0, [R7+URZ], R2 ;  /* 0x00000002070085a7 */ /* 0x000ea4000800007f */
[----:B--2---:R-:W-:Y:S05]  /*f400*/  @!P0 BRA `(.L_x_227) ;  /* 0xfffffffc00f08947 */ /* 0x004fea000383ffff */
[----:B------:R-:W-:Y:S05]  /*f410*/  BRA `(.L_x_311) ;  /* 0xffffffcc00207947 */ /* 0x000fea000383ffff */
.L_x_228:
[----:B-1----:R1:W2:Y:S02]  /*f420*/  SYNCS.PHASECHK.TRANS64.TRYWAIT P0, [R9+URZ], R4 ;  /* 0x00000004090075a7 */ /* 0x0022a4000800017f */
[----:B--2---:R-:W-:Y:S05]  /*f430*/  @!P0 NANOSLEEP.SYNCS 0x989680 ;  /* 0x009896800000895d */ /* 0x004fea0003900000 */
[----:B------:R-:W2:Y:S02]  /*f440*/  @!P0 SYNCS.PHASECHK.TRANS64 P0, [R9+URZ], R4 ;  /* 0x00000004090085a7 */ /* 0x000ea4000800007f */
[----:B--2---:R-:W-:Y:S05]  /*f450*/  @!P0 BRA `(.L_x_228) ;  /* 0xfffffffc00f08947 */ /* 0x004fea000383ffff */
[----:B------:R-:W-:Y:S05]  /*f460*/  BRA `(.L_x_312) ;  /* 0xffffffcc00307947 */ /* 0x000fea000383ffff */
.L_x_229:
[----:B-1----:R1:W2:Y:S02]  /*f470*/  SYNCS.PHASECHK.TRANS64.TRYWAIT P0, [R6+URZ], R5 ;  /* 0x00000005060075a7 */ /* 0x0022a4000800017f */
[----:B--2---:R-:W-:Y:S05]  /*f480*/  @!P0 NANOSLEEP.SYNCS 0x989680 ;  /* 0x009896800000895d */ /* 0x004fea0003900000 */
[----:B------:R-:W2:Y:S02]  /*f490*/  @!P0 SYNCS.PHASECHK.TRANS64 P0, [R6+URZ], R5 ;  /* 0x00000005060085a7 */ /* 0x000ea4000800007f */
[----:B--2---:R-:W-:Y:S05]  /*f4a0*/  @!P0 BRA `(.L_x_229) ;  /* 0xfffffffc00f08947 */ /* 0x004fea000383ffff */
[----:B------:R-:W-:Y:S05]  /*f4b0*/  BRA `(.L_x_313) ;  /* 0xffffffcc00407947 */ /* 0x000fea000383ffff */
.L_x_230:
[----:B-1----:R1:W2:Y:S02]  /*f4c0*/  SYNCS.PHASECHK.TRANS64.TRYWAIT P0, [R9+URZ], R4 ;  /* 0x00000004090075a7 */ /* 0x0022a4000800017f */
[----:B--2---:R-:W-:Y:S05]  /*f4d0*/  @!P0 NANOSLEEP.SYNCS 0x989680 ;  /* 0x009896800000895d */ /* 0x004fea0003900000 */
[----:B------:R-:W2:Y:S02]  /*f4e0*/  @!P0 SYNCS.PHASECHK.TRANS64 P0, [R9+URZ], R4 ;  /* 0x00000004090085a7 */ /* 0x000ea4000800007f */
[----:B--2---:R-:W-:Y:S05]  /*f4f0*/  @!P0 BRA `(.L_x_230) ;  /* 0xfffffffc00f08947 */ /* 0x004fea000383ffff */
[----:B------:R-:W-:Y:S05]  /*f500*/  BRA `(.L_x_314) ;  /* 0xffffffcc00507947 */ /* 0x000fea000383ffff */
.L_x_231:
[----:B-1----:R1:W2:Y:S02]  /*f510*/  SYNCS.PHASECHK.TRANS64.TRYWAIT P0, [R6+URZ], R5 ;  /* 0x00000005060075a7 */ /* 0x0022a4000800017f */
[----:B--2---:R-:W-:Y:S05]  /*f520*/  @!P0 NANOSLEEP.SYNCS 0x989680 ;  /* 0x009896800000895d */ /* 0x004fea0003900000 */
[----:B------:R-:W2:Y:S02]  /*f530*/  @!P0 SYNCS.PHASECHK.TRANS64 P0, [R6+URZ], R5 ;  /* 0x00000005060085a7 */ /* 0x000ea4000800007f */
[----:B--2---:R-:W-:Y:S05]  /*f540*/  @!P0 BRA `(.L_x_231) ;  /* 0xfffffffc00f08947 */ /* 0x004fea000383ffff */
[----:B------:R-:W-:Y:S05]  /*f550*/  BRA `(.L_x_315) ;  /* 0xffffffcc00607947 */ /* 0x000fea000383ffff */
.L_x_232:
[----:B-1----:R1:W2:Y:S02]  /*f560*/  SYNCS.PHASECHK.TRANS64.TRYWAIT P0, [R9+URZ], R4 ;  /* 0x00000004090075a7 */ /* 0x0022a4000800017f */
[----:B--2---:R-:W-:Y:S05]  /*f570*/  @!P0 NANOSLEEP.SYNCS 0x989680 ;  /* 0x009896800000895d */ /* 0x004fea0003900000 */
[----:B------:R-:W2:Y:S02]  /*f580*/  @!P0 SYNCS.PHASECHK.TRANS64 P0, [R9+URZ], R4 ;  /* 0x00000004090085a7 */ /* 0x000ea4000800007f */
[----:B--2---:R-:W-:Y:S05]  /*f590*/  @!P0 BRA `(.L_x_232) ;  /* 0xfffffffc00f08947 */ /* 0x004fea000383ffff */
[----:B------:R-:W-:Y:S05]  /*f5a0*/  BRA `(.L_x_316) ;  /* 0xffffffcc00707947 */ /* 0x000fea000383ffff */
.L_x_233:
[----:B--2---:R2:W3:Y:S02]  /*f5b0*/  SYNCS.PHASECHK.TRANS64.TRYWAIT P0, [R6+URZ], R5 ;  /* 0x00000005060075a7 */ /* 0x0044e4000800017f */
[----:B---3--:R-:W-:Y:S05]  /*f5c0*/  @!P0 NANOSLEEP.SYNCS 0x989680 ;  /* 0x009896800000895d */ /* 0x008fea0003900000 */
[----:B------:R-:W3:Y:S02]  /*f5d0*/  @!P0 SYNCS.PHASECHK.TRANS64 P0, [R6+URZ], R5 ;  /* 0x00000005060085a7 */ /* 0x000ee4000800007f */
[----:B---3--:R-:W-:Y:S05]  /*f5e0*/  @!P0 BRA `(.L_x_233) ;  /* 0xfffffffc00f08947 */ /* 0x008fea000383ffff */
[----:B------:R-:W-:Y:S05]  /*f5f0*/  BRA `(.L_x_317) ;  /* 0xffffffcc00787947 */ /* 0x000fea000383ffff */
.L_x_251:
[----:B-1----:R1:W3:Y:S02]  /*f600*/  SYNCS.PHASECHK.TRANS64.TRYWAIT P2, [R17+URZ+0x38440], R2 ;  /* 0x03844002110075a7 */ /* 0x0022e4000804017f */
[----:B---3--:R-:W-:Y:S05]  /*f610*/  @!P2 NANOSLEEP.SYNCS 0x989680 ;  /* 0x009896800000a95d */ /* 0x008fea0003900000 */
[----:B------:R-:W3:Y:S02]  /*f620*/  @!P2 SYNCS.PHASECHK.TRANS64 P2, [R17+URZ+0x38440], R2 ;  /* 0x038440021100a5a7 */ /* 0x000ee4000804007f */
[----:B---3--:R-:W-:Y:S05]  /*f630*/  @!P2 BRA `(.L_x_251) ;  /* 0xfffffffc00f0a947 */ /* 0x008fea000383ffff */
[----:B------:R-:W-:Y:S05]  /*f640*/  BRA `(.L_x_318) ;  /* 0xffffffe800947947 */ /* 0x000fea000383ffff */
.L_x_257:
[----:B-1----:R1:W2:Y:S02]  /*f650*/  SYNCS.PHASECHK.TRANS64.TRYWAIT P0, [R5+URZ+0x38440], R2 ;  /* 0x03844002050075a7 */ /* 0x0022a4000800017f */
[----:B--2---:R-:W-:Y:S05]  /*f660*/  @!P0 NANOSLEEP.SYNCS 0x989680 ;  /* 0x009896800000895d */ /* 0x004fea0003900000 */
[----:B------:R-:W2:Y:S02]  /*f670*/  @!P0 SYNCS.PHASECHK.TRANS64 P0, [R5+URZ+0x38440], R2 ;  /* 0x03844002050085a7 */ /* 0x000ea4000800007f */
[----:B--2---:R-:W-:Y:S05]  /*f680*/  @!P0 BRA `(.L_x_257) ;  /* 0xfffffffc00f08947 */ /* 0x004fea000383ffff */
[----:B------:R-:W-:Y:S05]  /*f690*/  BRA `(.L_x_319) ;  /* 0xffffffe800fc7947 */ /* 0x000fea000383ffff */
.L_x_259:
[----:B-1----:R1:W2:Y:S02]  /*f6a0*/  SYNCS.PHASECHK.TRANS64.TRYWAIT P0, [R7+URZ+0x38440], R0 ;  /* 0x03844000070075a7 */ /* 0x0022a4000800017f */
[----:B--2---:R-:W-:Y:S05]  /*f6b0*/  @!P0 NANOSLEEP.SYNCS 0x989680 ;  /* 0x009896800000895d */ /* 0x004fea0003900000 */
[----:B------:R-:W2:Y:S02]  /*f6c0*/  @!P0 SYNCS.PHASECHK.TRANS64 P0, [R7+URZ+0x38440], R0 ;  /* 0x03844000070085a7 */ /* 0x000ea4000800007f */
[----:B--2---:R-:W-:Y:S05]  /*f6d0*/  @!P0 BRA `(.L_x_259) ;  /* 0xfffffffc00f08947 */ /* 0x004fea000383ffff */
[----:B------:R-:W-:Y:S05]  /*f6e0*/  BRA `(.L_x_320) ;  /* 0xffffffec00147947 */ /* 0x000fea000383ffff */
.L_x_261:
[----:B-1----:R1:W2:Y:S02]  /*f6f0*/  SYNCS.PHASECHK.TRANS64.TRYWAIT P0, [R7+URZ+0x38440], R0 ;  /* 0x03844000070075a7 */ /* 0x0022a4000800017f */
[----:B--2---:R-:W-:Y:S05]  /*f700*/  @!P0 NANOSLEEP.SYNCS 0x989680 ;  /* 0x009896800000895d */ /* 0x004fea0003900000 */
[----:B------:R-:W2:Y:S02]  /*f710*/  @!P0 SYNCS.PHASECHK.TRANS64 P0, [R7+URZ+0x38440], R0 ;  /* 0x03844000070085a7 */ /* 0x000ea4000800007f */
[----:B--2---:R-:W-:Y:S05]  /*f720*/  @!P0 BRA `(.L_x_261) ;  /* 0xfffffffc00f08947 */ /* 0x004fea000383ffff */
[----:B------:R-:W-:Y:S05]  /*f730*/  BRA `(.L_x_321) ;  /* 0xffffffec002c7947 */ /* 0x000fea000383ffff */
.L_x_263:
[----:B-1----:R1:W2:Y:S02]  /*f740*/  SYNCS.PHASECHK.TRANS64.TRYWAIT P0, [R7+URZ+0x38440], R0 ;  /* 0x03844000070075a7 */ /* 0x0022a4000800017f */
[----:B--2---:R-:W-:Y:S05]  /*f750*/  @!P0 NANOSLEEP.SYNCS 0x989680 ;  /* 0x009896800000895d */ /* 0x004fea0003900000 */
[----:B------:R-:W2:Y:S02]  /*f760*/  @!P0 SYNCS.PHASECHK.TRANS64 P0, [R7+URZ+0x38440], R0 ;  /* 0x03844000070085a7 */ /* 0x000ea4000800007f */
[----:B--2---:R-:W-:Y:S05]  /*f770*/  @!P0 BRA `(.L_x_263) ;  /* 0xfffffffc00f08947 */ /* 0x004fea000383ffff */
[----:B------:R-:W-:Y:S05]  /*f780*/  BRA `(.L_x_322) ;  /* 0xffffffec00447947 */ /* 0x000fea000383ffff */
.L_x_265:
[----:B-1----:R1:W2:Y:S02]  /*f790*/  SYNCS.PHASECHK.TRANS64.TRYWAIT P0, [R7+URZ+0x38440], R0 ;  /* 0x03844000070075a7 */ /* 0x0022a4000800017f */
[----:B--2---:R-:W-:Y:S05]  /*f7a0*/  @!P0 NANOSLEEP.SYNCS 0x989680 ;  /* 0x009896800000895d */ /* 0x004fea0003900000 */
[----:B------:R-:W2:Y:S02]  /*f7b0*/  @!P0 SYNCS.PHASECHK.TRANS64 P0, [R7+URZ+0x38440], R0 ;  /* 0x03844000070085a7 */ /* 0x000ea4000800007f */
[----:B--2---:R-:W-:Y:S05]  /*f7c0*/  @!P0 BRA `(.L_x_265) ;  /* 0xfffffffc00f08947 */ /* 0x004fea000383ffff */
[----:B------:R-:W-:Y:S05]  /*f7d0*/  BRA `(.L_x_323) ;  /* 0xffffffec005c7947 */ /* 0x000fea000383ffff */
.L_x_267:
[----:B-1----:R1:W2:Y:S02]  /*f7e0*/  SYNCS.PHASECHK.TRANS64.TRYWAIT P0, [R7+URZ+0x38440], R0 ;  /* 0x03844000070075a7 */ /* 0x0022a4000800017f */
[----:B--2---:R-:W-:Y:S05]  /*f7f0*/  @!P0 NANOSLEEP.SYNCS 0x989680 ;  /* 0x009896800000895d */ /* 0x004fea0003900000 */
[----:B------:R-:W2:Y:S02]  /*f800*/  @!P0 SYNCS.PHASECHK.TRANS64 P0, [R7+URZ+0x38440], R0 ;  /* 0x03844000070085a7 */ /* 0x000ea4000800007f */
[----:B--2---:R-:W-:Y:S05]  /*f810*/  @!P0 BRA `(.L_x_267) ;  /* 0xfffffffc00f08947 */ /* 0x004fea000383ffff */
[----:B------:R-:W-:Y:S05]  /*f820*/  BRA `(.L_x_324) ;  /* 0xffffffec00747947 */ /* 0x000fea000383ffff */
.L_x_269:
[----:B-1----:R1:W2:Y:S02]  /*f830*/  SYNCS.PHASECHK.TRANS64.TRYWAIT P0, [R7+URZ+0x38440], R0 ;  /* 0x03844000070075a7 */ /* 0x0022a4000800017f */
[----:B--2---:R-:W-:Y:S05]  /*f840*/  @!P0 NANOSLEEP.SYNCS 0x989680 ;  /* 0x009896800000895d */ /* 0x004fea0003900000 */
[----:B------:R-:W2:Y:S02]  /*f850*/  @!P0 SYNCS.PHASECHK.TRANS64 P0, [R7+URZ+0x38440], R0 ;  /* 0x03844000070085a7 */ /* 0x000ea4000800007f */
[----:B--2---:R-:W-:Y:S05]  /*f860*/  @!P0 BRA `(.L_x_269) ;  /* 0xfffffffc00f08947 */ /* 0x004fea000383ffff */
[----:B------:R-:W-:Y:S05]  /*f870*/  BRA `(.L_x_325) ;  /* 0xffffffec008c7947 */ /* 0x000fea000383ffff */
        .weak           $__internal_0_$__cuda_sm20_div_u64
        .type           $__internal_0_$__cuda_sm20_div_u64,@function
        .size           $__internal_0_$__cuda_sm20_div_u64,(.L_x_248 - $__internal_0_$__cuda_sm20_div_u64)
$__internal_0_$__cuda_sm20_div_u64:
[----:B------:R-:W1:Y:S08]  /*f880*/  I2F.U64.RP R0, R24 ;  /* 0x0000001800007312 */ /* 0x000e700000309000 */
[----:B-1----:R-:W1:Y:S02]  /*f890*/  MUFU.RCP R0, R0 ;  /* 0x0000000000007308 */ /* 0x002e640000001000 */
[----:B-1----:R-:W-:-:S06]  /*f8a0*/  VIADD R2, R0, 0x1ffffffe ;  /* 0x1ffffffe00027836 */ /* 0x002fcc0000000000 */
[----:B------:R-:W1:Y:S02]  /*f8b0*/  F2I.U64.TRUNC R2, R2 ;  /* 0x0000000200027311 */ /* 0x000e64000020d800 */
[----:B-1----:R-:W-:-:S04]  /*f8c0*/  IMAD.WIDE.U32 R16, R2, R24, RZ ;  /* 0x0000001802107225 */ /* 0x002fc800078e00ff */
[C---:B------:R-:W-:Y:S01]  /*f8d0*/  IMAD R15, R2.reuse, R25, R17 ;  /* 0x00000019020f7224 */ /* 0x040fe200078e0211 */
[----:B------:R-:W-:Y:S01]  /*f8e0*/  IADD3 R27, P1, RZ, -R16, RZ ;  /* 0x80000010ff1b7210 */ /* 0x000fe20007f3e0ff */
[----:B------:R-:W-:Y:S02]  /*f8f0*/  IMAD.MOV.U32 R17, RZ, RZ, R2 ;  /* 0x000000ffff117224 */ /* 0x000fe400078e0002 */
[----:B------:R-:W-:Y:S02]  /*f900*/  IMAD R15, R3, R24, R15 ;  /* 0x00000018030f7224 */ /* 0x000fe400078e020f */
[----:B------:R-:W-:-:S04]  /*f910*/  IMAD.HI.U32 R16, R2, R27, RZ ;  /* 0x0000001b02107227 */ /* 0x000fc800078e00ff */
[----:B------:R-:W-:-:S04]  /*f920*/  IMAD.X R15, RZ, RZ, ~R15, P1 ;  /* 0x000000ffff0f7224 */ /* 0x000fc800008e0e0f */
[----:B------:R-:W-:-:S04]  /*f930*/  IMAD.WIDE.U32 R16, P1, R2, R15, R16 ;  /* 0x0000000f02107225 */ /* 0x000fc80007820010 */
[C---:B------:R-:W-:Y:S02]  /*f940*/  IMAD R29, R3.reuse, R15, RZ ;  /* 0x0000000f031d7224 */ /* 0x040fe400078e02ff */
[----:B------:R-:W-:-:S04]  /*f950*/  IMAD.HI.U32 R16, P2, R3, R27, R16 ;  /* 0x0000001b03107227 */ /* 0x000fc80007840010 */
[----:B------:R-:W-:Y:S01]  /*f960*/  IMAD.HI.U32 R15, R3, R15, RZ ;  /* 0x0000000f030f7227 */ /* 0x000fe200078e00ff */
[----:B------:R-:W-:-:S04]  /*f970*/  IADD3 R17, P3, R29, R16, RZ ;  /* 0x000000101d117210 */ /* 0x000fc80007f7e0ff */
[----:B------:R-:W-:Y:S01]  /*f980*/  IADD3.X R0, R15, R3, RZ, P1, !PT ;  /* 0x000000030f007210 */ /* 0x000fe20000ffe4ff */
[----:B------:R-:W-:-:S03]  /*f990*/  IMAD.WIDE.U32 R2, R17, R24, RZ ;  /* 0x0000001811027225 */ /* 0x000fc600078e00ff */
[----:B------:R-:W-:Y:S01]  /*f9a0*/  IADD3.X R15, RZ, RZ, R0, P3, P2 ;  /* 0x000000ffff0f7210 */ /* 0x000fe20001fe4400 */
[----:B------:R-:W-:Y:S01]  /*f9b0*/  IMAD R0, R17, R25, R3 ;  /* 0x0000001911007224 */ /* 0x000fe200078e0203 */
[----:B------:R-:W-:-:S03]  /*f9c0*/  IADD3 R3, P1, RZ, -R2, RZ ;  /* 0x80000002ff037210 */ /* 0x000fc60007f3e0ff */
[----:B------:R-:W-:Y:S02]  /*f9d0*/  IMAD R0, R15, R24, R0 ;  /* 0x000000180f007224 */ /* 0x000fe400078e0200 */
[----:B------:R-:W-:-:S04]  /*f9e0*/  IMAD.HI.U32 R16, R17, R3, RZ ;  /* 0x0000000311107227 */ /* 0x000fc800078e00ff */
[----:B------:R-:W-:-:S04]  /*f9f0*/  IMAD.X R0, RZ, RZ, ~R0, P1 ;  /* 0x000000ffff007224 */ /* 0x000fc800008e0e00 */
[----:B------:R-:W-:-:S04]  /*fa00*/  IMAD.WIDE.U32 R16, P1, R17, R0, R16 ;  /* 0x0000000011107225 */ /* 0x000fc80007820010 */
[C---:B------:R-:W-:Y:S02]  /*fa10*/  IMAD R2, R15.reuse, R0, RZ ;  /* 0x000000000f027224 */ /* 0x040fe400078e02ff */
[----:B------:R-:W-:-:S04]  /*fa20*/  IMAD.HI.U32 R17, P2, R15, R3, R16 ;  /* 0x000000030f117227 */ /* 0x000fc80007840010 */
[----:B------:R-:W-:Y:S01]  /*fa30*/  IMAD.HI.U32 R0, R15, R0, RZ ;  /* 0x000000000f007227 */ /* 0x000fe200078e00ff */
[----:B------:R-:W-:-:S03]  /*fa40*/  IADD3 R17, P3, R2, R17, RZ ;  /* 0x0000001102117210 */ /* 0x000fc60007f7e0ff */
[----:B------:R-:W-:Y:S02]  /*fa50*/  IMAD.X R15, R0, 0x1, R15, P1 ;  /* 0x00000001000f7824 */ /* 0x000fe400008e060f */
[----:B------:R-:W-:-:S03]  /*fa60*/  IMAD.HI.U32 R2, R17, UR14, RZ ;  /* 0x0000000e11027c27 */ /* 0x000fc6000f8e00ff */
[----:B------:R-:W-:Y:S01]  /*fa70*/  IADD3.X R15, RZ, RZ, R15, P3, P2 ;  /* 0x000000ffff0f7210 */ /* 0x000fe20001fe440f */
[----:B------:R-:W-:Y:S02]  /*fa80*/  IMAD.MOV.U32 R3, RZ, RZ, RZ ;  /* 0x000000ffff037224 */ /* 0x000fe400078e00ff */
[----:B------:R-:W-:-:S04]  /*fa90*/  IMAD.WIDE.U32 R2, R17, UR22, R2 ;  /* 0x0000001611027c25 */ /* 0x000fc8000f8e0002 */
[C---:B------:R-:W-:Y:S02]  /*faa0*/  IMAD R17, R15.reuse, UR22, RZ ;  /* 0x000000160f117c24 */ /* 0x040fe4000f8e02ff */
[----:B------:R-:W-:-:S04]  /*fab0*/  IMAD.HI.U32 R2, P1, R15, UR14, R2 ;  /* 0x0000000e0f027c27 */ /* 0x000fc8000f820002 */
[----:B------:R-:W-:Y:S01]  /*fac0*/  IMAD.HI.U32 R0, R15, UR22, RZ ;  /* 0x000000160f007c27 */ /* 0x000fe2000f8e00ff */
[----:B------:R-:W-:-:S03]  /*fad0*/  IADD3 R15, P2, R17, R2, RZ ;  /* 0x00000002110f7210 */ /* 0x000fc60007f5e0ff */
[----:B------:R-:W-:Y:S02]  /*fae0*/  IMAD.X R0, RZ, RZ, R0, P1 ;  /* 0x000000ffff007224 */ /* 0x000fe400008e0600 */
[----:B------:R-:W-:-:S04]  /*faf0*/  IMAD.WIDE.U32 R2, R15, R24, RZ ;  /* 0x000000180f027225 */ /* 0x000fc800078e00ff */
[----:B------:R-:W-:Y:S01]  /*fb00*/  IMAD.X R0, RZ, RZ, R0, P2 ;  /* 0x000000ffff007224 */ /* 0x000fe200010e0600 */
[----:B------:R-:W-:Y:S01]  /*fb10*/  IADD3 R17, P2, -R2, UR14, RZ ;  /* 0x0000000e02117c10 */ /* 0x000fe2000ff5e1ff */
[----:B------:R-:W-:-:S03]  /*fb20*/  IMAD R3, R15, R25, R3 ;  /* 0x000000190f037224 */ /* 0x000fc600078e0203 */
[-C--:B------:R-:W-:Y:S01]  /*fb30*/  ISETP.GE.U32.AND P1, PT, R17, R24.reuse, PT ;  /* 0x000000181100720c */ /* 0x080fe20003f26070 */
[----:B------:R-:W-:-:S05]  /*fb40*/  IMAD R0, R0, R24, R3 ;  /* 0x0000001800007224 */ /* 0x000fca00078e0203 */
[----:B------:R-:W-:Y:S01]  /*fb50*/  IADD3.X R16, ~R0, UR22, RZ, P2, !PT ;  /* 0x0000001600107c10 */ /* 0x000fe200097fe5ff */
[----:B------:R-:W-:Y:S01]  /*fb60*/  VIADD R0, R15, 0x1 ;  /* 0x000000010f007836 */ /* 0x000fe20000000000 */
[----:B------:R-:W-:Y:S02]  /*fb70*/  IADD3 R2, P2, -R24, R17, RZ ;  /* 0x0000001118027210 */ /* 0x000fe40007f5e1ff */
[----:B------:R-:W-:-:S03]  /*fb80*/  ISETP.GE.U32.AND.EX P1, PT, R16, R25, PT, P1 ;  /* 0x000000191000720c */ /* 0x000fc60003f26110 */
[----:B------:R-:W-:Y:S01]  /*fb90*/  IMAD.X R3, R16, 0x1, ~R25, P2 ;  /* 0x0000000110037824 */ /* 0x000fe200010e0e19 */
[----:B------:R-:W-:Y:S02]  /*fba0*/  SEL R2, R2, R17, P1 ;  /* 0x0000001102027207 */ /* 0x000fe40000800000 */
[----:B------:R-:W-:Y:S02]  /*fbb0*/  SEL R15, R0, R15, P1 ;  /* 0x0000000f000f7207 */ /* 0x000fe40000800000 */
[----:B------:R-:W-:Y:S02]  /*fbc0*/  SEL R3, R3, R16, P1 ;  /* 0x0000001003037207 */ /* 0x000fe40000800000 */
[----:B------:R-:W-:Y:S01]  /*fbd0*/  ISETP.GE.U32.AND P1, PT, R2, R24, PT ;  /* 0x000000180200720c */ /* 0x000fe20003f26070 */
[----:B------:R-:W-:Y:S01]  /*fbe0*/  VIADD R0, R15, 0x1 ;  /* 0x000000010f007836 */ /* 0x000fe20000000000 */
[----:B------:R-:W-:Y:S01]  /*fbf0*/  ISETP.NE.U32.AND P2, PT, R24, RZ, PT ;  /* 0x000000ff1800720c */ /* 0x000fe20003f45070 */
[----:B------:R-:W-:Y:S01]  /*fc00*/  IMAD.MOV.U32 R2, RZ, RZ, R12 ;  /* 0x000000ffff027224 */ /* 0x000fe200078e000c */
[----:B------:R-:W-:Y:S01]  /*fc10*/  ISETP.GE.U32.AND.EX P1, PT, R3, R25, PT, P1 ;  /* 0x000000190300720c */ /* 0x000fe20003f26110 */
[----:B------:R-:W-:Y:S01]  /*fc20*/  IMAD.MOV.U32 R3, RZ, RZ, 0x0 ;  /* 0x00000000ff037424 */ /* 0x000fe200078e00ff */
[----:B------:R-:W-:-:S02]  /*fc30*/  ISETP.NE.AND.EX P2, PT, R25, RZ, PT, P2 ;  /* 0x000000ff1900720c */ /* 0x000fc40003f45320 */
[----:B------:R-:W-:-:S04]  /*fc40*/  SEL R0, R0, R15, P1 ;  /* 0x0000000f00007207 */ /* 0x000fc80000800000 */
[----:B------:R-:W-:Y:S01]  /*fc50*/  SEL R0, R0, 0xffffffff, P2 ;  /* 0xffffffff00007807 */ /* 0x000fe20001000000 */
[----:B------:R-:W-:Y:S06]  /*fc60*/  RET.REL.NODEC R2 `(_ZN7cutlass13device_kernelINS_4gemm6kernel13GemmUniversalINS1_17GroupProblemShapeIN4cute5tupleIJiiiEEEEENS1_10collective13CollectiveMmaINS1_39MainloopSm90ArrayTmaGmmaWarpSpecializedILi8ENS6_IJNS5_1CILi2EEENSC_ILi1EEESE_EEENS1_55KernelPtrArrayTmaWarpSpecializedCooperativeFP8FastAccumEEENS6_IJNSC_ILi256EEENSC_ILi128EEENSC_ILi64EEEEEENS_12float_e4m3_tEPNS6_IJlSE_NSC_ILi0EEEEEESM_SP_NS5_8TiledMMAINS5_8MMA_AtomIJNS5_4SM904GMMA31MMA_64x128x32_F32E4M3E4M3_SS_TNILNST_7ScaleInE1ELSV_1EEEEEENS5_6LayoutISF_NS6_IJSE_SN_SN_EEEEENS6_IJNS5_10UnderscoreES11_S11_EEEEENS5_13SM90_TMA_LOADENS5_14ComposedLayoutINS5_7SwizzleILi2ELi4ELi3EEENS5_18smem_ptr_flag_bitsILi8EEENSY_INS6_IJNSC_ILi8EEESK_EEENS6_IJSK_SE_EEEEEEEvNS5_8identityENS5_23SM90_TMA_LOAD_MULTICASTES1E_vS1F_EENS_8epilogue10collective18CollectiveEpilogueINS1I_30Sm90PtrArrayTmaWarpSpecializedILi4ELi2ELi16ELb1ELb0ELi2EEEJSL_NS6_IJSJ_NSC_ILi32EEEEEENS_6half_tEPNS6_IJSE_lSN_EEES1P_S1R_NS1I_6fusion15FusionCallbacksIS1M_NS1S_17LinearCombinationIS1P_fS1P_fLNS_15FloatRoundStyleE2EEESL_S1O_JEEES14_NS15_INS16_ILi3ELi4ELi3EEENS18_ILi16EEENSY_INS6_IJSK_S1A_EEENS6_IJSE_SK_EEEEEEENS5_17SM75_U16x8_LDSM_TENS5_14SM90_TMA_STOREES23_NS5_17SM90_U16x8_STSM_TENS5_9Copy_AtomIJNS5_17SM90_U32x4_STSM_NES1P_EEEvEEEvvEEEEvNT_6ParamsE) ;  /* 0xffffff0002e47950 */ /* 0x000fec0003c3ffff */
.L_x_248:
[----:B------:R-:W-:Y:S01]  /*fc70*/  UMOV UR24, UR32 ;  /* 0x0000002000187c82 */ /* 0x000fe20008000000 */
[----:B------:R-:W-:Y:S02]  /*fc80*/  UMOV UR25, UR35 ;  /* 0x0000002300197c82 */ /* 0x000fe40008000000 */
[----:B------:R-:W1:Y:S08]  /*fc90*/  I2F.U64.RP R13, UR24 ;  /* 0x00000018000d7d12 */ /* 0x000e700008309000 */
[----:B-1----:R-:W1:Y:S02]  /*fca0*/  MUFU.RCP R13, R13 ;  /* 0x0000000d000d7308 */ /* 0x002e640000001000 */
[----:B-1----:R-:W-:-:S06]  /*fcb0*/  VIADD R2, R13, 0x1ffffffe ;  /* 0x1ffffffe0d027836 */ /* 0x002fcc0000000000 */
[----:B------:R-:W1:Y:S02]  /*fcc0*/  F2I.U64.TRUNC R2, R2 ;  /* 0x0000000200027311 */ /* 0x000e64000020d800 */
[----:B-1----:R-:W-:Y:S01]  /*fcd0*/  R2UR UR24, R2 ;  /* 0x00000000021872ca */ /* 0x002fe200000e0000 */
[----:B------:R-:W-:Y:S01]  /*fce0*/  IMAD.MOV.U32 R2, RZ, RZ, R12 ;  /* 0x000000ffff027224 */ /* 0x000fe200078e000c */
[----:B------:R-:W-:Y:S01]  /*fcf0*/  R2UR UR25, R3 ;  /* 0x00000000031972ca */ /* 0x000fe200000e0000 */
[----:B------:R-:W-:-:S10]  /*fd00*/  IMAD.MOV.U32 R3, RZ, RZ, 0x0 ;  /* 0x00000000ff037424 */ /* 0x000fd400078e00ff */
[----:B------:R-:W-:-:S04]  /*fd10*/  UIMAD.WIDE.U32 UR26, UR24, UR32, URZ ;  /* 0x00000020181a72a5 */ /* 0x000fc8000f8e003f */
[----:B------:R-:W-:Y:S02]  /*fd20*/  UIMAD UR27, UR24, UR35, UR27 ;  /* 0x00000023181b72a4 */ /* 0x000fe4000f8e021b */
[----:B------:R-:W-:Y:S02]  /*fd30*/  UIADD3 UR36, UP1, URZ, -UR26, URZ ;  /* 0x8000001a3f247290 */ /* 0x000fe4000ff3e03f */
[----:B------:R-:W-:Y:S02]  /*fd40*/  UIMAD UR28, UR25, UR32, UR27 ;  /* 0x00000020191c72a4 */ /* 0x000fe4000f8e021b */
[----:B------:R-:W-:Y:S02]  /*fd50*/  UIMAD.WIDE.U32 UR26, UR24, UR36, URZ ;  /* 0x00000024181a72a5 */ /* 0x000fe4000f8e003f */
[----:B------:R-:W-:-:S05]  /*fd60*/  UIADD3.X UR37, URZ, ~UR28, URZ, UP1, !UPT ;  /* 0x8000001c3f257290 */ /* 0x000fca0008ffe43f */
[----:B------:R-:W-:Y:S01]  /*fd70*/  UMOV UR26, UR27 ;  /* 0x0000001b001a7c82 */ /* 0x000fe20008000000 */
[----:B------:R-:W-:Y:S02]  /*fd80*/  UMOV UR27, UR24 ;  /* 0x00000018001b7c82 */ /* 0x000fe40008000000 */
[----:B------:R-:W-:Y:S02]  /*fd90*/  UIMAD.WIDE.U32 UR28, UP1, UR24, UR37, UR26 ;  /* 0x00000025181c72a5 */ /* 0x000fe4000f82001a */
[----:B------:R-:W-:Y:S02]  /*fda0*/  UIMAD.WIDE.U32 UR26, UR25, UR37, URZ ;  /* 0x00000025191a72a5 */ /* 0x000fe4000f8e003f */
[----:B------:R-:W-:Y:S02]  /*fdb0*/  UIMAD.WIDE.U32 UR28, UP2, UR25, UR36, UR28 ;  /* 0x00000024191c72a5 */ /* 0x000fe4000f84001c */
[----:B------:R-:W-:Y:S02]  /*fdc0*/  UIMAD UR37, UR25, UR37, URZ ;  /* 0x00000025192572a4 */ /* 0x000fe4000f8e023f */
[----:B------:R-:W-:-:S02]  /*fdd0*/  UIADD3.X UR26, UR27, UR25, URZ, UP1, !UPT ;  /* 0x000000191b1a7290 */ /* 0x000fc40008ffe43f */
[----:B------:R-:W-:-:S04]  /*fde0*/  UIADD3 UR29, UP4, UR37, UR29, URZ ;  /* 0x0000001d251d7290 */ /* 0x000fc8000ff9e03f */
[----:B------:R-:W-:Y:S02]  /*fdf0*/  UIMAD.WIDE.U32 UR24, UR29, UR32, URZ ;  /* 0x000000201d1872a5 */ /* 0x000fe4000f8e003f */
[----:B------:R-:W-:Y:S02]  /*fe00*/  UIADD3.X UR36, URZ, URZ, UR26, UP4, UP2 ;  /* 0x0000003f3f247290 */ /* 0x000fe4000a7e441a */
[----:B------:R-:W-:Y:S02]  /*fe10*/  UIMAD UR25, UR29, UR35, UR25 ;  /* 0x000000231d1972a4 */ /* 0x000fe4000f8e0219 */
[----:B------:R-:W-:Y:S02]  /*fe20*/  UIADD3 UR37, UP1, URZ, -UR24, URZ ;  /* 0x800000183f257290 */ /* 0x000fe4000ff3e03f */
[----:B------:R-:W-:Y:S02]  /*fe30*/  UIMAD UR26, UR36, UR32, UR25 ;  /* 0x00000020241a72a4 */ /* 0x000fe4000f8e0219 */
[----:B------:R-:W-:-:S02]  /*fe40*/  UIMAD.WIDE.U32 UR24, UR29, UR37, URZ ;  /* 0x000000251d1872a5 */ /* 0x000fc4000f8e003f */
[----:B------:R-:W-:-:S05]  /*fe50*/  UIADD3.X UR38, URZ, ~UR26, URZ, UP1, !UPT ;  /* 0x8000001a3f267290 */ /* 0x000fca0008ffe43f */
[----:B------:R-:W-:Y:S01]  /*fe60*/  UMOV UR28, UR25 ;  /* 0x00000019001c7c82 */ /* 0x000fe20008000000 */
[----:B------:R-:W-:Y:S02]  /*fe70*/  UIMAD.WIDE.U32 UR24, UR36, UR38, URZ ;  /* 0x00000026241872a5 */ /* 0x000fe4000f8e003f */
[----:B------:R-:W-:Y:S02]  /*fe80*/  UIMAD.WIDE.U32 UR26, UP1, UR29, UR38, UR28 ;  /* 0x000000261d1a72a5 */ /* 0x000fe4000f82001c */
[----:B------:R-:W-:Y:S02]  /*fe90*/  UIMAD UR28, UR36, UR38, URZ ;  /* 0x00000026241c72a4 */ /* 0x000fe4000f8e023f */
[----:B------:R-:W-:Y:S02]  /*fea0*/  UIMAD.WIDE.U32 UR26, UP2, UR36, UR37, UR26 ;  /* 0x00000025241a72a5 */ /* 0x000fe4000f84001a */
[----:B------:R-:W-:Y:S02]  /*feb0*/  UIADD3.X UR36, UR25, UR36, URZ, UP1, !UPT ;  /* 0x0000002419247290 */ /* 0x000fe40008ffe43f */
[----:B------:R-:W-:Y:S01]  /*fec0*/  UIADD3 UR28, UP4, UR28, UR27, URZ ;  /* 0x0000001b1c1c7290 */ /* 0x000fe2000ff9e03f */
[----:B------:R-:W-:-:S03]  /*fed0*/  UMOV UR25, URZ ;  /* 0x0000003f00197c82 */ /* 0x000fc60008000000 */
[----:B------:R-:W-:Y:S02]  /*fee0*/  UIMAD.WIDE.U32 UR26, UR28, UR33, URZ ;  /* 0x000000211c1a72a5 */ /* 0x000fe4000f8e003f */
[----:B------:R-:W-:-:S05]  /*fef0*/  UIADD3.X UR36, URZ, URZ, UR36, UP4, UP2 ;  /* 0x0000003f3f247290 */ /* 0x000fca000a7e4424 */
[----:B------:R-:W-:Y:S01]  /*ff00*/  UMOV UR24, UR27 ;  /* 0x0000001b00187c82 */ /* 0x000fe20008000000 */
[----:B------:R-:W-:Y:S02]  /*ff10*/  UIMAD.WIDE.U32 UR26, UR36, UR34, URZ ;  /* 0x00000022241a72a5 */ /* 0x000fe4000f8e003f */
[----:B------:R-:W-:Y:S02]  /*ff20*/  UIMAD.WIDE.U32 UR24, UR28, UR34, UR24 ;  /* 0x000000221c1872a5 */ /* 0x000fe4000f8e0018 */
[----:B------:R-:W-:Y:S02]  /*ff30*/  UIMAD UR28, UR36, UR34, URZ ;  /* 0x00000022241c72a4 */ /* 0x000fe4000f8e023f */
[----:B------:R-:W-:-:S04]  /*ff40*/  UIMAD.WIDE.U32 UR24, UP1, UR36, UR33, UR24 ;  /* 0x00000021241872a5 */ /* 0x000fc8000f820018 */
[----:B------:R-:W-:Y:S02]  /*ff50*/  UIADD3 UR28, UP2, UR28, UR25, URZ ;  /* 0x000000191c1c7290 */ /* 0x000fe4000ff5e03f */
[----:B------:R-:W-:Y:S02]  /*ff60*/  UIADD3.X UR26, UR27, URZ, URZ, UP1, !UPT ;  /* 0x0000003f1b1a7290 */ /* 0x000fe40008ffe43f */
[----:B------:R-:W-:Y:S02]  /*ff70*/  UIMAD.WIDE.U32 UR24, UR28, UR32, URZ ;  /* 0x000000201c1872a5 */ /* 0x000fe4000f8e003f */
[----:B------:R-:W-:Y:S02]  /*ff80*/  UIADD3.X UR26, URZ, UR26, URZ, UP2, !UPT ;  /* 0x0000001a3f1a7290 */ /* 0x000fe400097fe43f */
[----:B------:R-:W-:Y:S02]  /*ff90*/  UIMAD UR25, UR28, UR35, UR25 ;  /* 0x000000231c1972a4 */ /* 0x000fe4000f8e0219 */
[----:B------:R-:W-:-:S02]  /*ffa0*/  UIADD3 UR27, UP2, -UR24, UR33, URZ ;  /* 0x00000021181b7290 */ /* 0x000fc4000ff5e13f */
[----:B------:R-:W-:Y:S02]  /*ffb0*/  UIMAD UR25, UR26, UR32, UR25 ;  /* 0x000000201a1972a4 */ /* 0x000fe4000f8e0219 */
[----:B------:R-:W-:Y:S02]  /*ffc0*/  UISETP.GE.U32.AND UP1, UPT, UR27, UR32, UPT ;  /* 0x000000201b00728c */ /* 0x000fe4000bf26070 */
[----:B------:R-:W-:Y:S02]  /*ffd0*/  UIADD3.X UR34, ~UR25, UR34, URZ, UP2, !UPT ;  /* 0x0000002219227290 */ /* 0x000fe400097fe53f */
[----:B------:R-:W-:Y:S02]  /*ffe0*/  UIADD3 UR25, UP2, -UR32, UR27, URZ ;  /* 0x0000001b20197290 */ /* 0x000fe4000ff5e13f */
[----:B------:R-:W-:Y:S02]  /*fff0*/  UISETP.GE.U32.AND.EX UP1, UPT, UR34, UR35, UPT, UP1 ;  /* 0x000000232200728c */ /* 0x000fe4000bf26110 */
[----:B------:R-:W-:-:S02]  /*10000*/  UIADD3 UR24, UR28, 0x1, URZ ;  /* 0x000000011c187890 */ /* 0x000fc4000fffe03f */
[----:B------:R-:W-:Y:S02]  /*10010*/  UIADD3.X UR26, ~UR35, UR34, URZ, UP2, !UPT ;  /* 0x00000022231a7290 */ /* 0x000fe400097fe53f */
[----:B------:R-:W-:Y:S02]  /*10020*/  USEL UR25, UR25, UR27, UP1 ;  /* 0x0000001b19197287 */ /* 0x000fe40008800000 */
[----:B------:R-:W-:Y:S02]  /*10030*/  USEL UR26, UR26, UR34, UP1 ;  /* 0x000000221a1a7287 */ /* 0x000fe40008800000 */
[----:B------:R-:W-:Y:S02]  /*10040*/  USEL UR28, UR24, UR28, UP1 ;  /* 0x0000001c181c7287 */ /* 0x000fe40008800000 */
[----:B------:R-:W-:Y:S02]  /*10050*/  UISETP.GE.U32.AND UP1, UPT, UR25, UR32, UPT ;  /* 0x000000201900728c */ /* 0x000fe4000bf26070 */
[----:B------:R-:W-:-:S02]  /*10060*/  UISETP.NE.U32.AND UP2, UPT, UR32, URZ, UPT ;  /* 0x0000003f2000728c */ /* 0x000fc4000bf45070 */
[----:B------:R-:W-:Y:S02]  /*10070*/  UIADD3 UR24, UR28, 0x1, URZ ;  /* 0x000000011c187890 */ /* 0x000fe4000fffe03f */
[----:B------:R-:W-:Y:S02]  /*10080*/  UISETP.GE.U32.AND.EX UP1, UPT, UR26, UR35, UPT, UP1 ;  /* 0x000000231a00728c */ /* 0x000fe4000bf26110 */
[----:B------:R-:W-:Y:S02]  /*10090*/  UISETP.NE.AND.EX UP2, UPT, UR35, URZ, UPT, UP2 ;  /* 0x0000003f2300728c */ /* 0x000fe4000bf45320 */
[----:B------:R-:W-:-:S04]  /*100a0*/  USEL UR24, UR24, UR28, UP1 ;  /* 0x0000001c18187287 */ /* 0x000fc80008800000 */
[----:B------:R-:W-:Y:S01]  /*100b0*/  USEL UR25, UR24, 0xffffffff, UP2 ;  /* 0xffffffff18197887 */ /* 0x000fe20009000000 */
[----:B------:R-:W-:Y:S11]  /*100c0*/  RET.REL.NODEC R2 `(_ZN7cutlass13device_kernelINS_4gemm6kernel13GemmUniversalINS1_17GroupProblemShapeIN4cute5tupleIJiiiEEEEENS1_10collective13CollectiveMmaINS1_39MainloopSm90ArrayTmaGmmaWarpSpecializedILi8ENS6_IJNS5_1CILi2EEENSC_ILi1EEESE_EEENS1_55KernelPtrArrayTmaWarpSpecializedCooperativeFP8FastAccumEEENS6_IJNSC_ILi256EEENSC_ILi128EEENSC_ILi64EEEEEENS_12float_e4m3_tEPNS6_IJlSE_NSC_ILi0EEEEEESM_SP_NS5_8TiledMMAINS5_8MMA_AtomIJNS5_4SM904GMMA31MMA_64x128x32_F32E4M3E4M3_SS_TNILNST_7ScaleInE1ELSV_1EEEEEENS5_6LayoutISF_NS6_IJSE_SN_SN_EEEEENS6_IJNS5_10UnderscoreES11_S11_EEEEENS5_13SM90_TMA_LOADENS5_14ComposedLayoutINS5_7SwizzleILi2ELi4ELi3EEENS5_18smem_ptr_flag_bitsILi8EEENSY_INS6_IJNSC_ILi8EEESK_EEENS6_IJSK_SE_EEEEEEEvNS5_8identityENS5_23SM90_TMA_LOAD_MULTICASTES1E_vS1F_EENS_8epilogue10collective18CollectiveEpilogueINS1I_30Sm90PtrArrayTmaWarpSpecializedILi4ELi2ELi16ELb1ELb0ELi2EEEJSL_NS6_IJSJ_NSC_ILi32EEEEEENS_6half_tEPNS6_IJSE_lSN_EEES1P_S1R_NS1I_6fusion15FusionCallbacksIS1M_NS1S_17LinearCombinationIS1P_fS1P_fLNS_15FloatRoundStyleE2EEESL_S1O_JEEES14_NS15_INS16_ILi3ELi4ELi3EEENS18_ILi16EEENSY_INS6_IJSK_S1A_EEENS6_IJSE_SK_EEEEEEENS5_17SM75_U16x8_LDSM_TENS5_14SM90_TMA_STOREES23_NS5_17SM90_U16x8_STSM_TENS5_9Copy_AtomIJNS5_17SM90_U32x4_STSM_NES1P_EEEvEEEvvEEEEvNT_6ParamsE) ;  /* 0xfffffefc02cc7950 */ /* 0x000ff60003c3ffff */
.L_x_326:
[----:B------:R-:W-:-:S00]  /*100d0*/  BRA `(.L_x_326) ;  /* 0xfffffffc00fc7947 */ /* 0x000fc0000383ffff */
[----:B------:R-:W-:-:S00]  /*100e0*/  NOP ;  /* 0x0000000000007918 */ /* 0x000fc00000000000 */
        /* <DEDUP_REMOVED lines=9> */
.L_x_327:


//--------------------- .nv.global.init           --------------------------
	.section	.nv.global.init,"aw",@progbits
.nv.global.init:
	.type		$str$24,@object
	.size		$str$24,($str$25 - $str$24)
$str$24:
        /*0000*/ 	.byte	0x28, 0x61, 0x64, 0x64, 0x72, 0x65, 0x73, 0x73, 0x20, 0x26, 0x20, 0x6d, 0x61, 0x73, 0x6b, 0x29
        /*0010*/ 	.byte	0x20, 0x3d, 0x3d, 0x20, 0x30, 0x00
	.type		$str$25,@object
	.size		$str$25,(__unnamed_1 - $str$25)
$str$25:
        /*0016*/ 	.byte	0x2f, 0x74, 0x6d, 0x70, 0x2f, 0x63, 0x75, 0x74, 0x6c, 0x61, 0x73, 0x73, 0x5f, 0x73, 0x77, 0x65
        /*0026*/ 	.byte	0x65, 0x70, 0x5f, 0x73, 0x72, 0x63, 0x2f, 0x69, 0x6e, 0x63, 0x6c, 0x75, 0x64, 0x65, 0x2f, 0x63
        /*0036*/ 	.byte	0x75, 0x74, 0x65, 0x2f, 0x70, 0x6f, 0x69, 0x6e, 0x74, 0x65, 0x72, 0x5f, 0x66, 0x6c, 0x61, 0x67
        /*0046*/ 	.byte	0x67, 0x65, 0x64, 0x2e, 0x68, 0x70, 0x70, 0x00
	.type		__unnamed_1,@object
	.size		__unnamed_1,(.L_0 - __unnamed_1)
__unnamed_1:
        /*004e*/ 	.byte	0x61, 0x75, 0x74, 0x6f, 0x20, 0x63, 0x75, 0x74, 0x65, 0x3a, 0x3a, 0x61, 0x73, 0x5f, 0x70, 0x6f
        /* <DEDUP_REMOVED lines=27> */
        /*020e*/ 	.byte	0x30, 0x39, 0x36, 0x3e, 0x3e, 0x3e, 0x3e, 0x3e, 0x5d, 0x00
.L_0:


//--------------------- .nv.shared._ZN7cutlass13device_kernelINS_4gemm6kernel13GemmUniversalINS1_17GroupProblemShapeIN4cute5tupleIJiiiEEEEENS1_10collective13CollectiveMmaINS1_39MainloopSm90ArrayTmaGmmaWarpSpecializedILi8ENS6_IJNS5_1CILi2EEENSC_ILi1EEESE_EEENS1_55KernelPtrArrayTmaWarpSpecializedCooperativeFP8FastAccumEEENS6_IJNSC_ILi256EEENSC_ILi128EEENSC_ILi64EEEEEENS_12float_e4m3_tEPNS6_IJlSE_NSC_ILi0EEEEEESM_SP_NS5_8TiledMMAINS5_8MMA_AtomIJNS5_4SM904GMMA31MMA_64x128x32_F32E4M3E4M3_SS_TNILNST_7ScaleInE1ELSV_1EEEEEENS5_6LayoutISF_NS6_IJSE_SN_SN_EEEEENS6_IJNS5_10UnderscoreES11_S11_EEEEENS5_13SM90_TMA_LOADENS5_14ComposedLayoutINS5_7SwizzleILi2ELi4ELi3EEENS5_18smem_ptr_flag_bitsILi8EEENSY_INS6_IJNSC_ILi8EEESK_EEENS6_IJSK_SE_EEEEEEEvNS5_8identityENS5_23SM90_TMA_LOAD_MULTICASTES1E_vS1F_EENS_8epilogue10collective18CollectiveEpilogueINS1I_30Sm90PtrArrayTmaWarpSpecializedILi4ELi2ELi16ELb1ELb0ELi2EEEJSL_NS6_IJSJ_NSC_ILi32EEEEEENS_6half_tEPNS6_IJSE_lSN_EEES1P_S1R_NS1I_6fusion15FusionCallbacksIS1M_NS1S_17LinearCombinationIS1P_fS1P_fLNS_15FloatRoundStyleE2EEESL_S1O_JEEES14_NS15_INS16_ILi3ELi4ELi3EEENS18_ILi16EEENSY_INS6_IJSK_S1A_EEENS6_IJSE_SK_EEEEEEENS5_17SM75_U16x8_LDSM_TENS5_14SM90_TMA_STOREES23_NS5_17SM90_U16x8_STSM_TENS5_9Copy_AtomIJNS5_17SM90_U32x4_STSM_NES1P_EEEvEEEvvEEEEvNT_6ParamsE --------------------------
	.section	.nv.shared._ZN7cutlass13device_kernelINS_4gemm6kernel13GemmUniversalINS1_17GroupProblemShapeIN4cute5tupleIJiiiEEEEENS1_10collective13CollectiveMmaINS1_39MainloopSm90ArrayTmaGmmaWarpSpecializedILi8ENS6_IJNS5_1CILi2EEENSC_ILi1EEESE_EEENS1_55KernelPtrArrayTmaWarpSpecializedCooperativeFP8FastAccumEEENS6_IJNSC_ILi256EEENSC_ILi128EEENSC_ILi64EEEEEENS_12float_e4m3_tEPNS6_IJlSE_NSC_ILi0EEEEEESM_SP_NS5_8TiledMMAINS5_8MMA_AtomIJNS5_4SM904GMMA31MMA_64x128x32_F32E4M3E4M3_SS_TNILNST_7ScaleInE1ELSV_1EEEEEENS5_6LayoutISF_NS6_IJSE_SN_SN_EEEEENS6_IJNS5_10UnderscoreES11_S11_EEEEENS5_13SM90_TMA_LOADENS5_14ComposedLayoutINS5_7SwizzleILi2ELi4ELi3EEENS5_18smem_ptr_flag_bitsILi8EEENSY_INS6_IJNSC_ILi8EEESK_EEENS6_IJSK_SE_EEEEEEEvNS5_8identityENS5_23SM90_TMA_LOAD_MULTICASTES1E_vS1F_EENS_8epilogue10collective18CollectiveEpilogueINS1I_30Sm90PtrArrayTmaWarpSpecializedILi4ELi2ELi16ELb1ELb0ELi2EEEJSL_NS6_IJSJ_NSC_ILi32EEEEEENS_6half_tEPNS6_IJSE_lSN_EEES1P_S1R_NS1I_6fusion15FusionCallbacksIS1M_NS1S_17LinearCombinationIS1P_fS1P_fLNS_15FloatRoundStyleE2EEESL_S1O_JEEES14_NS15_INS16_ILi3ELi4ELi3EEENS18_ILi16EEENSY_INS6_IJSK_S1A_EEENS6_IJSE_SK_EEEEEEENS5_17SM75_U16x8_LDSM_TENS5_14SM90_TMA_STOREES23_NS5_17SM90_U16x8_STSM_TENS5_9Copy_AtomIJNS5_17SM90_U32x4_STSM_NES1P_EEEvEEEvvEEEEvNT_6ParamsE,"aw",@nobits
	.sectionflags	@""
	.align	16
	.zero		1024


//--------------------- .nv.shared.reserved.0     --------------------------
	.section	.nv.shared.reserved.0,"aw",@nobits
	.weak		__nv_reservedSMEM_offset_0_alias
	.size		__nv_reservedSMEM_offset_0_alias, 0, 0
	.other		__nv_reservedSMEM_offset_0_alias,@"STO_CUDA_RESERVED_SHARED STV_DEFAULT"
__nv_reservedSMEM_offset_0_alias:
	.zero		0


//--------------------- .nv.global                --------------------------
	.section	.nv.global,"aw",@nobits
.nv.global:
	.type		_ZN39_INTERNAL_8a8f61a5_4_k_cu_8fd62636_27944cute1_E,@object
	.size		_ZN39_INTERNAL_8a8f61a5_4_k_cu_8fd62636_27944cute1_E,(_ZN39_INTERNAL_8a8f61a5_4_k_cu_8fd62636_27944cuda3std3__45__cpo6cbeginE - _ZN39_INTERNAL_8a8f61a5_4_k_cu_8fd62636_27944cute1_E)
_ZN39_INTERNAL_8a8f61a5_4_k_cu_8fd62636_27944cute1_E:
	.zero		1
	.type		_ZN39_INTERNAL_8a8f61a5_4_k_cu_8fd62636_27944cuda3std3__45__cpo6cbeginE,@object
	.size		_ZN39_INTERNAL_8a8f61a5_4_k_cu_8fd62636_27944cuda3std3__45__cpo6cbeginE,(_ZN39_INTERNAL_8a8f61a5_4_k_cu_8fd62636_27944cuda3std3__48in_placeE - _ZN39_INTERNAL_8a8f61a5_4_k_cu_8fd62636_27944cuda3std3__45__cpo6cbeginE)
_ZN39_INTERNAL_8a8f61a5_4_k_cu_8fd62636_27944cuda3std3__45__cpo6cbeginE:
	.zero		1
	.type		_ZN39_INTERNAL_8a8f61a5_4_k_cu_8fd62636_27944cuda3std3__48in_placeE,@object
	.size		_ZN39_INTERNAL_8a8f61a5_4_k_cu_8fd62636_27944cuda3std3__48in_placeE,(_ZN39_INTERNAL_8a8f61a5_4_k_cu_8fd62636_27944cuda3std6ranges3__45__cpo9iter_moveE - _ZN39_INTERNAL_8a8f61a5_4_k_cu_8fd62636_27944cuda3std3__48in_placeE)
_ZN39_INTERNAL_8a8f61a5_4_k_cu_8fd62636_27944cuda3std3__48in_placeE:
	.zero		1
	.type		_ZN39_INTERNAL_8a8f61a5_4_k_cu_8fd62636_27944cuda3std6ranges3__45__cpo9iter_moveE,@object
	.size		_ZN39_INTERNAL_8a8f61a5_4_k_cu_8fd62636_27944cuda3std6ranges3__45__cpo9iter_moveE,(_ZN39_INTERNAL_8a8f61a5_4_k_cu_8fd62636_27944cuda3std3__45__cpo5beginE - _ZN39_INTERNAL_8a8f61a5_4_k_cu_8fd62636_27944cuda3std6ranges3__45__cpo9iter_moveE)
_ZN39_INTERNAL_8a8f61a5_4_k_cu_8fd62636_27944cuda3std6ranges3__45__cpo9iter_moveE:
	.zero		1
	.type		_ZN39_INTERNAL_8a8f61a5_4_k_cu_8fd62636_27944cuda3std3__45__cpo5beginE,@object
	.size		_ZN39_INTERNAL_8a8f61a5_4_k_cu_8fd62636_27944cuda3std3__45__cpo5beginE,(_ZN39_INTERNAL_8a8f61a5_4_k_cu_8fd62636_27944cuda3std3__441_GLOBAL__N__8a8f61a5_4_k_cu_8fd62636_27946ignoreE - _ZN39_INTERNAL_8a8f61a5_4_k_cu_8fd62636_27944cuda3std3__45__cpo5beginE)
_ZN39_INTERNAL_8a8f61a5_4_k_cu_8fd62636_27944cuda3std3__45__cpo5beginE:
	.zero		1
	.type		_ZN39_INTERNAL_8a8f61a5_4_k_cu_8fd62636_27944cuda3std3__441_GLOBAL__N__8a8f61a5_4_k_cu_8fd62636_27946ignoreE,@object
	.size		_ZN39_INTERNAL_8a8f61a5_4_k_cu_8fd62636_27944cuda3std3__441_GLOBAL__N__8a8f61a5_4_k_cu_8fd62636_27946ignoreE,(_ZN39_INTERNAL_8a8f61a5_4_k_cu_8fd62636_27944cute7productE - _ZN39_INTERNAL_8a8f61a5_4_k_cu_8fd62636_27944cuda3std3__441_GLOBAL__N__8a8f61a5_4_k_cu_8fd62636_27946ignoreE)
_ZN39_INTERNAL_8a8f61a5_4_k_cu_8fd62636_27944cuda3std3__441_GLOBAL__N__8a8f61a5_4_k_cu_8fd62636_27946ignoreE:
	.zero		1
	.type		_ZN39_INTERNAL_8a8f61a5_4_k_cu_8fd62636_27944cute7productE,@object
	.size		_ZN39_INTERNAL_8a8f61a5_4_k_cu_8fd62636_27944cute7productE,(_ZN39_INTERNAL_8a8f61a5_4_k_cu_8fd62636_27944cuda3std3__45__cpo3endE - _ZN39_INTERNAL_8a8f61a5_4_k_cu_8fd62636_27944cute7productE)
_ZN39_INTERNAL_8a8f61a5_4_k_cu_8fd62636_27944cute7productE:
	.zero		1
	.type		_ZN39_INTERNAL_8a8f61a5_4_k_cu_8fd62636_27944cuda3std3__45__cpo3endE,@object
	.size		_ZN39_INTERNAL_8a8f61a5_4_k_cu_8fd62636_27944cuda3std3__45__cpo3endE,(_ZN39_INTERNAL_8a8f61a5_4_k_cu_8fd62636_27944cuda3std3__419piecewise_constructE - _ZN39_INTERNAL_8a8f61a5_4_k_cu_8fd62636_27944cuda3std3__45__cpo3endE)
_ZN39_INTERNAL_8a8f61a5_4_k_cu_8fd62636_27944cuda3std3__45__cpo3endE:
	.zero		1
	.type		_ZN39_INTERNAL_8a8f61a5_4_k_cu_8fd62636_27944cuda3std3__419piecewise_constructE,@object
	.size		_ZN39_INTERNAL_8a8f61a5_4_k_cu_8fd62636_27944cuda3std3__419piecewise_constructE,(_ZN39_INTERNAL_8a8f61a5_4_k_cu_8fd62636_27944cuda3std3__45__cpo4cendE - _ZN39_INTERNAL_8a8f61a5_4_k_cu_8fd62636_27944cuda3std3__419piecewise_constructE)
_ZN39_INTERNAL_8a8f61a5_4_k_cu_8fd62636_27944cuda3std3__419piecewise_constructE:
	.zero		1
	.type		_ZN39_INTERNAL_8a8f61a5_4_k_cu_8fd62636_27944cuda3std3__45__cpo4cendE,@object
	.size		_ZN39_INTERNAL_8a8f61a5_4_k_cu_8fd62636_27944cuda3std3__45__cpo4cendE,(_ZN39_INTERNAL_8a8f61a5_4_k_cu_8fd62636_27944cuda3std6ranges3__45__cpo4swapE - _ZN39_INTERNAL_8a8f61a5_4_k_cu_8fd62636_27944cuda3std3__45__cpo4cendE)
_ZN39_INTERNAL_8a8f61a5_4_k_cu_8fd62636_27944cuda3std3__45__cpo4cendE:
	.zero		1
	.type		_ZN39_INTERNAL_8a8f61a5_4_k_cu_8fd62636_27944cuda3std6ranges3__45__cpo4swapE,@object
	.size		_ZN39_INTERNAL_8a8f61a5_4_k_cu_8fd62636_27944cuda3std6ranges3__45__cpo4swapE,(.L_8 - _ZN39_INTERNAL_8a8f61a5_4_k_cu_8fd62636_27944cuda3std6ranges3__45__cpo4swapE)
_ZN39_INTERNAL_8a8f61a5_4_k_cu_8fd62636_27944cuda3std6ranges3__45__cpo4swapE:
	.zero		1
.L_8:


//--------------------- .nv.constant0._ZN7cutlass13device_kernelINS_4gemm6kernel13GemmUniversalINS1_17GroupProblemShapeIN4cute5tupleIJiiiEEEEENS1_10collective13CollectiveMmaINS1_39MainloopSm90ArrayTmaGmmaWarpSpecializedILi8ENS6_IJNS5_1CILi2EEENSC_ILi1EEESE_EEENS1_55KernelPtrArrayTmaWarpSpecializedCooperativeFP8FastAccumEEENS6_IJNSC_ILi256EEENSC_ILi128EEENSC_ILi64EEEEEENS_12float_e4m3_tEPNS6_IJlSE_NSC_ILi0EEEEEESM_SP_NS5_8TiledMMAINS5_8MMA_AtomIJNS5_4SM904GMMA31MMA_64x128x32_F32E4M3E4M3_SS_TNILNST_7ScaleInE1ELSV_1EEEEEENS5_6LayoutISF_NS6_IJSE_SN_SN_EEEEENS6_IJNS5_10UnderscoreES11_S11_EEEEENS5_13SM90_TMA_LOADENS5_14ComposedLayoutINS5_7SwizzleILi2ELi4ELi3EEENS5_18smem_ptr_flag_bitsILi8EEENSY_INS6_IJNSC_ILi8EEESK_EEENS6_IJSK_SE_EEEEEEEvNS5_8identityENS5_23SM90_TMA_LOAD_MULTICASTES1E_vS1F_EENS_8epilogue10collective18CollectiveEpilogueINS1I_30Sm90PtrArrayTmaWarpSpecializedILi4ELi2ELi16ELb1ELb0ELi2EEEJSL_NS6_IJSJ_NSC_ILi32EEEEEENS_6half_tEPNS6_IJSE_lSN_EEES1P_S1R_NS1I_6fusion15FusionCallbacksIS1M_NS1S_17LinearCombinationIS1P_fS1P_fLNS_15FloatRoundStyleE2EEESL_S1O_JEEES14_NS15_INS16_ILi3ELi4ELi3EEENS18_ILi16EEENSY_INS6_IJSK_S1A_EEENS6_IJSE_SK_EEEEEEENS5_17SM75_U16x8_LDSM_TENS5_14SM90_TMA_STOREES23_NS5_17SM90_U16x8_STSM_TENS5_9Copy_AtomIJNS5_17SM90_U32x4_STSM_NES1P_EEEvEEEvvEEEEvNT_6ParamsE --------------------------
	.section	.nv.constant0._ZN7cutlass13device_kernelINS_4gemm6kernel13GemmUniversalINS1_17GroupProblemShapeIN4cute5tupleIJiiiEEEEENS1_10collective13CollectiveMmaINS1_39MainloopSm90ArrayTmaGmmaWarpSpecializedILi8ENS6_IJNS5_1CILi2EEENSC_ILi1EEESE_EEENS1_55KernelPtrArrayTmaWarpSpecializedCooperativeFP8FastAccumEEENS6_IJNSC_ILi256EEENSC_ILi128EEENSC_ILi64EEEEEENS_12float_e4m3_tEPNS6_IJlSE_NSC_ILi0EEEEEESM_SP_NS5_8TiledMMAINS5_8MMA_AtomIJNS5_4SM904GMMA31MMA_64x128x32_F32E4M3E4M3_SS_TNILNST_7ScaleInE1ELSV_1EEEEEENS5_6LayoutISF_NS6_IJSE_SN_SN_EEEEENS6_IJNS5_10UnderscoreES11_S11_EEEEENS5_13SM90_TMA_LOADENS5_14ComposedLayoutINS5_7SwizzleILi2ELi4ELi3EEENS5_18smem_ptr_flag_bitsILi8EEENSY_INS6_IJNSC_ILi8EEESK_EEENS6_IJSK_SE_EEEEEEEvNS5_8identityENS5_23SM90_TMA_LOAD_MULTICASTES1E_vS1F_EENS_8epilogue10collective18CollectiveEpilogueINS1I_30Sm90PtrArrayTmaWarpSpecializedILi4ELi2ELi16ELb1ELb0ELi2EEEJSL_NS6_IJSJ_NSC_ILi32EEEEEENS_6half_tEPNS6_IJSE_lSN_EEES1P_S1R_NS1I_6fusion15FusionCallbacksIS1M_NS1S_17LinearCombinationIS1P_fS1P_fLNS_15FloatRoundStyleE2EEESL_S1O_JEEES14_NS15_INS16_ILi3ELi4ELi3EEENS18_ILi16EEENSY_INS6_IJSK_S1A_EEENS6_IJSE_SK_EEEEEEENS5_17SM75_U16x8_LDSM_TENS5_14SM90_TMA_STOREES23_NS5_17SM90_U16x8_STSM_TENS5_9Copy_AtomIJNS5_17SM90_U32x4_STSM_NES1P_EEEvEEEvvEEEEvNT_6ParamsE,"a",@progbits
	.sectionflags	@""
	.align	4
.nv.constant0._ZN7cutlass13device_kernelINS_4gemm6kernel13GemmUniversalINS1_17GroupProblemShapeIN4cute5tupleIJiiiEEEEENS1_10collective13CollectiveMmaINS1_39MainloopSm90ArrayTmaGmmaWarpSpecializedILi8ENS6_IJNS5_1CILi2EEENSC_ILi1EEESE_EEENS1_55KernelPtrArrayTmaWarpSpecializedCooperativeFP8FastAccumEEENS6_IJNSC_ILi256EEENSC_ILi128EEENSC_ILi64EEEEEENS_12float_e4m3_tEPNS6_IJlSE_NSC_ILi0EEEEEESM_SP_NS5_8TiledMMAINS5_8MMA_AtomIJNS5_4SM904GMMA31MMA_64x128x32_F32E4M3E4M3_SS_TNILNST_7ScaleInE1ELSV_1EEEEEENS5_6LayoutISF_NS6_IJSE_SN_SN_EEEEENS6_IJNS5_10UnderscoreES11_S11_EEEEENS5_13SM90_TMA_LOADENS5_14ComposedLayoutINS5_7SwizzleILi2ELi4ELi3EEENS5_18smem_ptr_flag_bitsILi8EEENSY_INS6_IJNSC_ILi8EEESK_EEENS6_IJSK_SE_EEEEEEEvNS5_8identityENS5_23SM90_TMA_LOAD_MULTICASTES1E_vS1F_EENS_8epilogue10collective18CollectiveEpilogueINS1I_30Sm90PtrArrayTmaWarpSpecializedILi4ELi2ELi16ELb1ELb0ELi2EEEJSL_NS6_IJSJ_NSC_ILi32EEEEEENS_6half_tEPNS6_IJSE_lSN_EEES1P_S1R_NS1I_6fusion15FusionCallbacksIS1M_NS1S_17LinearCombinationIS1P_fS1P_fLNS_15FloatRoundStyleE2EEESL_S1O_JEEES14_NS15_INS16_ILi3ELi4ELi3EEENS18_ILi16EEENSY_INS6_IJSK_S1A_EEENS6_IJSE_SK_EEEEEEENS5_17SM75_U16x8_LDSM_TENS5_14SM90_TMA_STOREES23_NS5_17SM90_U16x8_STSM_TENS5_9Copy_AtomIJNS5_17SM90_U32x4_STSM_NES1P_EEEvEEEvvEEEEvNT_6ParamsE:
	.zero		2432


//--------------------- SYMBOLS --------------------------

	.type		.nv.reservedSmem.offset0,@object
	.size		.nv.reservedSmem.offset0,0x4
	.type		__assertfail,@function
